	.target	sm_103a

	.elftype	@"ET_EXEC"


//--------------------- .note.nv.tkinfo           --------------------------
	.section	.note.nv.tkinfo,"",@"SHT_NOTE"
	.sectionflags	@"SHF_NOTE_NV_TKINFO"
	.tkinfo
        /*0018*/ 	.word	0x00000002
        /*0030*/ 	.string	""
        /*0030*/ 	.string	"ptxas"
        /*0030*/ 	.string	"Cuda compilation tools, release 13.0, V13.0.88"
        /*0030*/ 	.string	"Build cuda_13.0.r13.0/compiler.36424714_0"
        /*0030*/ 	.string	"-arch sm_103a -m 64 "



//--------------------- .note.nv.cuinfo           --------------------------
	.section	.note.nv.cuinfo,"",@"SHT_NOTE"
	.sectionflags	@"SHF_NOTE_NV_CUINFO"
        /*0018*/ 	.short	0x0002
        /*001a*/ 	.short	0x0067
        /*001c*/ 	.short	0x0082
	.zero		2


//--------------------- .nv.info                  --------------------------
	.section	.nv.info,"",@"SHT_CUDA_INFO"
	.align	4


	//----- nvinfo : EIATTR_REGCOUNT
	.align		4
        /*0000*/ 	.byte	0x04, 0x2f
        /*0002*/ 	.short	(.L_20 - .L_19)
	.align		4
.L_19:
        /*0004*/ 	.word	index@(_ZN17fastertransformer25normalize_for_FMHA_kernelEP7__half2PK6__halfiiiif)
        /*0008*/ 	.word	0x00000013


	//----- nvinfo : EIATTR_FRAME_SIZE
	.align		4
.L_20:
        /*000c*/ 	.byte	0x04, 0x11
        /*000e*/ 	.short	(.L_22 - .L_21)
	.align		4
.L_21:
        /*0010*/ 	.word	index@(_ZN17fastertransformer25normalize_for_FMHA_kernelEP7__half2PK6__halfiiiif)
        /*0014*/ 	.word	0x00000008


	//----- nvinfo : EIATTR_REGCOUNT
	.align		4
.L_22:
        /*0018*/ 	.byte	0x04, 0x2f
        /*001a*/ 	.short	(.L_24 - .L_23)
	.align		4
.L_23:
        /*001c*/ 	.word	index@(_ZN17fastertransformer30normalize_for_FMHA_INT8_kernelEP5char2PK6__halfiiiiffff)
        /*0020*/ 	.word	0x00000013


	//----- nvinfo : EIATTR_FRAME_SIZE
	.align		4
.L_24:
        /*0024*/ 	.byte	0x04, 0x11
        /*0026*/ 	.short	(.L_26 - .L_25)
	.align		4
.L_25:
        /*0028*/ 	.word	index@(_ZN17fastertransformer30normalize_for_FMHA_INT8_kernelEP5char2PK6__halfiiiiffff)
        /*002c*/ 	.word	0x00000000


	//----- nvinfo : EIATTR_REGCOUNT
	.align		4
.L_26:
        /*0030*/ 	.byte	0x04, 0x2f
        /*0032*/ 	.short	(.L_28 - .L_27)
	.align		4
.L_27:
        /*0034*/ 	.word	index@(_ZN17fastertransformer16normalize_kernelI7__half26__halfEEvPT_PKT0_iiii)
        /*0038*/ 	.word	0x00000013


	//----- nvinfo : EIATTR_FRAME_SIZE
	.align		4
.L_28:
        /*003c*/ 	.byte	0x04, 0x11
        /*003e*/ 	.short	(.L_30 - .L_29)
	.align		4
.L_29:
        /*0040*/ 	.word	index@(_ZN17fastertransformer16normalize_kernelI7__half26__halfEEvPT_PKT0_iiii)
        /*0044*/ 	.word	0x00000008


	//----- nvinfo : EIATTR_REGCOUNT
	.align		4
.L_30:
        /*0048*/ 	.byte	0x04, 0x2f
        /*004a*/ 	.short	(.L_32 - .L_31)
	.align		4
.L_31:
        /*004c*/ 	.word	index@(_ZN17fastertransformer16normalize_kernelI6__halfEEvPaPKT_iiiiff)
        /*0050*/ 	.word	0x00000013


	//----- nvinfo : EIATTR_FRAME_SIZE
	.align		4
.L_32:
        /*0054*/ 	.byte	0x04, 0x11
        /*0056*/ 	.short	(.L_34 - .L_33)
	.align		4
.L_33:
        /*0058*/ 	.word	index@(_ZN17fastertransformer16normalize_kernelI6__halfEEvPaPKT_iiiiff)
        /*005c*/ 	.word	0x00000000


	//----- nvinfo : EIATTR_REGCOUNT
	.align		4
.L_34:
        /*0060*/ 	.byte	0x04, 0x2f
        /*0062*/ 	.short	(.L_36 - .L_35)
	.align		4
.L_35:
        /*0064*/ 	.word	index@(_ZN17fastertransformer33normalize_for_FMHA_headz32_kernelILi2ELi4ELi2EEEvP7__half2PK6__halfiiiif)
        /*0068*/ 	.word	0x00000028


	//----- nvinfo : EIATTR_FRAME_SIZE
	.align		4
.L_36:
        /*006c*/ 	.byte	0x04, 0x11
        /*006e*/ 	.short	(.L_38 - .L_37)
	.align		4
.L_37:
        /*0070*/ 	.word	index@(_ZN17fastertransformer33normalize_for_FMHA_headz32_kernelILi2ELi4ELi2EEEvP7__half2PK6__halfiiiif)
        /*0074*/ 	.word	0x00000000


	//----- nvinfo : EIATTR_REGCOUNT
	.align		4
.L_38:
        /*0078*/ 	.byte	0x04, 0x2f
        /*007a*/ 	.short	(.L_40 - .L_39)
	.align		4
.L_39:
        /*007c*/ 	.word	index@(_ZN17fastertransformer33normalize_for_FMHA_headz32_kernelILi1ELi4ELi2EEEvP7__half2PK6__halfiiiif)
        /*0080*/ 	.word	0x00000020


	//----- nvinfo : EIATTR_FRAME_SIZE
	.align		4
.L_40:
        /*0084*/ 	.byte	0x04, 0x11
        /*0086*/ 	.short	(.L_42 - .L_41)
	.align		4
.L_41:
        /*0088*/ 	.word	index@(_ZN17fastertransformer33normalize_for_FMHA_headz32_kernelILi1ELi4ELi2EEEvP7__half2PK6__halfiiiif)
        /*008c*/ 	.word	0x00000000


	//----- nvinfo : EIATTR_REGCOUNT
	.align		4
.L_42:
        /*0090*/ 	.byte	0x04, 0x2f
        /*0092*/ 	.short	(.L_44 - .L_43)
	.align		4
.L_43:
        /*0094*/ 	.word	index@(_ZN17fastertransformer33normalize_for_FMHA_headz32_kernelILi1ELi2ELi2EEEvP7__half2PK6__halfiiiif)
        /*0098*/ 	.word	0x00000019


	//----- nvinfo : EIATTR_FRAME_SIZE
	.align		4
.L_44:
        /*009c*/ 	.byte	0x04, 0x11
        /*009e*/ 	.short	(.L_46 - .L_45)
	.align		4
.L_45:
        /*00a0*/ 	.word	index@(_ZN17fastertransformer33normalize_for_FMHA_headz32_kernelILi1ELi2ELi2EEEvP7__half2PK6__halfiiiif)
        /*00a4*/ 	.word	0x00000000


	//----- nvinfo : EIATTR_REGCOUNT
	.align		4
.L_46:
        /*00a8*/ 	.byte	0x04, 0x2f
        /*00aa*/ 	.short	(.L_48 - .L_47)
	.align		4
.L_47:
        /*00ac*/ 	.word	index@(_ZN17fastertransformer33normalize_for_FMHA_headz32_kernelILi1ELi2ELi1EEEvP7__half2PK6__halfiiiif)
        /*00b0*/ 	.word	0x00000019


	//----- nvinfo : EIATTR_FRAME_SIZE
	.align		4
.L_48:
        /*00b4*/ 	.byte	0x04, 0x11
        /*00b6*/ 	.short	(.L_50 - .L_49)
	.align		4
.L_49:
        /*00b8*/ 	.word	index@(_ZN17fastertransformer33normalize_for_FMHA_headz32_kernelILi1ELi2ELi1EEEvP7__half2PK6__halfiiiif)
        /*00bc*/ 	.word	0x00000000


	//----- nvinfo : EIATTR_REGCOUNT
	.align		4
.L_50:
        /*00c0*/ 	.byte	0x04, 0x2f
        /*00c2*/ 	.short	(.L_52 - .L_51)
	.align		4
.L_51:
        /*00c4*/ 	.word	index@(_ZN17fastertransformer33normalize_for_FMHA_headz32_kernelILi1ELi1ELi1EEEvP7__half2PK6__halfiiiif)
        /*00c8*/ 	.word	0x00000016


	//----- nvinfo : EIATTR_FRAME_SIZE
	.align		4
.L_52:
        /*00cc*/ 	.byte	0x04, 0x11
        /*00ce*/ 	.short	(.L_54 - .L_53)
	.align		4
.L_53:
        /*00d0*/ 	.word	index@(_ZN17fastertransformer33normalize_for_FMHA_headz32_kernelILi1ELi1ELi1EEEvP7__half2PK6__halfiiiif)
        /*00d4*/ 	.word	0x00000000


	//----- nvinfo : EIATTR_REGCOUNT
	.align		4
.L_54:
        /*00d8*/ 	.byte	0x04, 0x2f
        /*00da*/ 	.short	(.L_56 - .L_55)
	.align		4
.L_55:
        /*00dc*/ 	.word	index@(_ZN17fastertransformer38normalize_for_FMHA_headz32_INT8_kernelILi2ELi4ELi2EEEvP5char2PK6__halfiiiiffff)
        /*00e0*/ 	.word	0x00000020


	//----- nvinfo : EIATTR_FRAME_SIZE
	.align		4
.L_56:
        /*00e4*/ 	.byte	0x04, 0x11
        /*00e6*/ 	.short	(.L_58 - .L_57)
	.align		4
.L_57:
        /*00e8*/ 	.word	index@(_ZN17fastertransformer38normalize_for_FMHA_headz32_INT8_kernelILi2ELi4ELi2EEEvP5char2PK6__halfiiiiffff)
        /*00ec*/ 	.word	0x00000000


	//----- nvinfo : EIATTR_REGCOUNT
	.align		4
.L_58:
        /*00f0*/ 	.byte	0x04, 0x2f
        /*00f2*/ 	.short	(.L_60 - .L_59)
	.align		4
.L_59:
        /*00f4*/ 	.word	index@(_ZN17fastertransformer38normalize_for_FMHA_headz32_INT8_kernelILi1ELi4ELi2EEEvP5char2PK6__halfiiiiffff)
        /*00f8*/ 	.word	0x00000020


	//----- nvinfo : EIATTR_FRAME_SIZE
	.align		4
.L_60:
        /*00fc*/ 	.byte	0x04, 0x11
        /*00fe*/ 	.short	(.L_62 - .L_61)
	.align		4
.L_61:
        /*0100*/ 	.word	index@(_ZN17fastertransformer38normalize_for_FMHA_headz32_INT8_kernelILi1ELi4ELi2EEEvP5char2PK6__halfiiiiffff)
        /*0104*/ 	.word	0x00000000


	//----- nvinfo : EIATTR_REGCOUNT
	.align		4
.L_62:
        /*0108*/ 	.byte	0x04, 0x2f
        /*010a*/ 	.short	(.L_64 - .L_63)
	.align		4
.L_63:
        /*010c*/ 	.word	index@(_ZN17fastertransformer38normalize_for_FMHA_headz32_INT8_kernelILi1ELi2ELi2EEEvP5char2PK6__halfiiiiffff)
        /*0110*/ 	.word	0x0000001d


	//----- nvinfo : EIATTR_FRAME_SIZE
	.align		4
.L_64:
        /*0114*/ 	.byte	0x04, 0x11
        /*0116*/ 	.short	(.L_66 - .L_65)
	.align		4
.L_65:
        /*0118*/ 	.word	index@(_ZN17fastertransformer38normalize_for_FMHA_headz32_INT8_kernelILi1ELi2ELi2EEEvP5char2PK6__halfiiiiffff)
        /*011c*/ 	.word	0x00000000


	//----- nvinfo : EIATTR_REGCOUNT
	.align		4
.L_66:
        /*0120*/ 	.byte	0x04, 0x2f
        /*0122*/ 	.short	(.L_68 - .L_67)
	.align		4
.L_67:
        /*0124*/ 	.word	index@(_ZN17fastertransformer38normalize_for_FMHA_headz32_INT8_kernelILi1ELi2ELi1EEEvP5char2PK6__halfiiiiffff)
        /*0128*/ 	.word	0x0000001d


	//----- nvinfo : EIATTR_FRAME_SIZE
	.align		4
.L_68:
        /*012c*/ 	.byte	0x04, 0x11
        /*012e*/ 	.short	(.L_70 - .L_69)
	.align		4
.L_69:
        /*0130*/ 	.word	index@(_ZN17fastertransformer38normalize_for_FMHA_headz32_INT8_kernelILi1ELi2ELi1EEEvP5char2PK6__halfiiiiffff)
        /*0134*/ 	.word	0x00000000


	//----- nvinfo : EIATTR_REGCOUNT
	.align		4
.L_70:
        /*0138*/ 	.byte	0x04, 0x2f
        /*013a*/ 	.short	(.L_72 - .L_71)
	.align		4
.L_71:
        /*013c*/ 	.word	index@(_ZN17fastertransformer38normalize_for_FMHA_headz32_INT8_kernelILi1ELi1ELi1EEEvP5char2PK6__halfiiiiffff)
        /*0140*/ 	.word	0x00000017


	//----- nvinfo : EIATTR_FRAME_SIZE
	.align		4
.L_72:
        /*0144*/ 	.byte	0x04, 0x11
        /*0146*/ 	.short	(.L_74 - .L_73)
	.align		4
.L_73:
        /*0148*/ 	.word	index@(_ZN17fastertransformer38normalize_for_FMHA_headz32_INT8_kernelILi1ELi1ELi1EEEvP5char2PK6__halfiiiiffff)
        /*014c*/ 	.word	0x00000000


	//----- nvinfo : EIATTR_REGCOUNT
	.align		4
.L_74:
        /*0150*/ 	.byte	0x04, 0x2f
        /*0152*/ 	.short	(.L_76 - .L_75)
	.align		4
.L_75:
        /*0154*/ 	.word	index@(_ZN17fastertransformer19normalize_kernel_v2I6float4fLi4ELi4ELi4EEEvPT_PKT0_iiii)
        /*0158*/ 	.word	0x00000018


	//----- nvinfo : EIATTR_FRAME_SIZE
	.align		4
.L_76:
        /*015c*/ 	.byte	0x04, 0x11
        /*015e*/ 	.short	(.L_78 - .L_77)
	.align		4
.L_77:
        /*0160*/ 	.word	index@(_ZN17fastertransformer19normalize_kernel_v2I6float4fLi4ELi4ELi4EEEvPT_PKT0_iiii)
        /*0164*/ 	.word	0x00000000


	//----- nvinfo : EIATTR_REGCOUNT
	.align		4
.L_78:
        /*0168*/ 	.byte	0x04, 0x2f
        /*016a*/ 	.short	(.L_80 - .L_79)
	.align		4
.L_79:
        /*016c*/ 	.word	index@(_ZN17fastertransformer19normalize_kernel_v2I6float2fLi4ELi4ELi2EEEvPT_PKT0_iiii)
        /*0170*/ 	.word	0x00000018


	//----- nvinfo : EIATTR_FRAME_SIZE
	.align		4
.L_80:
        /*0174*/ 	.byte	0x04, 0x11
        /*0176*/ 	.short	(.L_82 - .L_81)
	.align		4
.L_81:
        /*0178*/ 	.word	index@(_ZN17fastertransformer19normalize_kernel_v2I6float2fLi4ELi4ELi2EEEvPT_PKT0_iiii)
        /*017c*/ 	.word	0x00000000


	//----- nvinfo : EIATTR_REGCOUNT
	.align		4
.L_82:
        /*0180*/ 	.byte	0x04, 0x2f
        /*0182*/ 	.short	(.L_84 - .L_83)
	.align		4
.L_83:
        /*0184*/ 	.word	index@(_ZN17fastertransformer19normalize_kernel_v2IffLi4ELi4ELi1EEEvPT_PKT0_iiii)
        /*0188*/ 	.word	0x00000016


	//----- nvinfo : EIATTR_FRAME_SIZE
	.align		4
.L_84:
        /*018c*/ 	.byte	0x04, 0x11
        /*018e*/ 	.short	(.L_86 - .L_85)
	.align		4
.L_85:
        /*0190*/ 	.word	index@(_ZN17fastertransformer19normalize_kernel_v2IffLi4ELi4ELi1EEEvPT_PKT0_iiii)
        /*0194*/ 	.word	0x00000000


	//----- nvinfo : EIATTR_REGCOUNT
	.align		4
.L_86:
        /*0198*/ 	.byte	0x04, 0x2f
        /*019a*/ 	.short	(.L_88 - .L_87)
	.align		4
.L_87:
        /*019c*/ 	.word	index@(_ZN17fastertransformer19normalize_kernel_v2I6float4fLi2ELi4ELi4EEEvPT_PKT0_iiii)
        /*01a0*/ 	.word	0x00000018


	//----- nvinfo : EIATTR_FRAME_SIZE
	.align		4
.L_88:
        /*01a4*/ 	.byte	0x04, 0x11
        /*01a6*/ 	.short	(.L_90 - .L_89)
	.align		4
.L_89:
        /*01a8*/ 	.word	index@(_ZN17fastertransformer19normalize_kernel_v2I6float4fLi2ELi4ELi4EEEvPT_PKT0_iiii)
        /*01ac*/ 	.word	0x00000000


	//----- nvinfo : EIATTR_REGCOUNT
	.align		4
.L_90:
        /*01b0*/ 	.byte	0x04, 0x2f
        /*01b2*/ 	.short	(.L_92 - .L_91)
	.align		4
.L_91:
        /*01b4*/ 	.word	index@(_ZN17fastertransformer19normalize_kernel_v2I6float2fLi2ELi4ELi2EEEvPT_PKT0_iiii)
        /*01b8*/ 	.word	0x00000018


	//----- nvinfo : EIATTR_FRAME_SIZE
	.align		4
.L_92:
        /*01bc*/ 	.byte	0x04, 0x11
        /*01be*/ 	.short	(.L_94 - .L_93)
	.align		4
.L_93:
        /*01c0*/ 	.word	index@(_ZN17fastertransformer19normalize_kernel_v2I6float2fLi2ELi4ELi2EEEvPT_PKT0_iiii)
        /*01c4*/ 	.word	0x00000000


	//----- nvinfo : EIATTR_REGCOUNT
	.align		4
.L_94:
        /*01c8*/ 	.byte	0x04, 0x2f
        /*01ca*/ 	.short	(.L_96 - .L_95)
	.align		4
.L_95:
        /*01cc*/ 	.word	index@(_ZN17fastertransformer19normalize_kernel_v2IffLi2ELi4ELi1EEEvPT_PKT0_iiii)
        /*01d0*/ 	.word	0x00000016


	//----- nvinfo : EIATTR_FRAME_SIZE
	.align		4
.L_96:
        /*01d4*/ 	.byte	0x04, 0x11
        /*01d6*/ 	.short	(.L_98 - .L_97)
	.align		4
.L_97:
        /*01d8*/ 	.word	index@(_ZN17fastertransformer19normalize_kernel_v2IffLi2ELi4ELi1EEEvPT_PKT0_iiii)
        /*01dc*/ 	.word	0x00000000


	//----- nvinfo : EIATTR_REGCOUNT
	.align		4
.L_98:
        /*01e0*/ 	.byte	0x04, 0x2f
        /*01e2*/ 	.short	(.L_100 - .L_99)
	.align		4
.L_99:
        /*01e4*/ 	.word	index@(_ZN17fastertransformer19normalize_kernel_v2I6float4fLi1ELi4ELi4EEEvPT_PKT0_iiii)
        /*01e8*/ 	.word	0x00000018


	//----- nvinfo : EIATTR_FRAME_SIZE
	.align		4
.L_100:
        /*01ec*/ 	.byte	0x04, 0x11
        /*01ee*/ 	.short	(.L_102 - .L_101)
	.align		4
.L_101:
        /*01f0*/ 	.word	index@(_ZN17fastertransformer19normalize_kernel_v2I6float4fLi1ELi4ELi4EEEvPT_PKT0_iiii)
        /*01f4*/ 	.word	0x00000000


	//----- nvinfo : EIATTR_REGCOUNT
	.align		4
.L_102:
        /*01f8*/ 	.byte	0x04, 0x2f
        /*01fa*/ 	.short	(.L_104 - .L_103)
	.align		4
.L_103:
        /*01fc*/ 	.word	index@(_ZN17fastertransformer19normalize_kernel_v2I6float2fLi1ELi4ELi2EEEvPT_PKT0_iiii)
        /*0200*/ 	.word	0x00000017


	//----- nvinfo : EIATTR_FRAME_SIZE
	.align		4
.L_104:
        /*0204*/ 	.byte	0x04, 0x11
        /*0206*/ 	.short	(.L_106 - .L_105)
	.align		4
.L_105:
        /*0208*/ 	.word	index@(_ZN17fastertransformer19normalize_kernel_v2I6float2fLi1ELi4ELi2EEEvPT_PKT0_iiii)
        /*020c*/ 	.word	0x00000000


	//----- nvinfo : EIATTR_REGCOUNT
	.align		4
.L_106:
        /*0210*/ 	.byte	0x04, 0x2f
        /*0212*/ 	.short	(.L_108 - .L_107)
	.align		4
.L_107:
        /*0214*/ 	.word	index@(_ZN17fastertransformer19normalize_kernel_v2IffLi1ELi4ELi1EEEvPT_PKT0_iiii)
        /*0218*/ 	.word	0x00000014


	//----- nvinfo : EIATTR_FRAME_SIZE
	.align		4
.L_108:
        /*021c*/ 	.byte	0x04, 0x11
        /*021e*/ 	.short	(.L_110 - .L_109)
	.align		4
.L_109:
        /*0220*/ 	.word	index@(_ZN17fastertransformer19normalize_kernel_v2IffLi1ELi4ELi1EEEvPT_PKT0_iiii)
        /*0224*/ 	.word	0x00000000


	//----- nvinfo : EIATTR_REGCOUNT
	.align		4
.L_110:
        /*0228*/ 	.byte	0x04, 0x2f
        /*022a*/ 	.short	(.L_112 - .L_111)
	.align		4
.L_111:
        /*022c*/ 	.word	index@(_ZN17fastertransformer16normalize_kernelIffEEvPT_PKT0_iiii)
        /*0230*/ 	.word	0x00000014


	//----- nvinfo : EIATTR_FRAME_SIZE
	.align		4
.L_112:
        /*0234*/ 	.byte	0x04, 0x11
        /*0236*/ 	.short	(.L_114 - .L_113)
	.align		4
.L_113:
        /*0238*/ 	.word	index@($__internal_1_$__cuda_sm20_drsqrt_f64_slowpath_v2)
        /*023c*/ 	.word	0x00000000


	//----- nvinfo : EIATTR_FRAME_SIZE
	.align		4
.L_114:
        /*0240*/ 	.byte	0x04, 0x11
        /*0242*/ 	.short	(.L_116 - .L_115)
	.align		4
.L_115:
        /*0244*/ 	.word	index@(_ZN17fastertransformer16normalize_kernelIffEEvPT_PKT0_iiii)
        /*0248*/ 	.word	0x00000000


	//----- nvinfo : EIATTR_REGCOUNT
	.align		4
.L_116:
        /*024c*/ 	.byte	0x04, 0x2f
        /*024e*/ 	.short	(.L_118 - .L_117)
	.align		4
.L_117:
        /*0250*/ 	.word	index@(_ZN17fastertransformer19normalize_kernel_v2INS_5half4E6__halfLi4ELi4ELi4EEEvPT_PKT0_iiii)
        /*0254*/ 	.word	0x00000018


	//----- nvinfo : EIATTR_FRAME_SIZE
	.align		4
.L_118:
        /*0258*/ 	.byte	0x04, 0x11
        /*025a*/ 	.short	(.L_120 - .L_119)
	.align		4
.L_119:
        /*025c*/ 	.word	index@(_ZN17fastertransformer19normalize_kernel_v2INS_5half4E6__halfLi4ELi4ELi4EEEvPT_PKT0_iiii)
        /*0260*/ 	.word	0x00000000


	//----- nvinfo : EIATTR_REGCOUNT
	.align		4
.L_120:
        /*0264*/ 	.byte	0x04, 0x2f
        /*0266*/ 	.short	(.L_122 - .L_121)
	.align		4
.L_121:
        /*0268*/ 	.word	index@(_ZN17fastertransformer19normalize_kernel_v2I7__half26__halfLi4ELi4ELi2EEEvPT_PKT0_iiii)
        /*026c*/ 	.word	0x00000017


	//----- nvinfo : EIATTR_FRAME_SIZE
	.align		4
.L_122:
        /*0270*/ 	.byte	0x04, 0x11
        /*0272*/ 	.short	(.L_124 - .L_123)
	.align		4
.L_123:
        /*0274*/ 	.word	index@(_ZN17fastertransformer19normalize_kernel_v2I7__half26__halfLi4ELi4ELi2EEEvPT_PKT0_iiii)
        /*0278*/ 	.word	0x00000000


	//----- nvinfo : EIATTR_REGCOUNT
	.align		4
.L_124:
        /*027c*/ 	.byte	0x04, 0x2f
        /*027e*/ 	.short	(.L_126 - .L_125)
	.align		4
.L_125:
        /*0280*/ 	.word	index@(_ZN17fastertransformer19normalize_kernel_v2I6__halfS1_Li4ELi4ELi1EEEvPT_PKT0_iiii)
        /*0284*/ 	.word	0x00000016


	//----- nvinfo : EIATTR_FRAME_SIZE
	.align		4
.L_126:
        /*0288*/ 	.byte	0x04, 0x11
        /*028a*/ 	.short	(.L_128 - .L_127)
	.align		4
.L_127:
        /*028c*/ 	.word	index@(_ZN17fastertransformer19normalize_kernel_v2I6__halfS1_Li4ELi4ELi1EEEvPT_PKT0_iiii)
        /*0290*/ 	.word	0x00000000


	//----- nvinfo : EIATTR_REGCOUNT
	.align		4
.L_128:
        /*0294*/ 	.byte	0x04, 0x2f
        /*0296*/ 	.short	(.L_130 - .L_129)
	.align		4
.L_129:
        /*0298*/ 	.word	index@(_ZN17fastertransformer19normalize_kernel_v2INS_5half4E6__halfLi2ELi4ELi4EEEvPT_PKT0_iiii)
        /*029c*/ 	.word	0x00000018


	//----- nvinfo : EIATTR_FRAME_SIZE
	.align		4
.L_130:
        /*02a0*/ 	.byte	0x04, 0x11
        /*02a2*/ 	.short	(.L_132 - .L_131)
	.align		4
.L_131:
        /*02a4*/ 	.word	index@(_ZN17fastertransformer19normalize_kernel_v2INS_5half4E6__halfLi2ELi4ELi4EEEvPT_PKT0_iiii)
        /*02a8*/ 	.word	0x00000000


	//----- nvinfo : EIATTR_REGCOUNT
	.align		4
.L_132:
        /*02ac*/ 	.byte	0x04, 0x2f
        /*02ae*/ 	.short	(.L_134 - .L_133)
	.align		4
.L_133:
        /*02b0*/ 	.word	index@(_ZN17fastertransformer19normalize_kernel_v2I7__half26__halfLi2ELi4ELi2EEEvPT_PKT0_iiii)
        /*02b4*/ 	.word	0x00000017


	//----- nvinfo : EIATTR_FRAME_SIZE
	.align		4
.L_134:
        /*02b8*/ 	.byte	0x04, 0x11
        /*02ba*/ 	.short	(.L_136 - .L_135)
	.align		4
.L_135:
        /*02bc*/ 	.word	index@(_ZN17fastertransformer19normalize_kernel_v2I7__half26__halfLi2ELi4ELi2EEEvPT_PKT0_iiii)
        /*02c0*/ 	.word	0x00000000


	//----- nvinfo : EIATTR_REGCOUNT
	.align		4
.L_136:
        /*02c4*/ 	.byte	0x04, 0x2f
        /*02c6*/ 	.short	(.L_138 - .L_137)
	.align		4
.L_137:
        /*02c8*/ 	.word	index@(_ZN17fastertransformer19normalize_kernel_v2I6__halfS1_Li2ELi4ELi1EEEvPT_PKT0_iiii)
        /*02cc*/ 	.word	0x00000016


	//----- nvinfo : EIATTR_FRAME_SIZE
	.align		4
.L_138:
        /*02d0*/ 	.byte	0x04, 0x11
        /*02d2*/ 	.short	(.L_140 - .L_139)
	.align		4
.L_139:
        /*02d4*/ 	.word	index@(_ZN17fastertransformer19normalize_kernel_v2I6__halfS1_Li2ELi4ELi1EEEvPT_PKT0_iiii)
        /*02d8*/ 	.word	0x00000000


	//----- nvinfo : EIATTR_REGCOUNT
	.align		4
.L_140:
        /*02dc*/ 	.byte	0x04, 0x2f
        /*02de*/ 	.short	(.L_142 - .L_141)
	.align		4
.L_141:
        /*02e0*/ 	.word	index@(_ZN17fastertransformer19normalize_kernel_v2INS_5half4E6__halfLi1ELi4ELi4EEEvPT_PKT0_iiii)
        /*02e4*/ 	.word	0x00000018


	//----- nvinfo : EIATTR_FRAME_SIZE
	.align		4
.L_142:
        /*02e8*/ 	.byte	0x04, 0x11
        /*02ea*/ 	.short	(.L_144 - .L_143)
	.align		4
.L_143:
        /*02ec*/ 	.word	index@(_ZN17fastertransformer19normalize_kernel_v2INS_5half4E6__halfLi1ELi4ELi4EEEvPT_PKT0_iiii)
        /*02f0*/ 	.word	0x00000000


	//----- nvinfo : EIATTR_REGCOUNT
	.align		4
.L_144:
        /*02f4*/ 	.byte	0x04, 0x2f
        /*02f6*/ 	.short	(.L_146 - .L_145)
	.align		4
.L_145:
        /*02f8*/ 	.word	index@(_ZN17fastertransformer19normalize_kernel_v2I7__half26__halfLi1ELi4ELi2EEEvPT_PKT0_iiii)
        /*02fc*/ 	.word	0x00000016


	//----- nvinfo : EIATTR_FRAME_SIZE
	.align		4
.L_146:
        /*0300*/ 	.byte	0x04, 0x11
        /*0302*/ 	.short	(.L_148 - .L_147)
	.align		4
.L_147:
        /*0304*/ 	.word	index@(_ZN17fastertransformer19normalize_kernel_v2I7__half26__halfLi1ELi4ELi2EEEvPT_PKT0_iiii)
        /*0308*/ 	.word	0x00000000


	//----- nvinfo : EIATTR_REGCOUNT
	.align		4
.L_148:
        /*030c*/ 	.byte	0x04, 0x2f
        /*030e*/ 	.short	(.L_150 - .L_149)
	.align		4
.L_149:
        /*0310*/ 	.word	index@(_ZN17fastertransformer19normalize_kernel_v2I6__halfS1_Li1ELi4ELi1EEEvPT_PKT0_iiii)
        /*0314*/ 	.word	0x00000015


	//----- nvinfo : EIATTR_FRAME_SIZE
	.align		4
.L_150:
        /*0318*/ 	.byte	0x04, 0x11
        /*031a*/ 	.short	(.L_152 - .L_151)
	.align		4
.L_151:
        /*031c*/ 	.word	index@(_ZN17fastertransformer19normalize_kernel_v2I6__halfS1_Li1ELi4ELi1EEEvPT_PKT0_iiii)
        /*0320*/ 	.word	0x00000000


	//----- nvinfo : EIATTR_REGCOUNT
	.align		4
.L_152:
        /*0324*/ 	.byte	0x04, 0x2f
        /*0326*/ 	.short	(.L_154 - .L_153)
	.align		4
.L_153:
        /*0328*/ 	.word	index@(_ZN17fastertransformer16normalize_kernelI6__halfS1_EEvPT_PKT0_iiii)
        /*032c*/ 	.word	0x00000014


	//----- nvinfo : EIATTR_FRAME_SIZE
	.align		4
.L_154:
        /*0330*/ 	.byte	0x04, 0x11
        /*0332*/ 	.short	(.L_156 - .L_155)
	.align		4
.L_155:
        /*0334*/ 	.word	index@($__internal_0_$__cuda_sm20_drsqrt_f64_slowpath_v2)
        /*0338*/ 	.word	0x00000000


	//----- nvinfo : EIATTR_FRAME_SIZE
	.align		4
.L_156:
        /*033c*/ 	.byte	0x04, 0x11
        /*033e*/ 	.short	(.L_158 - .L_157)
	.align		4
.L_157:
        /*0340*/ 	.word	index@(_ZN17fastertransformer16normalize_kernelI6__halfS1_EEvPT_PKT0_iiii)
        /*0344*/ 	.word	0x00000000


	//----- nvinfo : EIATTR_REGCOUNT
	.align		4
.L_158:
        /*0348*/ 	.byte	0x04, 0x2f
        /*034a*/ 	.short	(.L_160 - .L_159)
	.align		4
.L_159:
        /*034c*/ 	.word	index@(_ZN17fastertransformer19normalize_kernel_v2ILi4ELi4ELi4EEEvP5char4PK6__halfiiiiff)
        /*0350*/ 	.word	0x0000001a


	//----- nvinfo : EIATTR_FRAME_SIZE
	.align		4
.L_160:
        /*0354*/ 	.byte	0x04, 0x11
        /*0356*/ 	.short	(.L_162 - .L_161)
	.align		4
.L_161:
        /*0358*/ 	.word	index@(_ZN17fastertransformer19normalize_kernel_v2ILi4ELi4ELi4EEEvP5char4PK6__halfiiiiff)
        /*035c*/ 	.word	0x00000000


	//----- nvinfo : EIATTR_REGCOUNT
	.align		4
.L_162:
        /*0360*/ 	.byte	0x04, 0x2f
        /*0362*/ 	.short	(.L_164 - .L_163)
	.align		4
.L_163:
        /*0364*/ 	.word	index@(_ZN17fastertransformer19normalize_kernel_v2ILi4ELi2ELi4EEEvP5char4PK6__halfiiiiff)
        /*0368*/ 	.word	0x0000001a


	//----- nvinfo : EIATTR_FRAME_SIZE
	.align		4
.L_164:
        /*036c*/ 	.byte	0x04, 0x11
        /*036e*/ 	.short	(.L_166 - .L_165)
	.align		4
.L_165:
        /*0370*/ 	.word	index@(_ZN17fastertransformer19normalize_kernel_v2ILi4ELi2ELi4EEEvP5char4PK6__halfiiiiff)
        /*0374*/ 	.word	0x00000000


	//----- nvinfo : EIATTR_REGCOUNT
	.align		4
.L_166:
        /*0378*/ 	.byte	0x04, 0x2f
        /*037a*/ 	.short	(.L_168 - .L_167)
	.align		4
.L_167:
        /*037c*/ 	.word	index@(_ZN17fastertransformer19normalize_kernel_v2ILi4ELi1ELi4EEEvP5char4PK6__halfiiiiff)
        /*0380*/ 	.word	0x0000001a


	//----- nvinfo : EIATTR_FRAME_SIZE
	.align		4
.L_168:
        /*0384*/ 	.byte	0x04, 0x11
        /*0386*/ 	.short	(.L_170 - .L_169)
	.align		4
.L_169:
        /*0388*/ 	.word	index@(_ZN17fastertransformer19normalize_kernel_v2ILi4ELi1ELi4EEEvP5char4PK6__halfiiiiff)
        /*038c*/ 	.word	0x00000000


	//----- nvinfo : EIATTR_MIN_STACK_SIZE
	.align		4
.L_170:
        /*0390*/ 	.byte	0x04, 0x12
        /*0392*/ 	.short	(.L_172 - .L_171)
	.align		4
.L_171:
        /*0394*/ 	.word	index@(_ZN17fastertransformer19normalize_kernel_v2ILi4ELi1ELi4EEEvP5char4PK6__halfiiiiff)
        /*0398*/ 	.word	0x00000000


	//----- nvinfo : EIATTR_MIN_STACK_SIZE
	.align		4
.L_172:
        /*039c*/ 	.byte	0x04, 0x12
        /*039e*/ 	.short	(.L_174 - .L_173)
	.align		4
.L_173:
        /*03a0*/ 	.word	index@(_ZN17fastertransformer19normalize_kernel_v2ILi4ELi2ELi4EEEvP5char4PK6__halfiiiiff)
        /*03a4*/ 	.word	0x00000000


	//----- nvinfo : EIATTR_MIN_STACK_SIZE
	.align		4
.L_174:
        /*03a8*/ 	.byte	0x04, 0x12
        /*03aa*/ 	.short	(.L_176 - .L_175)
	.align		4
.L_175:
        /*03ac*/ 	.word	index@(_ZN17fastertransformer19normalize_kernel_v2ILi4ELi4ELi4EEEvP5char4PK6__halfiiiiff)
        /*03b0*/ 	.word	0x00000000


	//----- nvinfo : EIATTR_MIN_STACK_SIZE
	.align		4
.L_176:
        /*03b4*/ 	.byte	0x04, 0x12
        /*03b6*/ 	.short	(.L_178 - .L_177)
	.align		4
.L_177:
        /*03b8*/ 	.word	index@(_ZN17fastertransformer16normalize_kernelI6__halfS1_EEvPT_PKT0_iiii)
        /*03bc*/ 	.word	0x00000000


	//----- nvinfo : EIATTR_MIN_STACK_SIZE
	.align		4
.L_178:
        /*03c0*/ 	.byte	0x04, 0x12
        /*03c2*/ 	.short	(.L_180 - .L_179)
	.align		4
.L_179:
        /*03c4*/ 	.word	index@(_ZN17fastertransformer19normalize_kernel_v2I6__halfS1_Li1ELi4ELi1EEEvPT_PKT0_iiii)
        /*03c8*/ 	.word	0x00000000


	//----- nvinfo : EIATTR_MIN_STACK_SIZE
	.align		4
.L_180:
        /*03cc*/ 	.byte	0x04, 0x12
        /*03ce*/ 	.short	(.L_182 - .L_181)
	.align		4
.L_181:
        /*03d0*/ 	.word	index@(_ZN17fastertransformer19normalize_kernel_v2I7__half26__halfLi1ELi4ELi2EEEvPT_PKT0_iiii)
        /*03d4*/ 	.word	0x00000000


	//----- nvinfo : EIATTR_MIN_STACK_SIZE
	.align		4
.L_182:
        /*03d8*/ 	.byte	0x04, 0x12
        /*03da*/ 	.short	(.L_184 - .L_183)
	.align		4
.L_183:
        /*03dc*/ 	.word	index@(_ZN17fastertransformer19normalize_kernel_v2INS_5half4E6__halfLi1ELi4ELi4EEEvPT_PKT0_iiii)
        /*03e0*/ 	.word	0x00000000


	//----- nvinfo : EIATTR_MIN_STACK_SIZE
	.align		4
.L_184:
        /*03e4*/ 	.byte	0x04, 0x12
        /*03e6*/ 	.short	(.L_186 - .L_185)
	.align		4
.L_185:
        /*03e8*/ 	.word	index@(_ZN17fastertransformer19normalize_kernel_v2I6__halfS1_Li2ELi4ELi1EEEvPT_PKT0_iiii)
        /*03ec*/ 	.word	0x00000000


	//----- nvinfo : EIATTR_MIN_STACK_SIZE
	.align		4
.L_186:
        /*03f0*/ 	.byte	0x04, 0x12
        /*03f2*/ 	.short	(.L_188 - .L_187)
	.align		4
.L_187:
        /*03f4*/ 	.word	index@(_ZN17fastertransformer19normalize_kernel_v2I7__half26__halfLi2ELi4ELi2EEEvPT_PKT0_iiii)
        /*03f8*/ 	.word	0x00000000


	//----- nvinfo : EIATTR_MIN_STACK_SIZE
	.align		4
.L_188:
        /*03fc*/ 	.byte	0x04, 0x12
        /*03fe*/ 	.short	(.L_190 - .L_189)
	.align		4
.L_189:
        /*0400*/ 	.word	index@(_ZN17fastertransformer19normalize_kernel_v2INS_5half4E6__halfLi2ELi4ELi4EEEvPT_PKT0_iiii)
        /*0404*/ 	.word	0x00000000


	//----- nvinfo : EIATTR_MIN_STACK_SIZE
	.align		4
.L_190:
        /*0408*/ 	.byte	0x04, 0x12
        /*040a*/ 	.short	(.L_192 - .L_191)
	.align		4
.L_191:
        /*040c*/ 	.word	index@(_ZN17fastertransformer19normalize_kernel_v2I6__halfS1_Li4ELi4ELi1EEEvPT_PKT0_iiii)
        /*0410*/ 	.word	0x00000000


	//----- nvinfo : EIATTR_MIN_STACK_SIZE
	.align		4
.L_192:
        /*0414*/ 	.byte	0x04, 0x12
        /*0416*/ 	.short	(.L_194 - .L_193)
	.align		4
.L_193:
        /*0418*/ 	.word	index@(_ZN17fastertransformer19normalize_kernel_v2I7__half26__halfLi4ELi4ELi2EEEvPT_PKT0_iiii)
        /*041c*/ 	.word	0x00000000


	//----- nvinfo : EIATTR_MIN_STACK_SIZE
	.align		4
.L_194:
        /*0420*/ 	.byte	0x04, 0x12
        /*0422*/ 	.short	(.L_196 - .L_195)
	.align		4
.L_195:
        /*0424*/ 	.word	index@(_ZN17fastertransformer19normalize_kernel_v2INS_5half4E6__halfLi4ELi4ELi4EEEvPT_PKT0_iiii)
        /*0428*/ 	.word	0x00000000


	//----- nvinfo : EIATTR_MIN_STACK_SIZE
	.align		4
.L_196:
        /*042c*/ 	.byte	0x04, 0x12
        /*042e*/ 	.short	(.L_198 - .L_197)
	.align		4
.L_197:
        /*0430*/ 	.word	index@(_ZN17fastertransformer16normalize_kernelIffEEvPT_PKT0_iiii)
        /*0434*/ 	.word	0x00000000


	//----- nvinfo : EIATTR_MIN_STACK_SIZE
	.align		4
.L_198:
        /*0438*/ 	.byte	0x04, 0x12
        /*043a*/ 	.short	(.L_200 - .L_199)
	.align		4
.L_199:
        /*043c*/ 	.word	index@(_ZN17fastertransformer19normalize_kernel_v2IffLi1ELi4ELi1EEEvPT_PKT0_iiii)
        /*0440*/ 	.word	0x00000000


	//----- nvinfo : EIATTR_MIN_STACK_SIZE
	.align		4
.L_200:
        /*0444*/ 	.byte	0x04, 0x12
        /*0446*/ 	.short	(.L_202 - .L_201)
	.align		4
.L_201:
        /*0448*/ 	.word	index@(_ZN17fastertransformer19normalize_kernel_v2I6float2fLi1ELi4ELi2EEEvPT_PKT0_iiii)
        /*044c*/ 	.word	0x00000000


	//----- nvinfo : EIATTR_MIN_STACK_SIZE
	.align		4
.L_202:
        /*0450*/ 	.byte	0x04, 0x12
        /*0452*/ 	.short	(.L_204 - .L_203)
	.align		4
.L_203:
        /*0454*/ 	.word	index@(_ZN17fastertransformer19normalize_kernel_v2I6float4fLi1ELi4ELi4EEEvPT_PKT0_iiii)
        /*0458*/ 	.word	0x00000000


	//----- nvinfo : EIATTR_MIN_STACK_SIZE
	.align		4
.L_204:
        /*045c*/ 	.byte	0x04, 0x12
        /*045e*/ 	.short	(.L_206 - .L_205)
	.align		4
.L_205:
        /*0460*/ 	.word	index@(_ZN17fastertransformer19normalize_kernel_v2IffLi2ELi4ELi1EEEvPT_PKT0_iiii)
        /*0464*/ 	.word	0x00000000


	//----- nvinfo : EIATTR_MIN_STACK_SIZE
	.align		4
.L_206:
        /*0468*/ 	.byte	0x04, 0x12
        /*046a*/ 	.short	(.L_208 - .L_207)
	.align		4
.L_207:
        /*046c*/ 	.word	index@(_ZN17fastertransformer19normalize_kernel_v2I6float2fLi2ELi4ELi2EEEvPT_PKT0_iiii)
        /*0470*/ 	.word	0x00000000


	//----- nvinfo : EIATTR_MIN_STACK_SIZE
	.align		4
.L_208:
        /*0474*/ 	.byte	0x04, 0x12
        /*0476*/ 	.short	(.L_210 - .L_209)
	.align		4
.L_209:
        /*0478*/ 	.word	index@(_ZN17fastertransformer19normalize_kernel_v2I6float4fLi2ELi4ELi4EEEvPT_PKT0_iiii)
        /*047c*/ 	.word	0x00000000


	//----- nvinfo : EIATTR_MIN_STACK_SIZE
	.align		4
.L_210:
        /*0480*/ 	.byte	0x04, 0x12
        /*0482*/ 	.short	(.L_212 - .L_211)
	.align		4
.L_211:
        /*0484*/ 	.word	index@(_ZN17fastertransformer19normalize_kernel_v2IffLi4ELi4ELi1EEEvPT_PKT0_iiii)
        /*0488*/ 	.word	0x00000000


	//----- nvinfo : EIATTR_MIN_STACK_SIZE
	.align		4
.L_212:
        /*048c*/ 	.byte	0x04, 0x12
        /*048e*/ 	.short	(.L_214 - .L_213)
	.align		4
.L_213:
        /*0490*/ 	.word	index@(_ZN17fastertransformer19normalize_kernel_v2I6float2fLi4ELi4ELi2EEEvPT_PKT0_iiii)
        /*0494*/ 	.word	0x00000000


	//----- nvinfo : EIATTR_MIN_STACK_SIZE
	.align		4
.L_214:
        /*0498*/ 	.byte	0x04, 0x12
        /*049a*/ 	.short	(.L_216 - .L_215)
	.align		4
.L_215:
        /*049c*/ 	.word	index@(_ZN17fastertransformer19normalize_kernel_v2I6float4fLi4ELi4ELi4EEEvPT_PKT0_iiii)
        /*04a0*/ 	.word	0x00000000


	//----- nvinfo : EIATTR_MIN_STACK_SIZE
	.align		4
.L_216:
        /*04a4*/ 	.byte	0x04, 0x12
        /*04a6*/ 	.short	(.L_218 - .L_217)
	.align		4
.L_217:
        /*04a8*/ 	.word	index@(_ZN17fastertransformer38normalize_for_FMHA_headz32_INT8_kernelILi1ELi1ELi1EEEvP5char2PK6__halfiiiiffff)
        /*04ac*/ 	.word	0x00000000


	//----- nvinfo : EIATTR_MIN_STACK_SIZE
	.align		4
.L_218:
        /*04b0*/ 	.byte	0x04, 0x12
        /*04b2*/ 	.short	(.L_220 - .L_219)
	.align		4
.L_219:
        /*04b4*/ 	.word	index@(_ZN17fastertransformer38normalize_for_FMHA_headz32_INT8_kernelILi1ELi2ELi1EEEvP5char2PK6__halfiiiiffff)
        /*04b8*/ 	.word	0x00000000


	//----- nvinfo : EIATTR_MIN_STACK_SIZE
	.align		4
.L_220:
        /*04bc*/ 	.byte	0x04, 0x12
        /*04be*/ 	.short	(.L_222 - .L_221)
	.align		4
.L_221:
        /*04c0*/ 	.word	index@(_ZN17fastertransformer38normalize_for_FMHA_headz32_INT8_kernelILi1ELi2ELi2EEEvP5char2PK6__halfiiiiffff)
        /*04c4*/ 	.word	0x00000000


	//----- nvinfo : EIATTR_MIN_STACK_SIZE
	.align		4
.L_222:
        /*04c8*/ 	.byte	0x04, 0x12
        /*04ca*/ 	.short	(.L_224 - .L_223)
	.align		4
.L_223:
        /*04cc*/ 	.word	index@(_ZN17fastertransformer38normalize_for_FMHA_headz32_INT8_kernelILi1ELi4ELi2EEEvP5char2PK6__halfiiiiffff)
        /*04d0*/ 	.word	0x00000000


	//----- nvinfo : EIATTR_MIN_STACK_SIZE
	.align		4
.L_224:
        /*04d4*/ 	.byte	0x04, 0x12
        /*04d6*/ 	.short	(.L_226 - .L_225)
	.align		4
.L_225:
        /*04d8*/ 	.word	index@(_ZN17fastertransformer38normalize_for_FMHA_headz32_INT8_kernelILi2ELi4ELi2EEEvP5char2PK6__halfiiiiffff)
        /*04dc*/ 	.word	0x00000000


	//----- nvinfo : EIATTR_MIN_STACK_SIZE
	.align		4
.L_226:
        /*04e0*/ 	.byte	0x04, 0x12
        /*04e2*/ 	.short	(.L_228 - .L_227)
	.align		4
.L_227:
        /*04e4*/ 	.word	index@(_ZN17fastertransformer33normalize_for_FMHA_headz32_kernelILi1ELi1ELi1EEEvP7__half2PK6__halfiiiif)
        /*04e8*/ 	.word	0x00000000


	//----- nvinfo : EIATTR_MIN_STACK_SIZE
	.align		4
.L_228:
        /*04ec*/ 	.byte	0x04, 0x12
        /*04ee*/ 	.short	(.L_230 - .L_229)
	.align		4
.L_229:
        /*04f0*/ 	.word	index@(_ZN17fastertransformer33normalize_for_FMHA_headz32_kernelILi1ELi2ELi1EEEvP7__half2PK6__halfiiiif)
        /*04f4*/ 	.word	0x00000000


	//----- nvinfo : EIATTR_MIN_STACK_SIZE
	.align		4
.L_230:
        /*04f8*/ 	.byte	0x04, 0x12
        /*04fa*/ 	.short	(.L_232 - .L_231)
	.align		4
.L_231:
        /*04fc*/ 	.word	index@(_ZN17fastertransformer33normalize_for_FMHA_headz32_kernelILi1ELi2ELi2EEEvP7__half2PK6__halfiiiif)
        /*0500*/ 	.word	0x00000000


	//----- nvinfo : EIATTR_MIN_STACK_SIZE
	.align		4
.L_232:
        /*0504*/ 	.byte	0x04, 0x12
        /*0506*/ 	.short	(.L_234 - .L_233)
	.align		4
.L_233:
        /*0508*/ 	.word	index@(_ZN17fastertransformer33normalize_for_FMHA_headz32_kernelILi1ELi4ELi2EEEvP7__half2PK6__halfiiiif)
        /*050c*/ 	.word	0x00000000


	//----- nvinfo : EIATTR_MIN_STACK_SIZE
	.align		4
.L_234:
        /*0510*/ 	.byte	0x04, 0x12
        /*0512*/ 	.short	(.L_236 - .L_235)
	.align		4
.L_235:
        /*0514*/ 	.word	index@(_ZN17fastertransformer33normalize_for_FMHA_headz32_kernelILi2ELi4ELi2EEEvP7__half2PK6__halfiiiif)
        /*0518*/ 	.word	0x00000000


	//----- nvinfo : EIATTR_MIN_STACK_SIZE
	.align		4
.L_236:
        /*051c*/ 	.byte	0x04, 0x12
        /*051e*/ 	.short	(.L_238 - .L_237)
	.align		4
.L_237:
        /*0520*/ 	.word	index@(_ZN17fastertransformer16normalize_kernelI6__halfEEvPaPKT_iiiiff)
        /*0524*/ 	.word	0x00000000


	//----- nvinfo : EIATTR_MIN_STACK_SIZE
	.align		4
.L_238:
        /*0528*/ 	.byte	0x04, 0x12
        /*052a*/ 	.short	(.L_240 - .L_239)
	.align		4
.L_239:
        /*052c*/ 	.word	index@(_ZN17fastertransformer16normalize_kernelI7__half26__halfEEvPT_PKT0_iiii)
        /*0530*/ 	.word	0x00000008


	//----- nvinfo : EIATTR_MIN_STACK_SIZE
	.align		4
.L_240:
        /*0534*/ 	.byte	0x04, 0x12
        /*0536*/ 	.short	(.L_242 - .L_241)
	.align		4
.L_241:
        /*0538*/ 	.word	index@(_ZN17fastertransformer30normalize_for_FMHA_INT8_kernelEP5char2PK6__halfiiiiffff)
        /*053c*/ 	.word	0x00000000


	//----- nvinfo : EIATTR_MIN_STACK_SIZE
	.align		4
.L_242:
        /*0540*/ 	.byte	0x04, 0x12
        /*0542*/ 	.short	(.L_244 - .L_243)
	.align		4
.L_243:
        /*0544*/ 	.word	index@(_ZN17fastertransformer25normalize_for_FMHA_kernelEP7__half2PK6__halfiiiif)
        /*0548*/ 	.word	0x00000008
.L_244:


//--------------------- .nv.compat                --------------------------
	.section	.nv.compat,"",@"SHT_CUDA_COMPAT_INFO"
	.align	4
        /*0000*/ 	.byte	0x02, 0x09, 0x01, 0x00, 0x02, 0x02, 0x01, 0x00, 0x02, 0x05, 0x05, 0x00, 0x03, 0x07, 0x01, 0x01
        /*0010*/ 	.byte	0x02, 0x03, 0x00, 0x00, 0x02, 0x06, 0x01, 0x00, 0x04, 0x0b, 0x08, 0x00, 0x00, 0x00, 0x00, 0x00
        /*0020*/ 	.byte	0x00, 0x00, 0x00, 0x00


//--------------------- .nv.info._ZN17fastertransformer19normalize_kernel_v2ILi4ELi1ELi4EEEvP5char4PK6__halfiiiiff --------------------------
	.section	.nv.info._ZN17fastertransformer19normalize_kernel_v2ILi4ELi1ELi4EEEvP5char4PK6__halfiiiiff,"",@"SHT_CUDA_INFO"
	.sectionflags	@""
	.align	4


	//----- nvinfo : EIATTR_CUDA_API_VERSION
	.align		4
        /*0000*/ 	.byte	0x04, 0x37
        /*0002*/ 	.short	(.L_246 - .L_245)
.L_245:
        /*0004*/ 	.word	0x00000082


	//----- nvinfo : EIATTR_KPARAM_INFO
	.align		4
.L_246:
        /*0008*/ 	.byte	0x04, 0x17
        /*000a*/ 	.short	(.L_248 - .L_247)
.L_247:
        /*000c*/ 	.word	0x00000000
        /*0010*/ 	.short	0x0007
        /*0012*/ 	.short	0x0024
        /*0014*/ 	.byte	0x00, 0xf0, 0x11, 0x00


	//----- nvinfo : EIATTR_KPARAM_INFO
	.align		4
.L_248:
        /*0018*/ 	.byte	0x04, 0x17
        /*001a*/ 	.short	(.L_250 - .L_249)
.L_249:
        /*001c*/ 	.word	0x00000000
        /*0020*/ 	.short	0x0006
        /*0022*/ 	.short	0x0020
        /*0024*/ 	.byte	0x00, 0xf0, 0x11, 0x00


	//----- nvinfo : EIATTR_KPARAM_INFO
	.align		4
.L_250:
        /*0028*/ 	.byte	0x04, 0x17
        /*002a*/ 	.short	(.L_252 - .L_251)
.L_251:
        /*002c*/ 	.word	0x00000000
        /*0030*/ 	.short	0x0005
        /*0032*/ 	.short	0x001c
        /*0034*/ 	.byte	0x00, 0xf0, 0x11, 0x00


	//----- nvinfo : EIATTR_KPARAM_INFO
	.align		4
.L_252:
        /*0038*/ 	.byte	0x04, 0x17
        /*003a*/ 	.short	(.L_254 - .L_253)
.L_253:
        /*003c*/ 	.word	0x00000000
        /*0040*/ 	.short	0x0004
        /*0042*/ 	.short	0x0018
        /*0044*/ 	.byte	0x00, 0xf0, 0x11, 0x00


	//----- nvinfo : EIATTR_KPARAM_INFO
	.align		4
.L_254:
        /*0048*/ 	.byte	0x04, 0x17
        /*004a*/ 	.short	(.L_256 - .L_255)
.L_255:
        /*004c*/ 	.word	0x00000000
        /*0050*/ 	.short	0x0003
        /*0052*/ 	.short	0x0014
        /*0054*/ 	.byte	0x00, 0xf0, 0x11, 0x00


	//----- nvinfo : EIATTR_KPARAM_INFO
	.align		4
.L_256:
        /*0058*/ 	.byte	0x04, 0x17
        /*005a*/ 	.short	(.L_258 - .L_257)
.L_257:
        /*005c*/ 	.word	0x00000000
        /*0060*/ 	.short	0x0002
        /*0062*/ 	.short	0x0010
        /*0064*/ 	.byte	0x00, 0xf0, 0x11, 0x00


	//----- nvinfo : EIATTR_KPARAM_INFO
	.align		4
.L_258:
        /*0068*/ 	.byte	0x04, 0x17
        /*006a*/ 	.short	(.L_260 - .L_259)
.L_259:
        /*006c*/ 	.word	0x00000000
        /*0070*/ 	.short	0x0001
        /*0072*/ 	.short	0x0008
        /*0074*/ 	.byte	0x00, 0xf5, 0x21, 0x00


	//----- nvinfo : EIATTR_KPARAM_INFO
	.align		4
.L_260:
        /*0078*/ 	.byte	0x04, 0x17
        /*007a*/ 	.short	(.L_262 - .L_261)
.L_261:
        /*007c*/ 	.word	0x00000000
        /*0080*/ 	.short	0x0000
        /*0082*/ 	.short	0x0000
        /*0084*/ 	.byte	0x00, 0xf5, 0x21, 0x00


	//----- nvinfo : EIATTR_SPARSE_MMA_MASK
	.align		4
.L_262:
        /*0088*/ 	.byte	0x03, 0x50
        /*008a*/ 	.short	0x0000


	//----- nvinfo : EIATTR_MAXREG_COUNT
	.align		4
        /*008c*/ 	.byte	0x03, 0x1b
        /*008e*/ 	.short	0x00ff


	//----- nvinfo : EIATTR_NUM_BARRIERS
	.align		4
        /*0090*/ 	.byte	0x02, 0x4c
        /*0092*/ 	.byte	0x01
	.zero		1


	//----- nvinfo : EIATTR_MERCURY_ISA_VERSION
	.align		4
        /*0094*/ 	.byte	0x03, 0x5f
        /*0096*/ 	.short	0x0101


	//----- nvinfo : EIATTR_COOP_GROUP_MASK_REGIDS
	.align		4
        /*0098*/ 	.byte	0x04, 0x29
        /*009a*/ 	.short	(.L_264 - .L_263)


	//   ....[0]....
.L_263:
        /*009c*/ 	.word	0xffffffff


	//   ....[1]....
        /*00a0*/ 	.word	0xffffffff


	//   ....[2]....
        /*00a4*/ 	.word	0xffffffff


	//----- nvinfo : EIATTR_COOP_GROUP_INSTR_OFFSETS
	.align		4
.L_264:
        /*00a8*/ 	.byte	0x04, 0x28
        /*00aa*/ 	.short	(.L_266 - .L_265)


	//   ....[0]....
.L_265:
        /*00ac*/ 	.word	0x00000a50


	//   ....[1]....
        /*00b0*/ 	.word	0x00000aa0


	//   ....[2]....
        /*00b4*/ 	.word	0x00000ac0


	//----- nvinfo : EIATTR_VRC_CTA_INIT_COUNT
	.align		4
.L_266:
        /*00b8*/ 	.byte	0x02, 0x4a
	.zero		1
	.zero		1


	//----- nvinfo : EIATTR_EXIT_INSTR_OFFSETS
	.align		4
        /*00bc*/ 	.byte	0x04, 0x1c
        /*00be*/ 	.short	(.L_268 - .L_267)


	//   ....[0]....
.L_267:
        /*00c0*/ 	.word	0x00000cd0


	//   ....[1]....
        /*00c4*/ 	.word	0x00001110


	//----- nvinfo : EIATTR_CRS_STACK_SIZE
	.align		4
.L_268:
        /*00c8*/ 	.byte	0x04, 0x1e
        /*00ca*/ 	.short	(.L_270 - .L_269)
.L_269:
        /*00cc*/ 	.word	0x00000000


	//----- nvinfo : EIATTR_CBANK_PARAM_SIZE
	.align		4
.L_270:
        /*00d0*/ 	.byte	0x03, 0x19
        /*00d2*/ 	.short	0x0028


	//----- nvinfo : EIATTR_PARAM_CBANK
	.align		4
        /*00d4*/ 	.byte	0x04, 0x0a
        /*00d6*/ 	.short	(.L_272 - .L_271)
	.align		4
.L_271:
        /*00d8*/ 	.word	index@(.nv.constant0._ZN17fastertransformer19normalize_kernel_v2ILi4ELi1ELi4EEEvP5char4PK6__halfiiiiff)
        /*00dc*/ 	.short	0x0380
        /*00de*/ 	.short	0x0028


	//----- nvinfo : EIATTR_SW_WAR
	.align		4
.L_272:
        /*00e0*/ 	.byte	0x04, 0x36
        /*00e2*/ 	.short	(.L_274 - .L_273)
.L_273:
        /*00e4*/ 	.word	0x00000008
.L_274:


//--------------------- .nv.info._ZN17fastertransformer19normalize_kernel_v2ILi4ELi2ELi4EEEvP5char4PK6__halfiiiiff --------------------------
	.section	.nv.info._ZN17fastertransformer19normalize_kernel_v2ILi4ELi2ELi4EEEvP5char4PK6__halfiiiiff,"",@"SHT_CUDA_INFO"
	.sectionflags	@""
	.align	4


	//----- nvinfo : EIATTR_CUDA_API_VERSION
	.align		4
        /*0000*/ 	.byte	0x04, 0x37
        /*0002*/ 	.short	(.L_276 - .L_275)
.L_275:
        /*0004*/ 	.word	0x00000082


	//----- nvinfo : EIATTR_KPARAM_INFO
	.align		4
.L_276:
        /*0008*/ 	.byte	0x04, 0x17
        /*000a*/ 	.short	(.L_278 - .L_277)
.L_277:
        /*000c*/ 	.word	0x00000000
        /*0010*/ 	.short	0x0007
        /*0012*/ 	.short	0x0024
        /*0014*/ 	.byte	0x00, 0xf0, 0x11, 0x00


	//----- nvinfo : EIATTR_KPARAM_INFO
	.align		4
.L_278:
        /*0018*/ 	.byte	0x04, 0x17
        /*001a*/ 	.short	(.L_280 - .L_279)
.L_279:
        /*001c*/ 	.word	0x00000000
        /*0020*/ 	.short	0x0006
        /*0022*/ 	.short	0x0020
        /*0024*/ 	.byte	0x00, 0xf0, 0x11, 0x00


	//----- nvinfo : EIATTR_KPARAM_INFO
	.align		4
.L_280:
        /*0028*/ 	.byte	0x04, 0x17
        /*002a*/ 	.short	(.L_282 - .L_281)
.L_281:
        /*002c*/ 	.word	0x00000000
        /*0030*/ 	.short	0x0005
        /*0032*/ 	.short	0x001c
        /*0034*/ 	.byte	0x00, 0xf0, 0x11, 0x00


	//----- nvinfo : EIATTR_KPARAM_INFO
	.align		4
.L_282:
        /*0038*/ 	.byte	0x04, 0x17
        /*003a*/ 	.short	(.L_284 - .L_283)
.L_283:
        /*003c*/ 	.word	0x00000000
        /*0040*/ 	.short	0x0004
        /*0042*/ 	.short	0x0018
        /*0044*/ 	.byte	0x00, 0xf0, 0x11, 0x00


	//----- nvinfo : EIATTR_KPARAM_INFO
	.align		4
.L_284:
        /*0048*/ 	.byte	0x04, 0x17
        /*004a*/ 	.short	(.L_286 - .L_285)
.L_285:
        /*004c*/ 	.word	0x00000000
        /*0050*/ 	.short	0x0003
        /*0052*/ 	.short	0x0014
        /*0054*/ 	.byte	0x00, 0xf0, 0x11, 0x00


	//----- nvinfo : EIATTR_KPARAM_INFO
	.align		4
.L_286:
        /*0058*/ 	.byte	0x04, 0x17
        /*005a*/ 	.short	(.L_288 - .L_287)
.L_287:
        /*005c*/ 	.word	0x00000000
        /*0060*/ 	.short	0x0002
        /*0062*/ 	.short	0x0010
        /*0064*/ 	.byte	0x00, 0xf0, 0x11, 0x00


	//----- nvinfo : EIATTR_KPARAM_INFO
	.align		4
.L_288:
        /*0068*/ 	.byte	0x04, 0x17
        /*006a*/ 	.short	(.L_290 - .L_289)
.L_289:
        /*006c*/ 	.word	0x00000000
        /*0070*/ 	.short	0x0001
        /*0072*/ 	.short	0x0008
        /*0074*/ 	.byte	0x00, 0xf5, 0x21, 0x00


	//----- nvinfo : EIATTR_KPARAM_INFO
	.align		4
.L_290:
        /*0078*/ 	.byte	0x04, 0x17
        /*007a*/ 	.short	(.L_292 - .L_291)
.L_291:
        /*007c*/ 	.word	0x00000000
        /*0080*/ 	.short	0x0000
        /*0082*/ 	.short	0x0000
        /*0084*/ 	.byte	0x00, 0xf5, 0x21, 0x00


	//----- nvinfo : EIATTR_SPARSE_MMA_MASK
	.align		4
.L_292:
        /*0088*/ 	.byte	0x03, 0x50
        /*008a*/ 	.short	0x0000


	//----- nvinfo : EIATTR_MAXREG_COUNT
	.align		4
        /*008c*/ 	.byte	0x03, 0x1b
        /*008e*/ 	.short	0x00ff


	//----- nvinfo : EIATTR_NUM_BARRIERS
	.align		4
        /*0090*/ 	.byte	0x02, 0x4c
        /*0092*/ 	.byte	0x01
	.zero		1


	//----- nvinfo : EIATTR_MERCURY_ISA_VERSION
	.align		4
        /*0094*/ 	.byte	0x03, 0x5f
        /*0096*/ 	.short	0x0101


	//----- nvinfo : EIATTR_COOP_GROUP_MASK_REGIDS
	.align		4
        /*0098*/ 	.byte	0x04, 0x29
        /*009a*/ 	.short	(.L_294 - .L_293)


	//   ....[0]....
.L_293:
        /*009c*/ 	.word	0xffffffff


	//   ....[1]....
        /*00a0*/ 	.word	0xffffffff


	//   ....[2]....
        /*00a4*/ 	.word	0xffffffff


	//----- nvinfo : EIATTR_COOP_GROUP_INSTR_OFFSETS
	.align		4
.L_294:
        /*00a8*/ 	.byte	0x04, 0x28
        /*00aa*/ 	.short	(.L_296 - .L_295)


	//   ....[0]....
.L_295:
        /*00ac*/ 	.word	0x00000a50


	//   ....[1]....
        /*00b0*/ 	.word	0x00000aa0


	//   ....[2]....
        /*00b4*/ 	.word	0x00000ac0


	//----- nvinfo : EIATTR_VRC_CTA_INIT_COUNT
	.align		4
.L_296:
        /*00b8*/ 	.byte	0x02, 0x4a
	.zero		1
	.zero		1


	//----- nvinfo : EIATTR_EXIT_INSTR_OFFSETS
	.align		4
        /*00bc*/ 	.byte	0x04, 0x1c
        /*00be*/ 	.short	(.L_298 - .L_297)


	//   ....[0]....
.L_297:
        /*00c0*/ 	.word	0x00000cd0


	//   ....[1]....
        /*00c4*/ 	.word	0x00001110


	//----- nvinfo : EIATTR_CRS_STACK_SIZE
	.align		4
.L_298:
        /*00c8*/ 	.byte	0x04, 0x1e
        /*00ca*/ 	.short	(.L_300 - .L_299)
.L_299:
        /*00cc*/ 	.word	0x00000000


	//----- nvinfo : EIATTR_CBANK_PARAM_SIZE
	.align		4
.L_300:
        /*00d0*/ 	.byte	0x03, 0x19
        /*00d2*/ 	.short	0x0028


	//----- nvinfo : EIATTR_PARAM_CBANK
	.align		4
        /*00d4*/ 	.byte	0x04, 0x0a
        /*00d6*/ 	.short	(.L_302 - .L_301)
	.align		4
.L_301:
        /*00d8*/ 	.word	index@(.nv.constant0._ZN17fastertransformer19normalize_kernel_v2ILi4ELi2ELi4EEEvP5char4PK6__halfiiiiff)
        /*00dc*/ 	.short	0x0380
        /*00de*/ 	.short	0x0028


	//----- nvinfo : EIATTR_SW_WAR
	.align		4
.L_302:
        /*00e0*/ 	.byte	0x04, 0x36
        /*00e2*/ 	.short	(.L_304 - .L_303)
.L_303:
        /*00e4*/ 	.word	0x00000008
.L_304:


//--------------------- .nv.info._ZN17fastertransformer19normalize_kernel_v2ILi4ELi4ELi4EEEvP5char4PK6__halfiiiiff --------------------------
	.section	.nv.info._ZN17fastertransformer19normalize_kernel_v2ILi4ELi4ELi4EEEvP5char4PK6__halfiiiiff,"",@"SHT_CUDA_INFO"
	.sectionflags	@""
	.align	4


	//----- nvinfo : EIATTR_CUDA_API_VERSION
	.align		4
        /*0000*/ 	.byte	0x04, 0x37
        /*0002*/ 	.short	(.L_306 - .L_305)
.L_305:
        /*0004*/ 	.word	0x00000082


	//----- nvinfo : EIATTR_KPARAM_INFO
	.align		4
.L_306:
        /*0008*/ 	.byte	0x04, 0x17
        /*000a*/ 	.short	(.L_308 - .L_307)
.L_307:
        /*000c*/ 	.word	0x00000000
        /*0010*/ 	.short	0x0007
        /*0012*/ 	.short	0x0024
        /*0014*/ 	.byte	0x00, 0xf0, 0x11, 0x00


	//----- nvinfo : EIATTR_KPARAM_INFO
	.align		4
.L_308:
        /*0018*/ 	.byte	0x04, 0x17
        /*001a*/ 	.short	(.L_310 - .L_309)
.L_309:
        /*001c*/ 	.word	0x00000000
        /*0020*/ 	.short	0x0006
        /*0022*/ 	.short	0x0020
        /*0024*/ 	.byte	0x00, 0xf0, 0x11, 0x00


	//----- nvinfo : EIATTR_KPARAM_INFO
	.align		4
.L_310:
        /*0028*/ 	.byte	0x04, 0x17
        /*002a*/ 	.short	(.L_312 - .L_311)
.L_311:
        /*002c*/ 	.word	0x00000000
        /*0030*/ 	.short	0x0005
        /*0032*/ 	.short	0x001c
        /*0034*/ 	.byte	0x00, 0xf0, 0x11, 0x00


	//----- nvinfo : EIATTR_KPARAM_INFO
	.align		4
.L_312:
        /*0038*/ 	.byte	0x04, 0x17
        /*003a*/ 	.short	(.L_314 - .L_313)
.L_313:
        /*003c*/ 	.word	0x00000000
        /*0040*/ 	.short	0x0004
        /*0042*/ 	.short	0x0018
        /*0044*/ 	.byte	0x00, 0xf0, 0x11, 0x00


	//----- nvinfo : EIATTR_KPARAM_INFO
	.align		4
.L_314:
        /*0048*/ 	.byte	0x04, 0x17
        /*004a*/ 	.short	(.L_316 - .L_315)
.L_315:
        /*004c*/ 	.word	0x00000000
        /*0050*/ 	.short	0x0003
        /*0052*/ 	.short	0x0014
        /*0054*/ 	.byte	0x00, 0xf0, 0x11, 0x00


	//----- nvinfo : EIATTR_KPARAM_INFO
	.align		4
.L_316:
        /*0058*/ 	.byte	0x04, 0x17
        /*005a*/ 	.short	(.L_318 - .L_317)
.L_317:
        /*005c*/ 	.word	0x00000000
        /*0060*/ 	.short	0x0002
        /*0062*/ 	.short	0x0010
        /*0064*/ 	.byte	0x00, 0xf0, 0x11, 0x00


	//----- nvinfo : EIATTR_KPARAM_INFO
	.align		4
.L_318:
        /*0068*/ 	.byte	0x04, 0x17
        /*006a*/ 	.short	(.L_320 - .L_319)
.L_319:
        /*006c*/ 	.word	0x00000000
        /*0070*/ 	.short	0x0001
        /*0072*/ 	.short	0x0008
        /*0074*/ 	.byte	0x00, 0xf5, 0x21, 0x00


	//----- nvinfo : EIATTR_KPARAM_INFO
	.align		4
.L_320:
        /*0078*/ 	.byte	0x04, 0x17
        /*007a*/ 	.short	(.L_322 - .L_321)
.L_321:
        /*007c*/ 	.word	0x00000000
        /*0080*/ 	.short	0x0000
        /*0082*/ 	.short	0x0000
        /*0084*/ 	.byte	0x00, 0xf5, 0x21, 0x00


	//----- nvinfo : EIATTR_SPARSE_MMA_MASK
	.align		4
.L_322:
        /*0088*/ 	.byte	0x03, 0x50
        /*008a*/ 	.short	0x0000


	//----- nvinfo : EIATTR_MAXREG_COUNT
	.align		4
        /*008c*/ 	.byte	0x03, 0x1b
        /*008e*/ 	.short	0x00ff


	//----- nvinfo : EIATTR_NUM_BARRIERS
	.align		4
        /*0090*/ 	.byte	0x02, 0x4c
        /*0092*/ 	.byte	0x01
	.zero		1


	//----- nvinfo : EIATTR_MERCURY_ISA_VERSION
	.align		4
        /*0094*/ 	.byte	0x03, 0x5f
        /*0096*/ 	.short	0x0101


	//----- nvinfo : EIATTR_COOP_GROUP_MASK_REGIDS
	.align		4
        /*0098*/ 	.byte	0x04, 0x29
        /*009a*/ 	.short	(.L_324 - .L_323)


	//   ....[0]....
.L_323:
        /*009c*/ 	.word	0xffffffff


	//   ....[1]....
        /*00a0*/ 	.word	0xffffffff


	//   ....[2]....
        /*00a4*/ 	.word	0xffffffff


	//----- nvinfo : EIATTR_COOP_GROUP_INSTR_OFFSETS
	.align		4
.L_324:
        /*00a8*/ 	.byte	0x04, 0x28
        /*00aa*/ 	.short	(.L_326 - .L_325)


	//   ....[0]....
.L_325:
        /*00ac*/ 	.word	0x00000a50


	//   ....[1]....
        /*00b0*/ 	.word	0x00000aa0


	//   ....[2]....
        /*00b4*/ 	.word	0x00000ac0


	//----- nvinfo : EIATTR_VRC_CTA_INIT_COUNT
	.align		4
.L_326:
        /*00b8*/ 	.byte	0x02, 0x4a
	.zero		1
	.zero		1


	//----- nvinfo : EIATTR_EXIT_INSTR_OFFSETS
	.align		4
        /*00bc*/ 	.byte	0x04, 0x1c
        /*00be*/ 	.short	(.L_328 - .L_327)


	//   ....[0]....
.L_327:
        /*00c0*/ 	.word	0x00000cd0


	//   ....[1]....
        /*00c4*/ 	.word	0x00001110


	//----- nvinfo : EIATTR_CRS_STACK_SIZE
	.align		4
.L_328:
        /*00c8*/ 	.byte	0x04, 0x1e
        /*00ca*/ 	.short	(.L_330 - .L_329)
.L_329:
        /*00cc*/ 	.word	0x00000000


	//----- nvinfo : EIATTR_CBANK_PARAM_SIZE
	.align		4
.L_330:
        /*00d0*/ 	.byte	0x03, 0x19
        /*00d2*/ 	.short	0x0028


	//----- nvinfo : EIATTR_PARAM_CBANK
	.align		4
        /*00d4*/ 	.byte	0x04, 0x0a
        /*00d6*/ 	.short	(.L_332 - .L_331)
	.align		4
.L_331:
        /*00d8*/ 	.word	index@(.nv.constant0._ZN17fastertransformer19normalize_kernel_v2ILi4ELi4ELi4EEEvP5char4PK6__halfiiiiff)
        /*00dc*/ 	.short	0x0380
        /*00de*/ 	.short	0x0028


	//----- nvinfo : EIATTR_SW_WAR
	.align		4
.L_332:
        /*00e0*/ 	.byte	0x04, 0x36
        /*00e2*/ 	.short	(.L_334 - .L_333)
.L_333:
        /*00e4*/ 	.word	0x00000008
.L_334:


//--------------------- .nv.info._ZN17fastertransformer16normalize_kernelI6__halfS1_EEvPT_PKT0_iiii --------------------------
	.section	.nv.info._ZN17fastertransformer16normalize_kernelI6__halfS1_EEvPT_PKT0_iiii,"",@"SHT_CUDA_INFO"
	.sectionflags	@""
	.align	4


	//----- nvinfo : EIATTR_CUDA_API_VERSION
	.align		4
        /*0000*/ 	.byte	0x04, 0x37
        /*0002*/ 	.short	(.L_336 - .L_335)
.L_335:
        /*0004*/ 	.word	0x00000082


	//----- nvinfo : EIATTR_KPARAM_INFO
	.align		4
.L_336:
        /*0008*/ 	.byte	0x04, 0x17
        /*000a*/ 	.short	(.L_338 - .L_337)
.L_337:
        /*000c*/ 	.word	0x00000000
        /*0010*/ 	.short	0x0005
        /*0012*/ 	.short	0x001c
        /*0014*/ 	.byte	0x00, 0xf0, 0x11, 0x00


	//----- nvinfo : EIATTR_KPARAM_INFO
	.align		4
.L_338:
        /*0018*/ 	.byte	0x04, 0x17
        /*001a*/ 	.short	(.L_340 - .L_339)
.L_339:
        /*001c*/ 	.word	0x00000000
        /*0020*/ 	.short	0x0004
        /*0022*/ 	.short	0x0018
        /*0024*/ 	.byte	0x00, 0xf0, 0x11, 0x00


	//----- nvinfo : EIATTR_KPARAM_INFO
	.align		4
.L_340:
        /*0028*/ 	.byte	0x04, 0x17
        /*002a*/ 	.short	(.L_342 - .L_341)
.L_341:
        /*002c*/ 	.word	0x00000000
        /*0030*/ 	.short	0x0003
        /*0032*/ 	.short	0x0014
        /*0034*/ 	.byte	0x00, 0xf0, 0x11, 0x00


	//----- nvinfo : EIATTR_KPARAM_INFO
	.align		4
.L_342:
        /*0038*/ 	.byte	0x04, 0x17
        /*003a*/ 	.short	(.L_344 - .L_343)
.L_343:
        /*003c*/ 	.word	0x00000000
        /*0040*/ 	.short	0x0002
        /*0042*/ 	.short	0x0010
        /*0044*/ 	.byte	0x00, 0xf0, 0x11, 0x00


	//----- nvinfo : EIATTR_KPARAM_INFO
	.align		4
.L_344:
        /*0048*/ 	.byte	0x04, 0x17
        /*004a*/ 	.short	(.L_346 - .L_345)
.L_345:
        /*004c*/ 	.word	0x00000000
        /*0050*/ 	.short	0x0001
        /*0052*/ 	.short	0x0008
        /*0054*/ 	.byte	0x00, 0xf5, 0x21, 0x00


	//----- nvinfo : EIATTR_KPARAM_INFO
	.align		4
.L_346:
        /*0058*/ 	.byte	0x04, 0x17
        /*005a*/ 	.short	(.L_348 - .L_347)
.L_347:
        /*005c*/ 	.word	0x00000000
        /*0060*/ 	.short	0x0000
        /*0062*/ 	.short	0x0000
        /*0064*/ 	.byte	0x00, 0xf5, 0x21, 0x00


	//----- nvinfo : EIATTR_SPARSE_MMA_MASK
	.align		4
.L_348:
        /*0068*/ 	.byte	0x03, 0x50
        /*006a*/ 	.short	0x0000


	//----- nvinfo : EIATTR_MAXREG_COUNT
	.align		4
        /*006c*/ 	.byte	0x03, 0x1b
        /*006e*/ 	.short	0x00ff


	//----- nvinfo : EIATTR_NUM_BARRIERS
	.align		4
        /*0070*/ 	.byte	0x02, 0x4c
        /*0072*/ 	.byte	0x01
	.zero		1


	//----- nvinfo : EIATTR_MERCURY_ISA_VERSION
	.align		4
        /*0074*/ 	.byte	0x03, 0x5f
        /*0076*/ 	.short	0x0101


	//----- nvinfo : EIATTR_COOP_GROUP_MASK_REGIDS
	.align		4
        /*0078*/ 	.byte	0x04, 0x29
        /*007a*/ 	.short	(.L_350 - .L_349)


	//   ....[0]....
.L_349:
        /*007c*/ 	.word	0xffffffff


	//   ....[1]....
        /*0080*/ 	.word	0xffffffff


	//   ....[2]....
        /*0084*/ 	.word	0xffffffff


	//   ....[3]....
        /*0088*/ 	.word	0xffffffff


	//   ....[4]....
        /*008c*/ 	.word	0xffffffff


	//   ....[5]....
        /*0090*/ 	.word	0xffffffff


	//   ....[6]....
        /*0094*/ 	.word	0xffffffff


	//   ....[7]....
        /*0098*/ 	.word	0xffffffff


	//   ....[8]....
        /*009c*/ 	.word	0xffffffff


	//   ....[9]....
        /*00a0*/ 	.word	0xffffffff


	//   ....[10]....
        /*00a4*/ 	.word	0xffffffff


	//   ....[11]....
        /*00a8*/ 	.word	0xffffffff


	//   ....[12]....
        /*00ac*/ 	.word	0xffffffff


	//   ....[13]....
        /*00b0*/ 	.word	0xffffffff


	//   ....[14]....
        /*00b4*/ 	.word	0xffffffff


	//----- nvinfo : EIATTR_COOP_GROUP_INSTR_OFFSETS
	.align		4
.L_350:
        /*00b8*/ 	.byte	0x04, 0x28
        /*00ba*/ 	.short	(.L_352 - .L_351)


	//   ....[0]....
.L_351:
        /*00bc*/ 	.word	0x00000210


	//   ....[1]....
        /*00c0*/ 	.word	0x00000230


	//   ....[2]....
        /*00c4*/ 	.word	0x00000250


	//   ....[3]....
        /*00c8*/ 	.word	0x00000270


	//   ....[4]....
        /*00cc*/ 	.word	0x00000290


	//   ....[5]....
        /*00d0*/ 	.word	0x000002c0


	//   ....[6]....
        /*00d4*/ 	.word	0x000002f0


	//   ....[7]....
        /*00d8*/ 	.word	0x00000320


	//   ....[8]....
        /*00dc*/ 	.word	0x000003c0


	//   ....[9]....
        /*00e0*/ 	.word	0x00000420


	//   ....[10]....
        /*00e4*/ 	.word	0x00000490


	//   ....[11]....
        /*00e8*/ 	.word	0x000004b0


	//   ....[12]....
        /*00ec*/ 	.word	0x000004d0


	//   ....[13]....
        /*00f0*/ 	.word	0x000004f0


	//   ....[14]....
        /*00f4*/ 	.word	0x00000510


	//----- nvinfo : EIATTR_VRC_CTA_INIT_COUNT
	.align		4
.L_352:
        /*00f8*/ 	.byte	0x02, 0x4a
	.zero		1
	.zero		1


	//----- nvinfo : EIATTR_EXIT_INSTR_OFFSETS
	.align		4
        /*00fc*/ 	.byte	0x04, 0x1c
        /*00fe*/ 	.short	(.L_354 - .L_353)


	//   ....[0]....
.L_353:
        /*0100*/ 	.word	0x000009a0


	//   ....[1]....
        /*0104*/ 	.word	0x00000a20


	//----- nvinfo : EIATTR_CRS_STACK_SIZE
	.align		4
.L_354:
        /*0108*/ 	.byte	0x04, 0x1e
        /*010a*/ 	.short	(.L_356 - .L_355)
.L_355:
        /*010c*/ 	.word	0x00000000


	//----- nvinfo : EIATTR_CBANK_PARAM_SIZE
	.align		4
.L_356:
        /*0110*/ 	.byte	0x03, 0x19
        /*0112*/ 	.short	0x0020


	//----- nvinfo : EIATTR_PARAM_CBANK
	.align		4
        /*0114*/ 	.byte	0x04, 0x0a
        /*0116*/ 	.short	(.L_358 - .L_357)
	.align		4
.L_357:
        /*0118*/ 	.word	index@(.nv.constant0._ZN17fastertransformer16normalize_kernelI6__halfS1_EEvPT_PKT0_iiii)
        /*011c*/ 	.short	0x0380
        /*011e*/ 	.short	0x0020


	//----- nvinfo : EIATTR_SW_WAR
	.align		4
.L_358:
        /*0120*/ 	.byte	0x04, 0x36
        /*0122*/ 	.short	(.L_360 - .L_359)
.L_359:
        /*0124*/ 	.word	0x00000008
.L_360:


//--------------------- .nv.info._ZN17fastertransformer19normalize_kernel_v2I6__halfS1_Li1ELi4ELi1EEEvPT_PKT0_iiii --------------------------
	.section	.nv.info._ZN17fastertransformer19normalize_kernel_v2I6__halfS1_Li1ELi4ELi1EEEvPT_PKT0_iiii,"",@"SHT_CUDA_INFO"
	.sectionflags	@""
	.align	4


	//----- nvinfo : EIATTR_CUDA_API_VERSION
	.align		4
        /*0000*/ 	.byte	0x04, 0x37
        /*0002*/ 	.short	(.L_362 - .L_361)
.L_361:
        /*0004*/ 	.word	0x00000082


	//----- nvinfo : EIATTR_KPARAM_INFO
	.align		4
.L_362:
        /*0008*/ 	.byte	0x04, 0x17
        /*000a*/ 	.short	(.L_364 - .L_363)
.L_363:
        /*000c*/ 	.word	0x00000000
        /*0010*/ 	.short	0x0005
        /*0012*/ 	.short	0x001c
        /*0014*/ 	.byte	0x00, 0xf0, 0x11, 0x00


	//----- nvinfo : EIATTR_KPARAM_INFO
	.align		4
.L_364:
        /*0018*/ 	.byte	0x04, 0x17
        /*001a*/ 	.short	(.L_366 - .L_365)
.L_365:
        /*001c*/ 	.word	0x00000000
        /*0020*/ 	.short	0x0004
        /*0022*/ 	.short	0x0018
        /*0024*/ 	.byte	0x00, 0xf0, 0x11, 0x00


	//----- nvinfo : EIATTR_KPARAM_INFO
	.align		4
.L_366:
        /*0028*/ 	.byte	0x04, 0x17
        /*002a*/ 	.short	(.L_368 - .L_367)
.L_367:
        /*002c*/ 	.word	0x00000000
        /*0030*/ 	.short	0x0003
        /*0032*/ 	.short	0x0014
        /*0034*/ 	.byte	0x00, 0xf0, 0x11, 0x00


	//----- nvinfo : EIATTR_KPARAM_INFO
	.align		4
.L_368:
        /*0038*/ 	.byte	0x04, 0x17
        /*003a*/ 	.short	(.L_370 - .L_369)
.L_369:
        /*003c*/ 	.word	0x00000000
        /*0040*/ 	.short	0x0002
        /*0042*/ 	.short	0x0010
        /*0044*/ 	.byte	0x00, 0xf0, 0x11, 0x00


	//----- nvinfo : EIATTR_KPARAM_INFO
	.align		4
.L_370:
        /*0048*/ 	.byte	0x04, 0x17
        /*004a*/ 	.short	(.L_372 - .L_371)
.L_371:
        /*004c*/ 	.word	0x00000000
        /*0050*/ 	.short	0x0001
        /*0052*/ 	.short	0x0008
        /*0054*/ 	.byte	0x00, 0xf5, 0x21, 0x00


	//----- nvinfo : EIATTR_KPARAM_INFO
	.align		4
.L_372:
        /*0058*/ 	.byte	0x04, 0x17
        /*005a*/ 	.short	(.L_374 - .L_373)
.L_373:
        /*005c*/ 	.word	0x00000000
        /*0060*/ 	.short	0x0000
        /*0062*/ 	.short	0x0000
        /*0064*/ 	.byte	0x00, 0xf5, 0x21, 0x00


	//----- nvinfo : EIATTR_SPARSE_MMA_MASK
	.align		4
.L_374:
        /*0068*/ 	.byte	0x03, 0x50
        /*006a*/ 	.short	0x0000


	//----- nvinfo : EIATTR_MAXREG_COUNT
	.align		4
        /*006c*/ 	.byte	0x03, 0x1b
        /*006e*/ 	.short	0x00ff


	//----- nvinfo : EIATTR_NUM_BARRIERS
	.align		4
        /*0070*/ 	.byte	0x02, 0x4c
        /*0072*/ 	.byte	0x01
	.zero		1


	//----- nvinfo : EIATTR_MERCURY_ISA_VERSION
	.align		4
        /*0074*/ 	.byte	0x03, 0x5f
        /*0076*/ 	.short	0x0101


	//----- nvinfo : EIATTR_COOP_GROUP_MASK_REGIDS
	.align		4
        /*0078*/ 	.byte	0x04, 0x29
        /*007a*/ 	.short	(.L_376 - .L_375)


	//   ....[0]....
.L_375:
        /*007c*/ 	.word	0xffffffff


	//   ....[1]....
        /*0080*/ 	.word	0xffffffff


	//   ....[2]....
        /*0084*/ 	.word	0xffffffff


	//   ....[3]....
        /*0088*/ 	.word	0xffffffff


	//   ....[4]....
        /*008c*/ 	.word	0xffffffff


	//----- nvinfo : EIATTR_COOP_GROUP_INSTR_OFFSETS
	.align		4
.L_376:
        /*0090*/ 	.byte	0x04, 0x28
        /*0092*/ 	.short	(.L_378 - .L_377)


	//   ....[0]....
.L_377:
        /*0094*/ 	.word	0x00000980


	//   ....[1]....
        /*0098*/ 	.word	0x000009d0


	//   ....[2]....
        /*009c*/ 	.word	0x000009f0


	//   ....[3]....
        /*00a0*/ 	.word	0x00000a10


	//   ....[4]....
        /*00a4*/ 	.word	0x00000a30


	//----- nvinfo : EIATTR_VRC_CTA_INIT_COUNT
	.align		4
.L_378:
        /*00a8*/ 	.byte	0x02, 0x4a
	.zero		1
	.zero		1


	//----- nvinfo : EIATTR_EXIT_INSTR_OFFSETS
	.align		4
        /*00ac*/ 	.byte	0x04, 0x1c
        /*00ae*/ 	.short	(.L_380 - .L_379)


	//   ....[0]....
.L_379:
        /*00b0*/ 	.word	0x00000c40


	//   ....[1]....
        /*00b4*/ 	.word	0x00000f30


	//----- nvinfo : EIATTR_CRS_STACK_SIZE
	.align		4
.L_380:
        /*00b8*/ 	.byte	0x04, 0x1e
        /*00ba*/ 	.short	(.L_382 - .L_381)
.L_381:
        /*00bc*/ 	.word	0x00000000


	//----- nvinfo : EIATTR_CBANK_PARAM_SIZE
	.align		4
.L_382:
        /*00c0*/ 	.byte	0x03, 0x19
        /*00c2*/ 	.short	0x0020


	//----- nvinfo : EIATTR_PARAM_CBANK
	.align		4
        /*00c4*/ 	.byte	0x04, 0x0a
        /*00c6*/ 	.short	(.L_384 - .L_383)
	.align		4
.L_383:
        /*00c8*/ 	.word	index@(.nv.constant0._ZN17fastertransformer19normalize_kernel_v2I6__halfS1_Li1ELi4ELi1EEEvPT_PKT0_iiii)
        /*00cc*/ 	.short	0x0380
        /*00ce*/ 	.short	0x0020


	//----- nvinfo : EIATTR_SW_WAR
	.align		4
.L_384:
        /*00d0*/ 	.byte	0x04, 0x36
        /*00d2*/ 	.short	(.L_386 - .L_385)
.L_385:
        /*00d4*/ 	.word	0x00000008
.L_386:


//--------------------- .nv.info._ZN17fastertransformer19normalize_kernel_v2I7__half26__halfLi1ELi4ELi2EEEvPT_PKT0_iiii --------------------------
	.section	.nv.info._ZN17fastertransformer19normalize_kernel_v2I7__half26__halfLi1ELi4ELi2EEEvPT_PKT0_iiii,"",@"SHT_CUDA_INFO"
	.sectionflags	@""
	.align	4


	//----- nvinfo : EIATTR_CUDA_API_VERSION
	.align		4
        /*0000*/ 	.byte	0x04, 0x37
        /*0002*/ 	.short	(.L_388 - .L_387)
.L_387:
        /*0004*/ 	.word	0x00000082


	//----- nvinfo : EIATTR_KPARAM_INFO
	.align		4
.L_388:
        /*0008*/ 	.byte	0x04, 0x17
        /*000a*/ 	.short	(.L_390 - .L_389)
.L_389:
        /*000c*/ 	.word	0x00000000
        /*0010*/ 	.short	0x0005
        /*0012*/ 	.short	0x001c
        /*0014*/ 	.byte	0x00, 0xf0, 0x11, 0x00


	//----- nvinfo : EIATTR_KPARAM_INFO
	.align		4
.L_390:
        /*0018*/ 	.byte	0x04, 0x17
        /*001a*/ 	.short	(.L_392 - .L_391)
.L_391:
        /*001c*/ 	.word	0x00000000
        /*0020*/ 	.short	0x0004
        /*0022*/ 	.short	0x0018
        /*0024*/ 	.byte	0x00, 0xf0, 0x11, 0x00


	//----- nvinfo : EIATTR_KPARAM_INFO
	.align		4
.L_392:
        /*0028*/ 	.byte	0x04, 0x17
        /*002a*/ 	.short	(.L_394 - .L_393)
.L_393:
        /*002c*/ 	.word	0x00000000
        /*0030*/ 	.short	0x0003
        /*0032*/ 	.short	0x0014
        /*0034*/ 	.byte	0x00, 0xf0, 0x11, 0x00


	//----- nvinfo : EIATTR_KPARAM_INFO
	.align		4
.L_394:
        /*0038*/ 	.byte	0x04, 0x17
        /*003a*/ 	.short	(.L_396 - .L_395)
.L_395:
        /*003c*/ 	.word	0x00000000
        /*0040*/ 	.short	0x0002
        /*0042*/ 	.short	0x0010
        /*0044*/ 	.byte	0x00, 0xf0, 0x11, 0x00


	//----- nvinfo : EIATTR_KPARAM_INFO
	.align		4
.L_396:
        /*0048*/ 	.byte	0x04, 0x17
        /*004a*/ 	.short	(.L_398 - .L_397)
.L_397:
        /*004c*/ 	.word	0x00000000
        /*0050*/ 	.short	0x0001
        /*0052*/ 	.short	0x0008
        /*0054*/ 	.byte	0x00, 0xf5, 0x21, 0x00


	//----- nvinfo : EIATTR_KPARAM_INFO
	.align		4
.L_398:
        /*0058*/ 	.byte	0x04, 0x17
        /*005a*/ 	.short	(.L_400 - .L_399)
.L_399:
        /*005c*/ 	.word	0x00000000
        /*0060*/ 	.short	0x0000
        /*0062*/ 	.short	0x0000
        /*0064*/ 	.byte	0x00, 0xf5, 0x21, 0x00


	//----- nvinfo : EIATTR_SPARSE_MMA_MASK
	.align		4
.L_400:
        /*0068*/ 	.byte	0x03, 0x50
        /*006a*/ 	.short	0x0000


	//----- nvinfo : EIATTR_MAXREG_COUNT
	.align		4
        /*006c*/ 	.byte	0x03, 0x1b
        /*006e*/ 	.short	0x00ff


	//----- nvinfo : EIATTR_NUM_BARRIERS
	.align		4
        /*0070*/ 	.byte	0x02, 0x4c
        /*0072*/ 	.byte	0x01
	.zero		1


	//----- nvinfo : EIATTR_MERCURY_ISA_VERSION
	.align		4
        /*0074*/ 	.byte	0x03, 0x5f
        /*0076*/ 	.short	0x0101


	//----- nvinfo : EIATTR_COOP_GROUP_MASK_REGIDS
	.align		4
        /*0078*/ 	.byte	0x04, 0x29
        /*007a*/ 	.short	(.L_402 - .L_401)


	//   ....[0]....
.L_401:
        /*007c*/ 	.word	0xffffffff


	//   ....[1]....
        /*0080*/ 	.word	0xffffffff


	//   ....[2]....
        /*0084*/ 	.word	0xffffffff


	//   ....[3]....
        /*0088*/ 	.word	0xffffffff


	//   ....[4]....
        /*008c*/ 	.word	0xffffffff


	//----- nvinfo : EIATTR_COOP_GROUP_INSTR_OFFSETS
	.align		4
.L_402:
        /*0090*/ 	.byte	0x04, 0x28
        /*0092*/ 	.short	(.L_404 - .L_403)


	//   ....[0]....
.L_403:
        /*0094*/ 	.word	0x000009c0


	//   ....[1]....
        /*0098*/ 	.word	0x00000a10


	//   ....[2]....
        /*009c*/ 	.word	0x00000a30


	//   ....[3]....
        /*00a0*/ 	.word	0x00000a50


	//   ....[4]....
        /*00a4*/ 	.word	0x00000a70


	//----- nvinfo : EIATTR_VRC_CTA_INIT_COUNT
	.align		4
.L_404:
        /*00a8*/ 	.byte	0x02, 0x4a
	.zero		1
	.zero		1


	//----- nvinfo : EIATTR_EXIT_INSTR_OFFSETS
	.align		4
        /*00ac*/ 	.byte	0x04, 0x1c
        /*00ae*/ 	.short	(.L_406 - .L_405)


	//   ....[0]....
.L_405:
        /*00b0*/ 	.word	0x00000c80


	//   ....[1]....
        /*00b4*/ 	.word	0x00000f90


	//----- nvinfo : EIATTR_CRS_STACK_SIZE
	.align		4
.L_406:
        /*00b8*/ 	.byte	0x04, 0x1e
        /*00ba*/ 	.short	(.L_408 - .L_407)
.L_407:
        /*00bc*/ 	.word	0x00000000


	//----- nvinfo : EIATTR_CBANK_PARAM_SIZE
	.align		4
.L_408:
        /*00c0*/ 	.byte	0x03, 0x19
        /*00c2*/ 	.short	0x0020


	//----- nvinfo : EIATTR_PARAM_CBANK
	.align		4
        /*00c4*/ 	.byte	0x04, 0x0a
        /*00c6*/ 	.short	(.L_410 - .L_409)
	.align		4
.L_409:
        /*00c8*/ 	.word	index@(.nv.constant0._ZN17fastertransformer19normalize_kernel_v2I7__half26__halfLi1ELi4ELi2EEEvPT_PKT0_iiii)
        /*00cc*/ 	.short	0x0380
        /*00ce*/ 	.short	0x0020


	//----- nvinfo : EIATTR_SW_WAR
	.align		4
.L_410:
        /*00d0*/ 	.byte	0x04, 0x36
        /*00d2*/ 	.short	(.L_412 - .L_411)
.L_411:
        /*00d4*/ 	.word	0x00000008
.L_412:


//--------------------- .nv.info._ZN17fastertransformer19normalize_kernel_v2INS_5half4E6__halfLi1ELi4ELi4EEEvPT_PKT0_iiii --------------------------
	.section	.nv.info._ZN17fastertransformer19normalize_kernel_v2INS_5half4E6__halfLi1ELi4ELi4EEEvPT_PKT0_iiii,"",@"SHT_CUDA_INFO"
	.sectionflags	@""
	.align	4


	//----- nvinfo : EIATTR_CUDA_API_VERSION
	.align		4
        /*0000*/ 	.byte	0x04, 0x37
        /*0002*/ 	.short	(.L_414 - .L_413)
.L_413:
        /*0004*/ 	.word	0x00000082


	//----- nvinfo : EIATTR_KPARAM_INFO
	.align		4
.L_414:
        /*0008*/ 	.byte	0x04, 0x17
        /*000a*/ 	.short	(.L_416 - .L_415)
.L_415:
        /*000c*/ 	.word	0x00000000
        /*0010*/ 	.short	0x0005
        /*0012*/ 	.short	0x001c
        /*0014*/ 	.byte	0x00, 0xf0, 0x11, 0x00


	//----- nvinfo : EIATTR_KPARAM_INFO
	.align		4
.L_416:
        /*0018*/ 	.byte	0x04, 0x17
        /*001a*/ 	.short	(.L_418 - .L_417)
.L_417:
        /*001c*/ 	.word	0x00000000
        /*0020*/ 	.short	0x0004
        /*0022*/ 	.short	0x0018
        /*0024*/ 	.byte	0x00, 0xf0, 0x11, 0x00


	//----- nvinfo : EIATTR_KPARAM_INFO
	.align		4
.L_418:
        /*0028*/ 	.byte	0x04, 0x17
        /*002a*/ 	.short	(.L_420 - .L_419)
.L_419:
        /*002c*/ 	.word	0x00000000
        /*0030*/ 	.short	0x0003
        /*0032*/ 	.short	0x0014
        /*0034*/ 	.byte	0x00, 0xf0, 0x11, 0x00


	//----- nvinfo : EIATTR_KPARAM_INFO
	.align		4
.L_420:
        /*0038*/ 	.byte	0x04, 0x17
        /*003a*/ 	.short	(.L_422 - .L_421)
.L_421:
        /*003c*/ 	.word	0x00000000
        /*0040*/ 	.short	0x0002
        /*0042*/ 	.short	0x0010
        /*0044*/ 	.byte	0x00, 0xf0, 0x11, 0x00


	//----- nvinfo : EIATTR_KPARAM_INFO
	.align		4
.L_422:
        /*0048*/ 	.byte	0x04, 0x17
        /*004a*/ 	.short	(.L_424 - .L_423)
.L_423:
        /*004c*/ 	.word	0x00000000
        /*0050*/ 	.short	0x0001
        /*0052*/ 	.short	0x0008
        /*0054*/ 	.byte	0x00, 0xf5, 0x21, 0x00


	//----- nvinfo : EIATTR_KPARAM_INFO
	.align		4
.L_424:
        /*0058*/ 	.byte	0x04, 0x17
        /*005a*/ 	.short	(.L_426 - .L_425)
.L_425:
        /*005c*/ 	.word	0x00000000
        /*0060*/ 	.short	0x0000
        /*0062*/ 	.short	0x0000
        /*0064*/ 	.byte	0x00, 0xf5, 0x21, 0x00


	//----- nvinfo : EIATTR_SPARSE_MMA_MASK
	.align		4
.L_426:
        /*0068*/ 	.byte	0x03, 0x50
        /*006a*/ 	.short	0x0000


	//----- nvinfo : EIATTR_MAXREG_COUNT
	.align		4
        /*006c*/ 	.byte	0x03, 0x1b
        /*006e*/ 	.short	0x00ff


	//----- nvinfo : EIATTR_NUM_BARRIERS
	.align		4
        /*0070*/ 	.byte	0x02, 0x4c
        /*0072*/ 	.byte	0x01
	.zero		1


	//----- nvinfo : EIATTR_MERCURY_ISA_VERSION
	.align		4
        /*0074*/ 	.byte	0x03, 0x5f
        /*0076*/ 	.short	0x0101


	//----- nvinfo : EIATTR_COOP_GROUP_MASK_REGIDS
	.align		4
        /*0078*/ 	.byte	0x04, 0x29
        /*007a*/ 	.short	(.L_428 - .L_427)


	//   ....[0]....
.L_427:
        /*007c*/ 	.word	0xffffffff


	//   ....[1]....
        /*0080*/ 	.word	0xffffffff


	//   ....[2]....
        /*0084*/ 	.word	0xffffffff


	//   ....[3]....
        /*0088*/ 	.word	0xffffffff


	//   ....[4]....
        /*008c*/ 	.word	0xffffffff


	//----- nvinfo : EIATTR_COOP_GROUP_INSTR_OFFSETS
	.align		4
.L_428:
        /*0090*/ 	.byte	0x04, 0x28
        /*0092*/ 	.short	(.L_430 - .L_429)


	//   ....[0]....
.L_429:
        /*0094*/ 	.word	0x00000a00


	//   ....[1]....
        /*0098*/ 	.word	0x00000a50


	//   ....[2]....
        /*009c*/ 	.word	0x00000a70


	//   ....[3]....
        /*00a0*/ 	.word	0x00000a90


	//   ....[4]....
        /*00a4*/ 	.word	0x00000ab0


	//----- nvinfo : EIATTR_VRC_CTA_INIT_COUNT
	.align		4
.L_430:
        /*00a8*/ 	.byte	0x02, 0x4a
	.zero		1
	.zero		1


	//----- nvinfo : EIATTR_EXIT_INSTR_OFFSETS
	.align		4
        /*00ac*/ 	.byte	0x04, 0x1c
        /*00ae*/ 	.short	(.L_432 - .L_431)


	//   ....[0]....
.L_431:
        /*00b0*/ 	.word	0x00000cc0


	//   ....[1]....
        /*00b4*/ 	.word	0x00001030


	//----- nvinfo : EIATTR_CRS_STACK_SIZE
	.align		4
.L_432:
        /*00b8*/ 	.byte	0x04, 0x1e
        /*00ba*/ 	.short	(.L_434 - .L_433)
.L_433:
        /*00bc*/ 	.word	0x00000000


	//----- nvinfo : EIATTR_CBANK_PARAM_SIZE
	.align		4
.L_434:
        /*00c0*/ 	.byte	0x03, 0x19
        /*00c2*/ 	.short	0x0020


	//----- nvinfo : EIATTR_PARAM_CBANK
	.align		4
        /*00c4*/ 	.byte	0x04, 0x0a
        /*00c6*/ 	.short	(.L_436 - .L_435)
	.align		4
.L_435:
        /*00c8*/ 	.word	index@(.nv.constant0._ZN17fastertransformer19normalize_kernel_v2INS_5half4E6__halfLi1ELi4ELi4EEEvPT_PKT0_iiii)
        /*00cc*/ 	.short	0x0380
        /*00ce*/ 	.short	0x0020


	//----- nvinfo : EIATTR_SW_WAR
	.align		4
.L_436:
        /*00d0*/ 	.byte	0x04, 0x36
        /*00d2*/ 	.short	(.L_438 - .L_437)
.L_437:
        /*00d4*/ 	.word	0x00000008
.L_438:


//--------------------- .nv.info._ZN17fastertransformer19normalize_kernel_v2I6__halfS1_Li2ELi4ELi1EEEvPT_PKT0_iiii --------------------------
	.section	.nv.info._ZN17fastertransformer19normalize_kernel_v2I6__halfS1_Li2ELi4ELi1EEEvPT_PKT0_iiii,"",@"SHT_CUDA_INFO"
	.sectionflags	@""
	.align	4


	//----- nvinfo : EIATTR_CUDA_API_VERSION
	.align		4
        /*0000*/ 	.byte	0x04, 0x37
        /*0002*/ 	.short	(.L_440 - .L_439)
.L_439:
        /*0004*/ 	.word	0x00000082


	//----- nvinfo : EIATTR_KPARAM_INFO
	.align		4
.L_440:
        /*0008*/ 	.byte	0x04, 0x17
        /*000a*/ 	.short	(.L_442 - .L_441)
.L_441:
        /*000c*/ 	.word	0x00000000
        /*0010*/ 	.short	0x0005
        /*0012*/ 	.short	0x001c
        /*0014*/ 	.byte	0x00, 0xf0, 0x11, 0x00


	//----- nvinfo : EIATTR_KPARAM_INFO
	.align		4
.L_442:
        /*0018*/ 	.byte	0x04, 0x17
        /*001a*/ 	.short	(.L_444 - .L_443)
.L_443:
        /*001c*/ 	.word	0x00000000
        /*0020*/ 	.short	0x0004
        /*0022*/ 	.short	0x0018
        /*0024*/ 	.byte	0x00, 0xf0, 0x11, 0x00


	//----- nvinfo : EIATTR_KPARAM_INFO
	.align		4
.L_444:
        /*0028*/ 	.byte	0x04, 0x17
        /*002a*/ 	.short	(.L_446 - .L_445)
.L_445:
        /*002c*/ 	.word	0x00000000
        /*0030*/ 	.short	0x0003
        /*0032*/ 	.short	0x0014
        /*0034*/ 	.byte	0x00, 0xf0, 0x11, 0x00


	//----- nvinfo : EIATTR_KPARAM_INFO
	.align		4
.L_446:
        /*0038*/ 	.byte	0x04, 0x17
        /*003a*/ 	.short	(.L_448 - .L_447)
.L_447:
        /*003c*/ 	.word	0x00000000
        /*0040*/ 	.short	0x0002
        /*0042*/ 	.short	0x0010
        /*0044*/ 	.byte	0x00, 0xf0, 0x11, 0x00


	//----- nvinfo : EIATTR_KPARAM_INFO
	.align		4
.L_448:
        /*0048*/ 	.byte	0x04, 0x17
        /*004a*/ 	.short	(.L_450 - .L_449)
.L_449:
        /*004c*/ 	.word	0x00000000
        /*0050*/ 	.short	0x0001
        /*0052*/ 	.short	0x0008
        /*0054*/ 	.byte	0x00, 0xf5, 0x21, 0x00


	//----- nvinfo : EIATTR_KPARAM_INFO
	.align		4
.L_450:
        /*0058*/ 	.byte	0x04, 0x17
        /*005a*/ 	.short	(.L_452 - .L_451)
.L_451:
        /*005c*/ 	.word	0x00000000
        /*0060*/ 	.short	0x0000
        /*0062*/ 	.short	0x0000
        /*0064*/ 	.byte	0x00, 0xf5, 0x21, 0x00


	//----- nvinfo : EIATTR_SPARSE_MMA_MASK
	.align		4
.L_452:
        /*0068*/ 	.byte	0x03, 0x50
        /*006a*/ 	.short	0x0000


	//----- nvinfo : EIATTR_MAXREG_COUNT
	.align		4
        /*006c*/ 	.byte	0x03, 0x1b
        /*006e*/ 	.short	0x00ff


	//----- nvinfo : EIATTR_NUM_BARRIERS
	.align		4
        /*0070*/ 	.byte	0x02, 0x4c
        /*0072*/ 	.byte	0x01
	.zero		1


	//----- nvinfo : EIATTR_MERCURY_ISA_VERSION
	.align		4
        /*0074*/ 	.byte	0x03, 0x5f
        /*0076*/ 	.short	0x0101


	//----- nvinfo : EIATTR_COOP_GROUP_MASK_REGIDS
	.align		4
        /*0078*/ 	.byte	0x04, 0x29
        /*007a*/ 	.short	(.L_454 - .L_453)


	//   ....[0]....
.L_453:
        /*007c*/ 	.word	0xffffffff


	//   ....[1]....
        /*0080*/ 	.word	0xffffffff


	//   ....[2]....
        /*0084*/ 	.word	0xffffffff


	//   ....[3]....
        /*0088*/ 	.word	0xffffffff


	//----- nvinfo : EIATTR_COOP_GROUP_INSTR_OFFSETS
	.align		4
.L_454:
        /*008c*/ 	.byte	0x04, 0x28
        /*008e*/ 	.short	(.L_456 - .L_455)


	//   ....[0]....
.L_455:
        /*0090*/ 	.word	0x000009a0


	//   ....[1]....
        /*0094*/ 	.word	0x000009f0


	//   ....[2]....
        /*0098*/ 	.word	0x00000a10


	//   ....[3]....
        /*009c*/ 	.word	0x00000a30


	//----- nvinfo : EIATTR_VRC_CTA_INIT_COUNT
	.align		4
.L_456:
        /*00a0*/ 	.byte	0x02, 0x4a
	.zero		1
	.zero		1


	//----- nvinfo : EIATTR_EXIT_INSTR_OFFSETS
	.align		4
        /*00a4*/ 	.byte	0x04, 0x1c
        /*00a6*/ 	.short	(.L_458 - .L_457)


	//   ....[0]....
.L_457:
        /*00a8*/ 	.word	0x00000c40


	//   ....[1]....
        /*00ac*/ 	.word	0x00000f30


	//----- nvinfo : EIATTR_CRS_STACK_SIZE
	.align		4
.L_458:
        /*00b0*/ 	.byte	0x04, 0x1e
        /*00b2*/ 	.short	(.L_460 - .L_459)
.L_459:
        /*00b4*/ 	.word	0x00000000


	//----- nvinfo : EIATTR_CBANK_PARAM_SIZE
	.align		4
.L_460:
        /*00b8*/ 	.byte	0x03, 0x19
        /*00ba*/ 	.short	0x0020


	//----- nvinfo : EIATTR_PARAM_CBANK
	.align		4
        /*00bc*/ 	.byte	0x04, 0x0a
        /*00be*/ 	.short	(.L_462 - .L_461)
	.align		4
.L_461:
        /*00c0*/ 	.word	index@(.nv.constant0._ZN17fastertransformer19normalize_kernel_v2I6__halfS1_Li2ELi4ELi1EEEvPT_PKT0_iiii)
        /*00c4*/ 	.short	0x0380
        /*00c6*/ 	.short	0x0020


	//----- nvinfo : EIATTR_SW_WAR
	.align		4
.L_462:
        /*00c8*/ 	.byte	0x04, 0x36
        /*00ca*/ 	.short	(.L_464 - .L_463)
.L_463:
        /*00cc*/ 	.word	0x00000008
.L_464:


//--------------------- .nv.info._ZN17fastertransformer19normalize_kernel_v2I7__half26__halfLi2ELi4ELi2EEEvPT_PKT0_iiii --------------------------
	.section	.nv.info._ZN17fastertransformer19normalize_kernel_v2I7__half26__halfLi2ELi4ELi2EEEvPT_PKT0_iiii,"",@"SHT_CUDA_INFO"
	.sectionflags	@""
	.align	4


	//----- nvinfo : EIATTR_CUDA_API_VERSION
	.align		4
        /*0000*/ 	.byte	0x04, 0x37
        /*0002*/ 	.short	(.L_466 - .L_465)
.L_465:
        /*0004*/ 	.word	0x00000082


	//----- nvinfo : EIATTR_KPARAM_INFO
	.align		4
.L_466:
        /*0008*/ 	.byte	0x04, 0x17
        /*000a*/ 	.short	(.L_468 - .L_467)
.L_467:
        /*000c*/ 	.word	0x00000000
        /*0010*/ 	.short	0x0005
        /*0012*/ 	.short	0x001c
        /*0014*/ 	.byte	0x00, 0xf0, 0x11, 0x00


	//----- nvinfo : EIATTR_KPARAM_INFO
	.align		4
.L_468:
        /*0018*/ 	.byte	0x04, 0x17
        /*001a*/ 	.short	(.L_470 - .L_469)
.L_469:
        /*001c*/ 	.word	0x00000000
        /*0020*/ 	.short	0x0004
        /*0022*/ 	.short	0x0018
        /*0024*/ 	.byte	0x00, 0xf0, 0x11, 0x00


	//----- nvinfo : EIATTR_KPARAM_INFO
	.align		4
.L_470:
        /*0028*/ 	.byte	0x04, 0x17
        /*002a*/ 	.short	(.L_472 - .L_471)
.L_471:
        /*002c*/ 	.word	0x00000000
        /*0030*/ 	.short	0x0003
        /*0032*/ 	.short	0x0014
        /*0034*/ 	.byte	0x00, 0xf0, 0x11, 0x00


	//----- nvinfo : EIATTR_KPARAM_INFO
	.align		4
.L_472:
        /*0038*/ 	.byte	0x04, 0x17
        /*003a*/ 	.short	(.L_474 - .L_473)
.L_473:
        /*003c*/ 	.word	0x00000000
        /*0040*/ 	.short	0x0002
        /*0042*/ 	.short	0x0010
        /*0044*/ 	.byte	0x00, 0xf0, 0x11, 0x00


	//----- nvinfo : EIATTR_KPARAM_INFO
	.align		4
.L_474:
        /*0048*/ 	.byte	0x04, 0x17
        /*004a*/ 	.short	(.L_476 - .L_475)
.L_475:
        /*004c*/ 	.word	0x00000000
        /*0050*/ 	.short	0x0001
        /*0052*/ 	.short	0x0008
        /*0054*/ 	.byte	0x00, 0xf5, 0x21, 0x00


	//----- nvinfo : EIATTR_KPARAM_INFO
	.align		4
.L_476:
        /*0058*/ 	.byte	0x04, 0x17
        /*005a*/ 	.short	(.L_478 - .L_477)
.L_477:
        /*005c*/ 	.word	0x00000000
        /*0060*/ 	.short	0x0000
        /*0062*/ 	.short	0x0000
        /*0064*/ 	.byte	0x00, 0xf5, 0x21, 0x00


	//----- nvinfo : EIATTR_SPARSE_MMA_MASK
	.align		4
.L_478:
        /*0068*/ 	.byte	0x03, 0x50
        /*006a*/ 	.short	0x0000


	//----- nvinfo : EIATTR_MAXREG_COUNT
	.align		4
        /*006c*/ 	.byte	0x03, 0x1b
        /*006e*/ 	.short	0x00ff


	//----- nvinfo : EIATTR_NUM_BARRIERS
	.align		4
        /*0070*/ 	.byte	0x02, 0x4c
        /*0072*/ 	.byte	0x01
	.zero		1


	//----- nvinfo : EIATTR_MERCURY_ISA_VERSION
	.align		4
        /*0074*/ 	.byte	0x03, 0x5f
        /*0076*/ 	.short	0x0101


	//----- nvinfo : EIATTR_COOP_GROUP_MASK_REGIDS
	.align		4
        /*0078*/ 	.byte	0x04, 0x29
        /*007a*/ 	.short	(.L_480 - .L_479)


	//   ....[0]....
.L_479:
        /*007c*/ 	.word	0xffffffff


	//   ....[1]....
        /*0080*/ 	.word	0xffffffff


	//   ....[2]....
        /*0084*/ 	.word	0xffffffff


	//   ....[3]....
        /*0088*/ 	.word	0xffffffff


	//----- nvinfo : EIATTR_COOP_GROUP_INSTR_OFFSETS
	.align		4
.L_480:
        /*008c*/ 	.byte	0x04, 0x28
        /*008e*/ 	.short	(.L_482 - .L_481)


	//   ....[0]....
.L_481:
        /*0090*/ 	.word	0x000009f0


	//   ....[1]....
        /*0094*/ 	.word	0x00000a40


	//   ....[2]....
        /*0098*/ 	.word	0x00000a60


	//   ....[3]....
        /*009c*/ 	.word	0x00000a80


	//----- nvinfo : EIATTR_VRC_CTA_INIT_COUNT
	.align		4
.L_482:
        /*00a0*/ 	.byte	0x02, 0x4a
	.zero		1
	.zero		1


	//----- nvinfo : EIATTR_EXIT_INSTR_OFFSETS
	.align		4
        /*00a4*/ 	.byte	0x04, 0x1c
        /*00a6*/ 	.short	(.L_484 - .L_483)


	//   ....[0]....
.L_483:
        /*00a8*/ 	.word	0x00000c90


	//   ....[1]....
        /*00ac*/ 	.word	0x00000fa0


	//----- nvinfo : EIATTR_CRS_STACK_SIZE
	.align		4
.L_484:
        /*00b0*/ 	.byte	0x04, 0x1e
        /*00b2*/ 	.short	(.L_486 - .L_485)
.L_485:
        /*00b4*/ 	.word	0x00000000


	//----- nvinfo : EIATTR_CBANK_PARAM_SIZE
	.align		4
.L_486:
        /*00b8*/ 	.byte	0x03, 0x19
        /*00ba*/ 	.short	0x0020


	//----- nvinfo : EIATTR_PARAM_CBANK
	.align		4
        /*00bc*/ 	.byte	0x04, 0x0a
        /*00be*/ 	.short	(.L_488 - .L_487)
	.align		4
.L_487:
        /*00c0*/ 	.word	index@(.nv.constant0._ZN17fastertransformer19normalize_kernel_v2I7__half26__halfLi2ELi4ELi2EEEvPT_PKT0_iiii)
        /*00c4*/ 	.short	0x0380
        /*00c6*/ 	.short	0x0020


	//----- nvinfo : EIATTR_SW_WAR
	.align		4
.L_488:
        /*00c8*/ 	.byte	0x04, 0x36
        /*00ca*/ 	.short	(.L_490 - .L_489)
.L_489:
        /*00cc*/ 	.word	0x00000008
.L_490:


//--------------------- .nv.info._ZN17fastertransformer19normalize_kernel_v2INS_5half4E6__halfLi2ELi4ELi4EEEvPT_PKT0_iiii --------------------------
	.section	.nv.info._ZN17fastertransformer19normalize_kernel_v2INS_5half4E6__halfLi2ELi4ELi4EEEvPT_PKT0_iiii,"",@"SHT_CUDA_INFO"
	.sectionflags	@""
	.align	4


	//----- nvinfo : EIATTR_CUDA_API_VERSION
	.align		4
        /*0000*/ 	.byte	0x04, 0x37
        /*0002*/ 	.short	(.L_492 - .L_491)
.L_491:
        /*0004*/ 	.word	0x00000082


	//----- nvinfo : EIATTR_KPARAM_INFO
	.align		4
.L_492:
        /*0008*/ 	.byte	0x04, 0x17
        /*000a*/ 	.short	(.L_494 - .L_493)
.L_493:
        /*000c*/ 	.word	0x00000000
        /*0010*/ 	.short	0x0005
        /*0012*/ 	.short	0x001c
        /*0014*/ 	.byte	0x00, 0xf0, 0x11, 0x00


	//----- nvinfo : EIATTR_KPARAM_INFO
	.align		4
.L_494:
        /*0018*/ 	.byte	0x04, 0x17
        /*001a*/ 	.short	(.L_496 - .L_495)
.L_495:
        /*001c*/ 	.word	0x00000000
        /*0020*/ 	.short	0x0004
        /*0022*/ 	.short	0x0018
        /*0024*/ 	.byte	0x00, 0xf0, 0x11, 0x00


	//----- nvinfo : EIATTR_KPARAM_INFO
	.align		4
.L_496:
        /*0028*/ 	.byte	0x04, 0x17
        /*002a*/ 	.short	(.L_498 - .L_497)
.L_497:
        /*002c*/ 	.word	0x00000000
        /*0030*/ 	.short	0x0003
        /*0032*/ 	.short	0x0014
        /*0034*/ 	.byte	0x00, 0xf0, 0x11, 0x00


	//----- nvinfo : EIATTR_KPARAM_INFO
	.align		4
.L_498:
        /*0038*/ 	.byte	0x04, 0x17
        /*003a*/ 	.short	(.L_500 - .L_499)
.L_499:
        /*003c*/ 	.word	0x00000000
        /*0040*/ 	.short	0x0002
        /*0042*/ 	.short	0x0010
        /*0044*/ 	.byte	0x00, 0xf0, 0x11, 0x00


	//----- nvinfo : EIATTR_KPARAM_INFO
	.align		4
.L_500:
        /*0048*/ 	.byte	0x04, 0x17
        /*004a*/ 	.short	(.L_502 - .L_501)
.L_501:
        /*004c*/ 	.word	0x00000000
        /*0050*/ 	.short	0x0001
        /*0052*/ 	.short	0x0008
        /*0054*/ 	.byte	0x00, 0xf5, 0x21, 0x00


	//----- nvinfo : EIATTR_KPARAM_INFO
	.align		4
.L_502:
        /*0058*/ 	.byte	0x04, 0x17
        /*005a*/ 	.short	(.L_504 - .L_503)
.L_503:
        /*005c*/ 	.word	0x00000000
        /*0060*/ 	.short	0x0000
        /*0062*/ 	.short	0x0000
        /*0064*/ 	.byte	0x00, 0xf5, 0x21, 0x00


	//----- nvinfo : EIATTR_SPARSE_MMA_MASK
	.align		4
.L_504:
        /*0068*/ 	.byte	0x03, 0x50
        /*006a*/ 	.short	0x0000


	//----- nvinfo : EIATTR_MAXREG_COUNT
	.align		4
        /*006c*/ 	.byte	0x03, 0x1b
        /*006e*/ 	.short	0x00ff


	//----- nvinfo : EIATTR_NUM_BARRIERS
	.align		4
        /*0070*/ 	.byte	0x02, 0x4c
        /*0072*/ 	.byte	0x01
	.zero		1


	//----- nvinfo : EIATTR_MERCURY_ISA_VERSION
	.align		4
        /*0074*/ 	.byte	0x03, 0x5f
        /*0076*/ 	.short	0x0101


	//----- nvinfo : EIATTR_COOP_GROUP_MASK_REGIDS
	.align		4
        /*0078*/ 	.byte	0x04, 0x29
        /*007a*/ 	.short	(.L_506 - .L_505)


	//   ....[0]....
.L_505:
        /*007c*/ 	.word	0xffffffff


	//   ....[1]....
        /*0080*/ 	.word	0xffffffff


	//   ....[2]....
        /*0084*/ 	.word	0xffffffff


	//   ....[3]....
        /*0088*/ 	.word	0xffffffff


	//----- nvinfo : EIATTR_COOP_GROUP_INSTR_OFFSETS
	.align		4
.L_506:
        /*008c*/ 	.byte	0x04, 0x28
        /*008e*/ 	.short	(.L_508 - .L_507)


	//   ....[0]....
.L_507:
        /*0090*/ 	.word	0x00000a30


	//   ....[1]....
        /*0094*/ 	.word	0x00000a80


	//   ....[2]....
        /*0098*/ 	.word	0x00000aa0


	//   ....[3]....
        /*009c*/ 	.word	0x00000ac0


	//----- nvinfo : EIATTR_VRC_CTA_INIT_COUNT
	.align		4
.L_508:
        /*00a0*/ 	.byte	0x02, 0x4a
	.zero		1
	.zero		1


	//----- nvinfo : EIATTR_EXIT_INSTR_OFFSETS
	.align		4
        /*00a4*/ 	.byte	0x04, 0x1c
        /*00a6*/ 	.short	(.L_510 - .L_509)


	//   ....[0]....
.L_509:
        /*00a8*/ 	.word	0x00000cd0


	//   ....[1]....
        /*00ac*/ 	.word	0x00001040


	//----- nvinfo : EIATTR_CRS_STACK_SIZE
	.align		4
.L_510:
        /*00b0*/ 	.byte	0x04, 0x1e
        /*00b2*/ 	.short	(.L_512 - .L_511)
.L_511:
        /*00b4*/ 	.word	0x00000000


	//----- nvinfo : EIATTR_CBANK_PARAM_SIZE
	.align		4
.L_512:
        /*00b8*/ 	.byte	0x03, 0x19
        /*00ba*/ 	.short	0x0020


	//----- nvinfo : EIATTR_PARAM_CBANK
	.align		4
        /*00bc*/ 	.byte	0x04, 0x0a
        /*00be*/ 	.short	(.L_514 - .L_513)
	.align		4
.L_513:
        /*00c0*/ 	.word	index@(.nv.constant0._ZN17fastertransformer19normalize_kernel_v2INS_5half4E6__halfLi2ELi4ELi4EEEvPT_PKT0_iiii)
        /*00c4*/ 	.short	0x0380
        /*00c6*/ 	.short	0x0020


	//----- nvinfo : EIATTR_SW_WAR
	.align		4
.L_514:
        /*00c8*/ 	.byte	0x04, 0x36
        /*00ca*/ 	.short	(.L_516 - .L_515)
.L_515:
        /*00cc*/ 	.word	0x00000008
.L_516:


//--------------------- .nv.info._ZN17fastertransformer19normalize_kernel_v2I6__halfS1_Li4ELi4ELi1EEEvPT_PKT0_iiii --------------------------
	.section	.nv.info._ZN17fastertransformer19normalize_kernel_v2I6__halfS1_Li4ELi4ELi1EEEvPT_PKT0_iiii,"",@"SHT_CUDA_INFO"
	.sectionflags	@""
	.align	4


	//----- nvinfo : EIATTR_CUDA_API_VERSION
	.align		4
        /*0000*/ 	.byte	0x04, 0x37
        /*0002*/ 	.short	(.L_518 - .L_517)
.L_517:
        /*0004*/ 	.word	0x00000082


	//----- nvinfo : EIATTR_KPARAM_INFO
	.align		4
.L_518:
        /*0008*/ 	.byte	0x04, 0x17
        /*000a*/ 	.short	(.L_520 - .L_519)
.L_519:
        /*000c*/ 	.word	0x00000000
        /*0010*/ 	.short	0x0005
        /*0012*/ 	.short	0x001c
        /*0014*/ 	.byte	0x00, 0xf0, 0x11, 0x00


	//----- nvinfo : EIATTR_KPARAM_INFO
	.align		4
.L_520:
        /*0018*/ 	.byte	0x04, 0x17
        /*001a*/ 	.short	(.L_522 - .L_521)
.L_521:
        /*001c*/ 	.word	0x00000000
        /*0020*/ 	.short	0x0004
        /*0022*/ 	.short	0x0018
        /*0024*/ 	.byte	0x00, 0xf0, 0x11, 0x00


	//----- nvinfo : EIATTR_KPARAM_INFO
	.align		4
.L_522:
        /*0028*/ 	.byte	0x04, 0x17
        /*002a*/ 	.short	(.L_524 - .L_523)
.L_523:
        /*002c*/ 	.word	0x00000000
        /*0030*/ 	.short	0x0003
        /*0032*/ 	.short	0x0014
        /*0034*/ 	.byte	0x00, 0xf0, 0x11, 0x00


	//----- nvinfo : EIATTR_KPARAM_INFO
	.align		4
.L_524:
        /*0038*/ 	.byte	0x04, 0x17
        /*003a*/ 	.short	(.L_526 - .L_525)
.L_525:
        /*003c*/ 	.word	0x00000000
        /*0040*/ 	.short	0x0002
        /*0042*/ 	.short	0x0010
        /*0044*/ 	.byte	0x00, 0xf0, 0x11, 0x00


	//----- nvinfo : EIATTR_KPARAM_INFO
	.align		4
.L_526:
        /*0048*/ 	.byte	0x04, 0x17
        /*004a*/ 	.short	(.L_528 - .L_527)
.L_527:
        /*004c*/ 	.word	0x00000000
        /*0050*/ 	.short	0x0001
        /*0052*/ 	.short	0x0008
        /*0054*/ 	.byte	0x00, 0xf5, 0x21, 0x00


	//----- nvinfo : EIATTR_KPARAM_INFO
	.align		4
.L_528:
        /*0058*/ 	.byte	0x04, 0x17
        /*005a*/ 	.short	(.L_530 - .L_529)
.L_529:
        /*005c*/ 	.word	0x00000000
        /*0060*/ 	.short	0x0000
        /*0062*/ 	.short	0x0000
        /*0064*/ 	.byte	0x00, 0xf5, 0x21, 0x00


	//----- nvinfo : EIATTR_SPARSE_MMA_MASK
	.align		4
.L_530:
        /*0068*/ 	.byte	0x03, 0x50
        /*006a*/ 	.short	0x0000


	//----- nvinfo : EIATTR_MAXREG_COUNT
	.align		4
        /*006c*/ 	.byte	0x03, 0x1b
        /*006e*/ 	.short	0x00ff


	//----- nvinfo : EIATTR_NUM_BARRIERS
	.align		4
        /*0070*/ 	.byte	0x02, 0x4c
        /*0072*/ 	.byte	0x01
	.zero		1


	//----- nvinfo : EIATTR_MERCURY_ISA_VERSION
	.align		4
        /*0074*/ 	.byte	0x03, 0x5f
        /*0076*/ 	.short	0x0101


	//----- nvinfo : EIATTR_COOP_GROUP_MASK_REGIDS
	.align		4
        /*0078*/ 	.byte	0x04, 0x29
        /*007a*/ 	.short	(.L_532 - .L_531)


	//   ....[0]....
.L_531:
        /*007c*/ 	.word	0xffffffff


	//   ....[1]....
        /*0080*/ 	.word	0xffffffff


	//   ....[2]....
        /*0084*/ 	.word	0xffffffff


	//----- nvinfo : EIATTR_COOP_GROUP_INSTR_OFFSETS
	.align		4
.L_532:
        /*0088*/ 	.byte	0x04, 0x28
        /*008a*/ 	.short	(.L_534 - .L_533)


	//   ....[0]....
.L_533:
        /*008c*/ 	.word	0x000009a0


	//   ....[1]....
        /*0090*/ 	.word	0x000009f0


	//   ....[2]....
        /*0094*/ 	.word	0x00000a10


	//----- nvinfo : EIATTR_VRC_CTA_INIT_COUNT
	.align		4
.L_534:
        /*0098*/ 	.byte	0x02, 0x4a
	.zero		1
	.zero		1


	//----- nvinfo : EIATTR_EXIT_INSTR_OFFSETS
	.align		4
        /*009c*/ 	.byte	0x04, 0x1c
        /*009e*/ 	.short	(.L_536 - .L_535)


	//   ....[0]....
.L_535:
        /*00a0*/ 	.word	0x00000c20


	//   ....[1]....
        /*00a4*/ 	.word	0x00000f10


	//----- nvinfo : EIATTR_CRS_STACK_SIZE
	.align		4
.L_536:
        /*00a8*/ 	.byte	0x04, 0x1e
        /*00aa*/ 	.short	(.L_538 - .L_537)
.L_537:
        /*00ac*/ 	.word	0x00000000


	//----- nvinfo : EIATTR_CBANK_PARAM_SIZE
	.align		4
.L_538:
        /*00b0*/ 	.byte	0x03, 0x19
        /*00b2*/ 	.short	0x0020


	//----- nvinfo : EIATTR_PARAM_CBANK
	.align		4
        /*00b4*/ 	.byte	0x04, 0x0a
        /*00b6*/ 	.short	(.L_540 - .L_539)
	.align		4
.L_539:
        /*00b8*/ 	.word	index@(.nv.constant0._ZN17fastertransformer19normalize_kernel_v2I6__halfS1_Li4ELi4ELi1EEEvPT_PKT0_iiii)
        /*00bc*/ 	.short	0x0380
        /*00be*/ 	.short	0x0020


	//----- nvinfo : EIATTR_SW_WAR
	.align		4
.L_540:
        /*00c0*/ 	.byte	0x04, 0x36
        /*00c2*/ 	.short	(.L_542 - .L_541)
.L_541:
        /*00c4*/ 	.word	0x00000008
.L_542:


//--------------------- .nv.info._ZN17fastertransformer19normalize_kernel_v2I7__half26__halfLi4ELi4ELi2EEEvPT_PKT0_iiii --------------------------
	.section	.nv.info._ZN17fastertransformer19normalize_kernel_v2I7__half26__halfLi4ELi4ELi2EEEvPT_PKT0_iiii,"",@"SHT_CUDA_INFO"
	.sectionflags	@""
	.align	4


	//----- nvinfo : EIATTR_CUDA_API_VERSION
	.align		4
        /*0000*/ 	.byte	0x04, 0x37
        /*0002*/ 	.short	(.L_544 - .L_543)
.L_543:
        /*0004*/ 	.word	0x00000082


	//----- nvinfo : EIATTR_KPARAM_INFO
	.align		4
.L_544:
        /*0008*/ 	.byte	0x04, 0x17
        /*000a*/ 	.short	(.L_546 - .L_545)
.L_545:
        /*000c*/ 	.word	0x00000000
        /*0010*/ 	.short	0x0005
        /*0012*/ 	.short	0x001c
        /*0014*/ 	.byte	0x00, 0xf0, 0x11, 0x00


	//----- nvinfo : EIATTR_KPARAM_INFO
	.align		4
.L_546:
        /*0018*/ 	.byte	0x04, 0x17
        /*001a*/ 	.short	(.L_548 - .L_547)
.L_547:
        /*001c*/ 	.word	0x00000000
        /*0020*/ 	.short	0x0004
        /*0022*/ 	.short	0x0018
        /*0024*/ 	.byte	0x00, 0xf0, 0x11, 0x00


	//----- nvinfo : EIATTR_KPARAM_INFO
	.align		4
.L_548:
        /*0028*/ 	.byte	0x04, 0x17
        /*002a*/ 	.short	(.L_550 - .L_549)
.L_549:
        /*002c*/ 	.word	0x00000000
        /*0030*/ 	.short	0x0003
        /*0032*/ 	.short	0x0014
        /*0034*/ 	.byte	0x00, 0xf0, 0x11, 0x00


	//----- nvinfo : EIATTR_KPARAM_INFO
	.align		4
.L_550:
        /*0038*/ 	.byte	0x04, 0x17
        /*003a*/ 	.short	(.L_552 - .L_551)
.L_551:
        /*003c*/ 	.word	0x00000000
        /*0040*/ 	.short	0x0002
        /*0042*/ 	.short	0x0010
        /*0044*/ 	.byte	0x00, 0xf0, 0x11, 0x00


	//----- nvinfo : EIATTR_KPARAM_INFO
	.align		4
.L_552:
        /*0048*/ 	.byte	0x04, 0x17
        /*004a*/ 	.short	(.L_554 - .L_553)
.L_553:
        /*004c*/ 	.word	0x00000000
        /*0050*/ 	.short	0x0001
        /*0052*/ 	.short	0x0008
        /*0054*/ 	.byte	0x00, 0xf5, 0x21, 0x00


	//----- nvinfo : EIATTR_KPARAM_INFO
	.align		4
.L_554:
        /*0058*/ 	.byte	0x04, 0x17
        /*005a*/ 	.short	(.L_556 - .L_555)
.L_555:
        /*005c*/ 	.word	0x00000000
        /*0060*/ 	.short	0x0000
        /*0062*/ 	.short	0x0000
        /*0064*/ 	.byte	0x00, 0xf5, 0x21, 0x00


	//----- nvinfo : EIATTR_SPARSE_MMA_MASK
	.align		4
.L_556:
        /*0068*/ 	.byte	0x03, 0x50
        /*006a*/ 	.short	0x0000


	//----- nvinfo : EIATTR_MAXREG_COUNT
	.align		4
        /*006c*/ 	.byte	0x03, 0x1b
        /*006e*/ 	.short	0x00ff


	//----- nvinfo : EIATTR_NUM_BARRIERS
	.align		4
        /*0070*/ 	.byte	0x02, 0x4c
        /*0072*/ 	.byte	0x01
	.zero		1


	//----- nvinfo : EIATTR_MERCURY_ISA_VERSION
	.align		4
        /*0074*/ 	.byte	0x03, 0x5f
        /*0076*/ 	.short	0x0101


	//----- nvinfo : EIATTR_COOP_GROUP_MASK_REGIDS
	.align		4
        /*0078*/ 	.byte	0x04, 0x29
        /*007a*/ 	.short	(.L_558 - .L_557)


	//   ....[0]....
.L_557:
        /*007c*/ 	.word	0xffffffff


	//   ....[1]....
        /*0080*/ 	.word	0xffffffff


	//   ....[2]....
        /*0084*/ 	.word	0xffffffff


	//----- nvinfo : EIATTR_COOP_GROUP_INSTR_OFFSETS
	.align		4
.L_558:
        /*0088*/ 	.byte	0x04, 0x28
        /*008a*/ 	.short	(.L_560 - .L_559)


	//   ....[0]....
.L_559:
        /*008c*/ 	.word	0x000009f0


	//   ....[1]....
        /*0090*/ 	.word	0x00000a40


	//   ....[2]....
        /*0094*/ 	.word	0x00000a60


	//----- nvinfo : EIATTR_VRC_CTA_INIT_COUNT
	.align		4
.L_560:
        /*0098*/ 	.byte	0x02, 0x4a
	.zero		1
	.zero		1


	//----- nvinfo : EIATTR_EXIT_INSTR_OFFSETS
	.align		4
        /*009c*/ 	.byte	0x04, 0x1c
        /*009e*/ 	.short	(.L_562 - .L_561)


	//   ....[0]....
.L_561:
        /*00a0*/ 	.word	0x00000c70


	//   ....[1]....
        /*00a4*/ 	.word	0x00000f80


	//----- nvinfo : EIATTR_CRS_STACK_SIZE
	.align		4
.L_562:
        /*00a8*/ 	.byte	0x04, 0x1e
        /*00aa*/ 	.short	(.L_564 - .L_563)
.L_563:
        /*00ac*/ 	.word	0x00000000


	//----- nvinfo : EIATTR_CBANK_PARAM_SIZE
	.align		4
.L_564:
        /*00b0*/ 	.byte	0x03, 0x19
        /*00b2*/ 	.short	0x0020


	//----- nvinfo : EIATTR_PARAM_CBANK
	.align		4
        /*00b4*/ 	.byte	0x04, 0x0a
        /*00b6*/ 	.short	(.L_566 - .L_565)
	.align		4
.L_565:
        /*00b8*/ 	.word	index@(.nv.constant0._ZN17fastertransformer19normalize_kernel_v2I7__half26__halfLi4ELi4ELi2EEEvPT_PKT0_iiii)
        /*00bc*/ 	.short	0x0380
        /*00be*/ 	.short	0x0020


	//----- nvinfo : EIATTR_SW_WAR
	.align		4
.L_566:
        /*00c0*/ 	.byte	0x04, 0x36
        /*00c2*/ 	.short	(.L_568 - .L_567)
.L_567:
        /*00c4*/ 	.word	0x00000008
.L_568:


//--------------------- .nv.info._ZN17fastertransformer19normalize_kernel_v2INS_5half4E6__halfLi4ELi4ELi4EEEvPT_PKT0_iiii --------------------------
	.section	.nv.info._ZN17fastertransformer19normalize_kernel_v2INS_5half4E6__halfLi4ELi4ELi4EEEvPT_PKT0_iiii,"",@"SHT_CUDA_INFO"
	.sectionflags	@""
	.align	4


	//----- nvinfo : EIATTR_CUDA_API_VERSION
	.align		4
        /*0000*/ 	.byte	0x04, 0x37
        /*0002*/ 	.short	(.L_570 - .L_569)
.L_569:
        /*0004*/ 	.word	0x00000082


	//----- nvinfo : EIATTR_KPARAM_INFO
	.align		4
.L_570:
        /*0008*/ 	.byte	0x04, 0x17
        /*000a*/ 	.short	(.L_572 - .L_571)
.L_571:
        /*000c*/ 	.word	0x00000000
        /*0010*/ 	.short	0x0005
        /*0012*/ 	.short	0x001c
        /*0014*/ 	.byte	0x00, 0xf0, 0x11, 0x00


	//----- nvinfo : EIATTR_KPARAM_INFO
	.align		4
.L_572:
        /*0018*/ 	.byte	0x04, 0x17
        /*001a*/ 	.short	(.L_574 - .L_573)
.L_573:
        /*001c*/ 	.word	0x00000000
        /*0020*/ 	.short	0x0004
        /*0022*/ 	.short	0x0018
        /*0024*/ 	.byte	0x00, 0xf0, 0x11, 0x00


	//----- nvinfo : EIATTR_KPARAM_INFO
	.align		4
.L_574:
        /*0028*/ 	.byte	0x04, 0x17
        /*002a*/ 	.short	(.L_576 - .L_575)
.L_575:
        /*002c*/ 	.word	0x00000000
        /*0030*/ 	.short	0x0003
        /*0032*/ 	.short	0x0014
        /*0034*/ 	.byte	0x00, 0xf0, 0x11, 0x00


	//----- nvinfo : EIATTR_KPARAM_INFO
	.align		4
.L_576:
        /*0038*/ 	.byte	0x04, 0x17
        /*003a*/ 	.short	(.L_578 - .L_577)
.L_577:
        /*003c*/ 	.word	0x00000000
        /*0040*/ 	.short	0x0002
        /*0042*/ 	.short	0x0010
        /*0044*/ 	.byte	0x00, 0xf0, 0x11, 0x00


	//----- nvinfo : EIATTR_KPARAM_INFO
	.align		4
.L_578:
        /*0048*/ 	.byte	0x04, 0x17
        /*004a*/ 	.short	(.L_580 - .L_579)
.L_579:
        /*004c*/ 	.word	0x00000000
        /*0050*/ 	.short	0x0001
        /*0052*/ 	.short	0x0008
        /*0054*/ 	.byte	0x00, 0xf5, 0x21, 0x00


	//----- nvinfo : EIATTR_KPARAM_INFO
	.align		4
.L_580:
        /*0058*/ 	.byte	0x04, 0x17
        /*005a*/ 	.short	(.L_582 - .L_581)
.L_581:
        /*005c*/ 	.word	0x00000000
        /*0060*/ 	.short	0x0000
        /*0062*/ 	.short	0x0000
        /*0064*/ 	.byte	0x00, 0xf5, 0x21, 0x00


	//----- nvinfo : EIATTR_SPARSE_MMA_MASK
	.align		4
.L_582:
        /*0068*/ 	.byte	0x03, 0x50
        /*006a*/ 	.short	0x0000


	//----- nvinfo : EIATTR_MAXREG_COUNT
	.align		4
        /*006c*/ 	.byte	0x03, 0x1b
        /*006e*/ 	.short	0x00ff


	//----- nvinfo : EIATTR_NUM_BARRIERS
	.align		4
        /*0070*/ 	.byte	0x02, 0x4c
        /*0072*/ 	.byte	0x01
	.zero		1


	//----- nvinfo : EIATTR_MERCURY_ISA_VERSION
	.align		4
        /*0074*/ 	.byte	0x03, 0x5f
        /*0076*/ 	.short	0x0101


	//----- nvinfo : EIATTR_COOP_GROUP_MASK_REGIDS
	.align		4
        /*0078*/ 	.byte	0x04, 0x29
        /*007a*/ 	.short	(.L_584 - .L_583)


	//   ....[0]....
.L_583:
        /*007c*/ 	.word	0xffffffff


	//   ....[1]....
        /*0080*/ 	.word	0xffffffff


	//   ....[2]....
        /*0084*/ 	.word	0xffffffff


	//----- nvinfo : EIATTR_COOP_GROUP_INSTR_OFFSETS
	.align		4
.L_584:
        /*0088*/ 	.byte	0x04, 0x28
        /*008a*/ 	.short	(.L_586 - .L_585)


	//   ....[0]....
.L_585:
        /*008c*/ 	.word	0x00000a30


	//   ....[1]....
        /*0090*/ 	.word	0x00000a80


	//   ....[2]....
        /*0094*/ 	.word	0x00000aa0


	//----- nvinfo : EIATTR_VRC_CTA_INIT_COUNT
	.align		4
.L_586:
        /*0098*/ 	.byte	0x02, 0x4a
	.zero		1
	.zero		1


	//----- nvinfo : EIATTR_EXIT_INSTR_OFFSETS
	.align		4
        /*009c*/ 	.byte	0x04, 0x1c
        /*009e*/ 	.short	(.L_588 - .L_587)


	//   ....[0]....
.L_587:
        /*00a0*/ 	.word	0x00000cb0


	//   ....[1]....
        /*00a4*/ 	.word	0x00001020


	//----- nvinfo : EIATTR_CRS_STACK_SIZE
	.align		4
.L_588:
        /*00a8*/ 	.byte	0x04, 0x1e
        /*00aa*/ 	.short	(.L_590 - .L_589)
.L_589:
        /*00ac*/ 	.word	0x00000000


	//----- nvinfo : EIATTR_CBANK_PARAM_SIZE
	.align		4
.L_590:
        /*00b0*/ 	.byte	0x03, 0x19
        /*00b2*/ 	.short	0x0020


	//----- nvinfo : EIATTR_PARAM_CBANK
	.align		4
        /*00b4*/ 	.byte	0x04, 0x0a
        /*00b6*/ 	.short	(.L_592 - .L_591)
	.align		4
.L_591:
        /*00b8*/ 	.word	index@(.nv.constant0._ZN17fastertransformer19normalize_kernel_v2INS_5half4E6__halfLi4ELi4ELi4EEEvPT_PKT0_iiii)
        /*00bc*/ 	.short	0x0380
        /*00be*/ 	.short	0x0020


	//----- nvinfo : EIATTR_SW_WAR
	.align		4
.L_592:
        /*00c0*/ 	.byte	0x04, 0x36
        /*00c2*/ 	.short	(.L_594 - .L_593)
.L_593:
        /*00c4*/ 	.word	0x00000008
.L_594:


//--------------------- .nv.info._ZN17fastertransformer16normalize_kernelIffEEvPT_PKT0_iiii --------------------------
	.section	.nv.info._ZN17fastertransformer16normalize_kernelIffEEvPT_PKT0_iiii,"",@"SHT_CUDA_INFO"
	.sectionflags	@""
	.align	4


	//----- nvinfo : EIATTR_CUDA_API_VERSION
	.align		4
        /*0000*/ 	.byte	0x04, 0x37
        /*0002*/ 	.short	(.L_596 - .L_595)
.L_595:
        /*0004*/ 	.word	0x00000082


	//----- nvinfo : EIATTR_KPARAM_INFO
	.align		4
.L_596:
        /*0008*/ 	.byte	0x04, 0x17
        /*000a*/ 	.short	(.L_598 - .L_597)
.L_597:
        /*000c*/ 	.word	0x00000000
        /*0010*/ 	.short	0x0005
        /*0012*/ 	.short	0x001c
        /*0014*/ 	.byte	0x00, 0xf0, 0x11, 0x00


	//----- nvinfo : EIATTR_KPARAM_INFO
	.align		4
.L_598:
        /*0018*/ 	.byte	0x04, 0x17
        /*001a*/ 	.short	(.L_600 - .L_599)
.L_599:
        /*001c*/ 	.word	0x00000000
        /*0020*/ 	.short	0x0004
        /*0022*/ 	.short	0x0018
        /*0024*/ 	.byte	0x00, 0xf0, 0x11, 0x00


	//----- nvinfo : EIATTR_KPARAM_INFO
	.align		4
.L_600:
        /*0028*/ 	.byte	0x04, 0x17
        /*002a*/ 	.short	(.L_602 - .L_601)
.L_601:
        /*002c*/ 	.word	0x00000000
        /*0030*/ 	.short	0x0003
        /*0032*/ 	.short	0x0014
        /*0034*/ 	.byte	0x00, 0xf0, 0x11, 0x00


	//----- nvinfo : EIATTR_KPARAM_INFO
	.align		4
.L_602:
        /*0038*/ 	.byte	0x04, 0x17
        /*003a*/ 	.short	(.L_604 - .L_603)
.L_603:
        /*003c*/ 	.word	0x00000000
        /*0040*/ 	.short	0x0002
        /*0042*/ 	.short	0x0010
        /*0044*/ 	.byte	0x00, 0xf0, 0x11, 0x00


	//----- nvinfo : EIATTR_KPARAM_INFO
	.align		4
.L_604:
        /*0048*/ 	.byte	0x04, 0x17
        /*004a*/ 	.short	(.L_606 - .L_605)
.L_605:
        /*004c*/ 	.word	0x00000000
        /*0050*/ 	.short	0x0001
        /*0052*/ 	.short	0x0008
        /*0054*/ 	.byte	0x00, 0xf5, 0x21, 0x00


	//----- nvinfo : EIATTR_KPARAM_INFO
	.align		4
.L_606:
        /*0058*/ 	.byte	0x04, 0x17
        /*005a*/ 	.short	(.L_608 - .L_607)
.L_607:
        /*005c*/ 	.word	0x00000000
        /*0060*/ 	.short	0x0000
        /*0062*/ 	.short	0x0000
        /*0064*/ 	.byte	0x00, 0xf5, 0x21, 0x00


	//----- nvinfo : EIATTR_SPARSE_MMA_MASK
	.align		4
.L_608:
        /*0068*/ 	.byte	0x03, 0x50
        /*006a*/ 	.short	0x0000


	//----- nvinfo : EIATTR_MAXREG_COUNT
	.align		4
        /*006c*/ 	.byte	0x03, 0x1b
        /*006e*/ 	.short	0x00ff


	//----- nvinfo : EIATTR_NUM_BARRIERS
	.align		4
        /*0070*/ 	.byte	0x02, 0x4c
        /*0072*/ 	.byte	0x01
	.zero		1


	//----- nvinfo : EIATTR_MERCURY_ISA_VERSION
	.align		4
        /*0074*/ 	.byte	0x03, 0x5f
        /*0076*/ 	.short	0x0101


	//----- nvinfo : EIATTR_COOP_GROUP_MASK_REGIDS
	.align		4
        /*0078*/ 	.byte	0x04, 0x29
        /*007a*/ 	.short	(.L_610 - .L_609)


	//   ....[0]....
.L_609:
        /*007c*/ 	.word	0xffffffff


	//   ....[1]....
        /*0080*/ 	.word	0xffffffff


	//   ....[2]....
        /*0084*/ 	.word	0xffffffff


	//   ....[3]....
        /*0088*/ 	.word	0xffffffff


	//   ....[4]....
        /*008c*/ 	.word	0xffffffff


	//   ....[5]....
        /*0090*/ 	.word	0xffffffff


	//   ....[6]....
        /*0094*/ 	.word	0xffffffff


	//   ....[7]....
        /*0098*/ 	.word	0xffffffff


	//   ....[8]....
        /*009c*/ 	.word	0xffffffff


	//   ....[9]....
        /*00a0*/ 	.word	0xffffffff


	//   ....[10]....
        /*00a4*/ 	.word	0xffffffff


	//   ....[11]....
        /*00a8*/ 	.word	0xffffffff


	//   ....[12]....
        /*00ac*/ 	.word	0xffffffff


	//   ....[13]....
        /*00b0*/ 	.word	0xffffffff


	//   ....[14]....
        /*00b4*/ 	.word	0xffffffff


	//----- nvinfo : EIATTR_COOP_GROUP_INSTR_OFFSETS
	.align		4
.L_610:
        /*00b8*/ 	.byte	0x04, 0x28
        /*00ba*/ 	.short	(.L_612 - .L_611)


	//   ....[0]....
.L_611:
        /*00bc*/ 	.word	0x000001f0


	//   ....[1]....
        /*00c0*/ 	.word	0x00000210


	//   ....[2]....
        /*00c4*/ 	.word	0x00000230


	//   ....[3]....
        /*00c8*/ 	.word	0x00000250


	//   ....[4]....
        /*00cc*/ 	.word	0x00000270


	//   ....[5]....
        /*00d0*/ 	.word	0x000002a0


	//   ....[6]....
        /*00d4*/ 	.word	0x000002d0


	//   ....[7]....
        /*00d8*/ 	.word	0x00000300


	//   ....[8]....
        /*00dc*/ 	.word	0x000003a0


	//   ....[9]....
        /*00e0*/ 	.word	0x00000400


	//   ....[10]....
        /*00e4*/ 	.word	0x00000470


	//   ....[11]....
        /*00e8*/ 	.word	0x00000490


	//   ....[12]....
        /*00ec*/ 	.word	0x000004b0


	//   ....[13]....
        /*00f0*/ 	.word	0x000004d0


	//   ....[14]....
        /*00f4*/ 	.word	0x000004f0


	//----- nvinfo : EIATTR_VRC_CTA_INIT_COUNT
	.align		4
.L_612:
        /*00f8*/ 	.byte	0x02, 0x4a
	.zero		1
	.zero		1


	//----- nvinfo : EIATTR_EXIT_INSTR_OFFSETS
	.align		4
        /*00fc*/ 	.byte	0x04, 0x1c
        /*00fe*/ 	.short	(.L_614 - .L_613)


	//   ....[0]....
.L_613:
        /*0100*/ 	.word	0x00000980


	//   ....[1]....
        /*0104*/ 	.word	0x000009f0


	//----- nvinfo : EIATTR_CRS_STACK_SIZE
	.align		4
.L_614:
        /*0108*/ 	.byte	0x04, 0x1e
        /*010a*/ 	.short	(.L_616 - .L_615)
.L_615:
        /*010c*/ 	.word	0x00000000


	//----- nvinfo : EIATTR_CBANK_PARAM_SIZE
	.align		4
.L_616:
        /*0110*/ 	.byte	0x03, 0x19
        /*0112*/ 	.short	0x0020


	//----- nvinfo : EIATTR_PARAM_CBANK
	.align		4
        /*0114*/ 	.byte	0x04, 0x0a
        /*0116*/ 	.short	(.L_618 - .L_617)
	.align		4
.L_617:
        /*0118*/ 	.word	index@(.nv.constant0._ZN17fastertransformer16normalize_kernelIffEEvPT_PKT0_iiii)
        /*011c*/ 	.short	0x0380
        /*011e*/ 	.short	0x0020


	//----- nvinfo : EIATTR_SW_WAR
	.align		4
.L_618:
        /*0120*/ 	.byte	0x04, 0x36
        /*0122*/ 	.short	(.L_620 - .L_619)
.L_619:
        /*0124*/ 	.word	0x00000008
.L_620:


//--------------------- .nv.info._ZN17fastertransformer19normalize_kernel_v2IffLi1ELi4ELi1EEEvPT_PKT0_iiii --------------------------
	.section	.nv.info._ZN17fastertransformer19normalize_kernel_v2IffLi1ELi4ELi1EEEvPT_PKT0_iiii,"",@"SHT_CUDA_INFO"
	.sectionflags	@""
	.align	4


	//----- nvinfo : EIATTR_CUDA_API_VERSION
	.align		4
        /*0000*/ 	.byte	0x04, 0x37
        /*0002*/ 	.short	(.L_622 - .L_621)
.L_621:
        /*0004*/ 	.word	0x00000082


	//----- nvinfo : EIATTR_KPARAM_INFO
	.align		4
.L_622:
        /*0008*/ 	.byte	0x04, 0x17
        /*000a*/ 	.short	(.L_624 - .L_623)
.L_623:
        /*000c*/ 	.word	0x00000000
        /*0010*/ 	.short	0x0005
        /*0012*/ 	.short	0x001c
        /*0014*/ 	.byte	0x00, 0xf0, 0x11, 0x00


	//----- nvinfo : EIATTR_KPARAM_INFO
	.align		4
.L_624:
        /*0018*/ 	.byte	0x04, 0x17
        /*001a*/ 	.short	(.L_626 - .L_625)
.L_625:
        /*001c*/ 	.word	0x00000000
        /*0020*/ 	.short	0x0004
        /*0022*/ 	.short	0x0018
        /*0024*/ 	.byte	0x00, 0xf0, 0x11, 0x00


	//----- nvinfo : EIATTR_KPARAM_INFO
	.align		4
.L_626:
        /*0028*/ 	.byte	0x04, 0x17
        /*002a*/ 	.short	(.L_628 - .L_627)
.L_627:
        /*002c*/ 	.word	0x00000000
        /*0030*/ 	.short	0x0003
        /*0032*/ 	.short	0x0014
        /*0034*/ 	.byte	0x00, 0xf0, 0x11, 0x00


	//----- nvinfo : EIATTR_KPARAM_INFO
	.align		4
.L_628:
        /*0038*/ 	.byte	0x04, 0x17
        /*003a*/ 	.short	(.L_630 - .L_629)
.L_629:
        /*003c*/ 	.word	0x00000000
        /*0040*/ 	.short	0x0002
        /*0042*/ 	.short	0x0010
        /*0044*/ 	.byte	0x00, 0xf0, 0x11, 0x00


	//----- nvinfo : EIATTR_KPARAM_INFO
	.align		4
.L_630:
        /*0048*/ 	.byte	0x04, 0x17
        /*004a*/ 	.short	(.L_632 - .L_631)
.L_631:
        /*004c*/ 	.word	0x00000000
        /*0050*/ 	.short	0x0001
        /*0052*/ 	.short	0x0008
        /*0054*/ 	.byte	0x00, 0xf5, 0x21, 0x00


	//----- nvinfo : EIATTR_KPARAM_INFO
	.align		4
.L_632:
        /*0058*/ 	.byte	0x04, 0x17
        /*005a*/ 	.short	(.L_634 - .L_633)
.L_633:
        /*005c*/ 	.word	0x00000000
        /*0060*/ 	.short	0x0000
        /*0062*/ 	.short	0x0000
        /*0064*/ 	.byte	0x00, 0xf5, 0x21, 0x00


	//----- nvinfo : EIATTR_SPARSE_MMA_MASK
	.align		4
.L_634:
        /*0068*/ 	.byte	0x03, 0x50
        /*006a*/ 	.short	0x0000


	//----- nvinfo : EIATTR_MAXREG_COUNT
	.align		4
        /*006c*/ 	.byte	0x03, 0x1b
        /*006e*/ 	.short	0x00ff


	//----- nvinfo : EIATTR_NUM_BARRIERS
	.align		4
        /*0070*/ 	.byte	0x02, 0x4c
        /*0072*/ 	.byte	0x01
	.zero		1


	//----- nvinfo : EIATTR_MERCURY_ISA_VERSION
	.align		4
        /*0074*/ 	.byte	0x03, 0x5f
        /*0076*/ 	.short	0x0101


	//----- nvinfo : EIATTR_COOP_GROUP_MASK_REGIDS
	.align		4
        /*0078*/ 	.byte	0x04, 0x29
        /*007a*/ 	.short	(.L_636 - .L_635)


	//   ....[0]....
.L_635:
        /*007c*/ 	.word	0xffffffff


	//   ....[1]....
        /*0080*/ 	.word	0xffffffff


	//   ....[2]....
        /*0084*/ 	.word	0xffffffff


	//   ....[3]....
        /*0088*/ 	.word	0xffffffff


	//   ....[4]....
        /*008c*/ 	.word	0xffffffff


	//----- nvinfo : EIATTR_COOP_GROUP_INSTR_OFFSETS
	.align		4
.L_636:
        /*0090*/ 	.byte	0x04, 0x28
        /*0092*/ 	.short	(.L_638 - .L_637)


	//   ....[0]....
.L_637:
        /*0094*/ 	.word	0x00000940


	//   ....[1]....
        /*0098*/ 	.word	0x00000990


	//   ....[2]....
        /*009c*/ 	.word	0x000009b0


	//   ....[3]....
        /*00a0*/ 	.word	0x000009d0


	//   ....[4]....
        /*00a4*/ 	.word	0x000009f0


	//----- nvinfo : EIATTR_VRC_CTA_INIT_COUNT
	.align		4
.L_638:
        /*00a8*/ 	.byte	0x02, 0x4a
	.zero		1
	.zero		1


	//----- nvinfo : EIATTR_EXIT_INSTR_OFFSETS
	.align		4
        /*00ac*/ 	.byte	0x04, 0x1c
        /*00ae*/ 	.short	(.L_640 - .L_639)


	//   ....[0]....
.L_639:
        /*00b0*/ 	.word	0x00000c00


	//   ....[1]....
        /*00b4*/ 	.word	0x00000ed0


	//----- nvinfo : EIATTR_CRS_STACK_SIZE
	.align		4
.L_640:
        /*00b8*/ 	.byte	0x04, 0x1e
        /*00ba*/ 	.short	(.L_642 - .L_641)
.L_641:
        /*00bc*/ 	.word	0x00000000


	//----- nvinfo : EIATTR_CBANK_PARAM_SIZE
	.align		4
.L_642:
        /*00c0*/ 	.byte	0x03, 0x19
        /*00c2*/ 	.short	0x0020


	//----- nvinfo : EIATTR_PARAM_CBANK
	.align		4
        /*00c4*/ 	.byte	0x04, 0x0a
        /*00c6*/ 	.short	(.L_644 - .L_643)
	.align		4
.L_643:
        /*00c8*/ 	.word	index@(.nv.constant0._ZN17fastertransformer19normalize_kernel_v2IffLi1ELi4ELi1EEEvPT_PKT0_iiii)
        /*00cc*/ 	.short	0x0380
        /*00ce*/ 	.short	0x0020


	//----- nvinfo : EIATTR_SW_WAR
	.align		4
.L_644:
        /*00d0*/ 	.byte	0x04, 0x36
        /*00d2*/ 	.short	(.L_646 - .L_645)
.L_645:
        /*00d4*/ 	.word	0x00000008
.L_646:


//--------------------- .nv.info._ZN17fastertransformer19normalize_kernel_v2I6float2fLi1ELi4ELi2EEEvPT_PKT0_iiii --------------------------
	.section	.nv.info._ZN17fastertransformer19normalize_kernel_v2I6float2fLi1ELi4ELi2EEEvPT_PKT0_iiii,"",@"SHT_CUDA_INFO"
	.sectionflags	@""
	.align	4


	//----- nvinfo : EIATTR_CUDA_API_VERSION
	.align		4
        /*0000*/ 	.byte	0x04, 0x37
        /*0002*/ 	.short	(.L_648 - .L_647)
.L_647:
        /*0004*/ 	.word	0x00000082


	//----- nvinfo : EIATTR_KPARAM_INFO
	.align		4
.L_648:
        /*0008*/ 	.byte	0x04, 0x17
        /*000a*/ 	.short	(.L_650 - .L_649)
.L_649:
        /*000c*/ 	.word	0x00000000
        /*0010*/ 	.short	0x0005
        /*0012*/ 	.short	0x001c
        /*0014*/ 	.byte	0x00, 0xf0, 0x11, 0x00


	//----- nvinfo : EIATTR_KPARAM_INFO
	.align		4
.L_650:
        /*0018*/ 	.byte	0x04, 0x17
        /*001a*/ 	.short	(.L_652 - .L_651)
.L_651:
        /*001c*/ 	.word	0x00000000
        /*0020*/ 	.short	0x0004
        /*0022*/ 	.short	0x0018
        /*0024*/ 	.byte	0x00, 0xf0, 0x11, 0x00


	//----- nvinfo : EIATTR_KPARAM_INFO
	.align		4
.L_652:
        /*0028*/ 	.byte	0x04, 0x17
        /*002a*/ 	.short	(.L_654 - .L_653)
.L_653:
        /*002c*/ 	.word	0x00000000
        /*0030*/ 	.short	0x0003
        /*0032*/ 	.short	0x0014
        /*0034*/ 	.byte	0x00, 0xf0, 0x11, 0x00


	//----- nvinfo : EIATTR_KPARAM_INFO
	.align		4
.L_654:
        /*0038*/ 	.byte	0x04, 0x17
        /*003a*/ 	.short	(.L_656 - .L_655)
.L_655:
        /*003c*/ 	.word	0x00000000
        /*0040*/ 	.short	0x0002
        /*0042*/ 	.short	0x0010
        /*0044*/ 	.byte	0x00, 0xf0, 0x11, 0x00


	//----- nvinfo : EIATTR_KPARAM_INFO
	.align		4
.L_656:
        /*0048*/ 	.byte	0x04, 0x17
        /*004a*/ 	.short	(.L_658 - .L_657)
.L_657:
        /*004c*/ 	.word	0x00000000
        /*0050*/ 	.short	0x0001
        /*0052*/ 	.short	0x0008
        /*0054*/ 	.byte	0x00, 0xf5, 0x21, 0x00


	//----- nvinfo : EIATTR_KPARAM_INFO
	.align		4
.L_658:
        /*0058*/ 	.byte	0x04, 0x17
        /*005a*/ 	.short	(.L_660 - .L_659)
.L_659:
        /*005c*/ 	.word	0x00000000
        /*0060*/ 	.short	0x0000
        /*0062*/ 	.short	0x0000
        /*0064*/ 	.byte	0x00, 0xf5, 0x21, 0x00


	//----- nvinfo : EIATTR_SPARSE_MMA_MASK
	.align		4
.L_660:
        /*0068*/ 	.byte	0x03, 0x50
        /*006a*/ 	.short	0x0000


	//----- nvinfo : EIATTR_MAXREG_COUNT
	.align		4
        /*006c*/ 	.byte	0x03, 0x1b
        /*006e*/ 	.short	0x00ff


	//----- nvinfo : EIATTR_NUM_BARRIERS
	.align		4
        /*0070*/ 	.byte	0x02, 0x4c
        /*0072*/ 	.byte	0x01
	.zero		1


	//----- nvinfo : EIATTR_MERCURY_ISA_VERSION
	.align		4
        /*0074*/ 	.byte	0x03, 0x5f
        /*0076*/ 	.short	0x0101


	//----- nvinfo : EIATTR_COOP_GROUP_MASK_REGIDS
	.align		4
        /*0078*/ 	.byte	0x04, 0x29
        /*007a*/ 	.short	(.L_662 - .L_661)


	//   ....[0]....
.L_661:
        /*007c*/ 	.word	0xffffffff


	//   ....[1]....
        /*0080*/ 	.word	0xffffffff


	//   ....[2]....
        /*0084*/ 	.word	0xffffffff


	//   ....[3]....
        /*0088*/ 	.word	0xffffffff


	//   ....[4]....
        /*008c*/ 	.word	0xffffffff


	//----- nvinfo : EIATTR_COOP_GROUP_INSTR_OFFSETS
	.align		4
.L_662:
        /*0090*/ 	.byte	0x04, 0x28
        /*0092*/ 	.short	(.L_664 - .L_663)


	//   ....[0]....
.L_663:
        /*0094*/ 	.word	0x00000960


	//   ....[1]....
        /*0098*/ 	.word	0x000009b0


	//   ....[2]....
        /*009c*/ 	.word	0x000009d0


	//   ....[3]....
        /*00a0*/ 	.word	0x000009f0


	//   ....[4]....
        /*00a4*/ 	.word	0x00000a10


	//----- nvinfo : EIATTR_VRC_CTA_INIT_COUNT
	.align		4
.L_664:
        /*00a8*/ 	.byte	0x02, 0x4a
	.zero		1
	.zero		1


	//----- nvinfo : EIATTR_EXIT_INSTR_OFFSETS
	.align		4
        /*00ac*/ 	.byte	0x04, 0x1c
        /*00ae*/ 	.short	(.L_666 - .L_665)


	//   ....[0]....
.L_665:
        /*00b0*/ 	.word	0x00000c20


	//   ....[1]....
        /*00b4*/ 	.word	0x00000f00


	//----- nvinfo : EIATTR_CRS_STACK_SIZE
	.align		4
.L_666:
        /*00b8*/ 	.byte	0x04, 0x1e
        /*00ba*/ 	.short	(.L_668 - .L_667)
.L_667:
        /*00bc*/ 	.word	0x00000000


	//----- nvinfo : EIATTR_CBANK_PARAM_SIZE
	.align		4
.L_668:
        /*00c0*/ 	.byte	0x03, 0x19
        /*00c2*/ 	.short	0x0020


	//----- nvinfo : EIATTR_PARAM_CBANK
	.align		4
        /*00c4*/ 	.byte	0x04, 0x0a
        /*00c6*/ 	.short	(.L_670 - .L_669)
	.align		4
.L_669:
        /*00c8*/ 	.word	index@(.nv.constant0._ZN17fastertransformer19normalize_kernel_v2I6float2fLi1ELi4ELi2EEEvPT_PKT0_iiii)
        /*00cc*/ 	.short	0x0380
        /*00ce*/ 	.short	0x0020


	//----- nvinfo : EIATTR_SW_WAR
	.align		4
.L_670:
        /*00d0*/ 	.byte	0x04, 0x36
        /*00d2*/ 	.short	(.L_672 - .L_671)
.L_671:
        /*00d4*/ 	.word	0x00000008
.L_672:


//--------------------- .nv.info._ZN17fastertransformer19normalize_kernel_v2I6float4fLi1ELi4ELi4EEEvPT_PKT0_iiii --------------------------
	.section	.nv.info._ZN17fastertransformer19normalize_kernel_v2I6float4fLi1ELi4ELi4EEEvPT_PKT0_iiii,"",@"SHT_CUDA_INFO"
	.sectionflags	@""
	.align	4


	//----- nvinfo : EIATTR_CUDA_API_VERSION
	.align		4
        /*0000*/ 	.byte	0x04, 0x37
        /*0002*/ 	.short	(.L_674 - .L_673)
.L_673:
        /*0004*/ 	.word	0x00000082


	//----- nvinfo : EIATTR_KPARAM_INFO
	.align		4
.L_674:
        /*0008*/ 	.byte	0x04, 0x17
        /*000a*/ 	.short	(.L_676 - .L_675)
.L_675:
        /*000c*/ 	.word	0x00000000
        /*0010*/ 	.short	0x0005
        /*0012*/ 	.short	0x001c
        /*0014*/ 	.byte	0x00, 0xf0, 0x11, 0x00


	//----- nvinfo : EIATTR_KPARAM_INFO
	.align		4
.L_676:
        /*0018*/ 	.byte	0x04, 0x17
        /*001a*/ 	.short	(.L_678 - .L_677)
.L_677:
        /*001c*/ 	.word	0x00000000
        /*0020*/ 	.short	0x0004
        /*0022*/ 	.short	0x0018
        /*0024*/ 	.byte	0x00, 0xf0, 0x11, 0x00


	//----- nvinfo : EIATTR_KPARAM_INFO
	.align		4
.L_678:
        /*0028*/ 	.byte	0x04, 0x17
        /*002a*/ 	.short	(.L_680 - .L_679)
.L_679:
        /*002c*/ 	.word	0x00000000
        /*0030*/ 	.short	0x0003
        /*0032*/ 	.short	0x0014
        /*0034*/ 	.byte	0x00, 0xf0, 0x11, 0x00


	//----- nvinfo : EIATTR_KPARAM_INFO
	.align		4
.L_680:
        /*0038*/ 	.byte	0x04, 0x17
        /*003a*/ 	.short	(.L_682 - .L_681)
.L_681:
        /*003c*/ 	.word	0x00000000
        /*0040*/ 	.short	0x0002
        /*0042*/ 	.short	0x0010
        /*0044*/ 	.byte	0x00, 0xf0, 0x11, 0x00


	//----- nvinfo : EIATTR_KPARAM_INFO
	.align		4
.L_682:
        /*0048*/ 	.byte	0x04, 0x17
        /*004a*/ 	.short	(.L_684 - .L_683)
.L_683:
        /*004c*/ 	.word	0x00000000
        /*0050*/ 	.short	0x0001
        /*0052*/ 	.short	0x0008
        /*0054*/ 	.byte	0x00, 0xf5, 0x21, 0x00


	//----- nvinfo : EIATTR_KPARAM_INFO
	.align		4
.L_684:
        /*0058*/ 	.byte	0x04, 0x17
        /*005a*/ 	.short	(.L_686 - .L_685)
.L_685:
        /*005c*/ 	.word	0x00000000
        /*0060*/ 	.short	0x0000
        /*0062*/ 	.short	0x0000
        /*0064*/ 	.byte	0x00, 0xf5, 0x21, 0x00


	//----- nvinfo : EIATTR_SPARSE_MMA_MASK
	.align		4
.L_686:
        /*0068*/ 	.byte	0x03, 0x50
        /*006a*/ 	.short	0x0000


	//----- nvinfo : EIATTR_MAXREG_COUNT
	.align		4
        /*006c*/ 	.byte	0x03, 0x1b
        /*006e*/ 	.short	0x00ff


	//----- nvinfo : EIATTR_NUM_BARRIERS
	.align		4
        /*0070*/ 	.byte	0x02, 0x4c
        /*0072*/ 	.byte	0x01
	.zero		1


	//----- nvinfo : EIATTR_MERCURY_ISA_VERSION
	.align		4
        /*0074*/ 	.byte	0x03, 0x5f
        /*0076*/ 	.short	0x0101


	//----- nvinfo : EIATTR_COOP_GROUP_MASK_REGIDS
	.align		4
        /*0078*/ 	.byte	0x04, 0x29
        /*007a*/ 	.short	(.L_688 - .L_687)


	//   ....[0]....
.L_687:
        /*007c*/ 	.word	0xffffffff


	//   ....[1]....
        /*0080*/ 	.word	0xffffffff


	//   ....[2]....
        /*0084*/ 	.word	0xffffffff


	//   ....[3]....
        /*0088*/ 	.word	0xffffffff


	//   ....[4]....
        /*008c*/ 	.word	0xffffffff


	//----- nvinfo : EIATTR_COOP_GROUP_INSTR_OFFSETS
	.align		4
.L_688:
        /*0090*/ 	.byte	0x04, 0x28
        /*0092*/ 	.short	(.L_690 - .L_689)


	//   ....[0]....
.L_689:
        /*0094*/ 	.word	0x00000970


	//   ....[1]....
        /*0098*/ 	.word	0x000009c0


	//   ....[2]....
        /*009c*/ 	.word	0x000009e0


	//   ....[3]....
        /*00a0*/ 	.word	0x00000a00


	//   ....[4]....
        /*00a4*/ 	.word	0x00000a20


	//----- nvinfo : EIATTR_VRC_CTA_INIT_COUNT
	.align		4
.L_690:
        /*00a8*/ 	.byte	0x02, 0x4a
	.zero		1
	.zero		1


	//----- nvinfo : EIATTR_EXIT_INSTR_OFFSETS
	.align		4
        /*00ac*/ 	.byte	0x04, 0x1c
        /*00ae*/ 	.short	(.L_692 - .L_691)


	//   ....[0]....
.L_691:
        /*00b0*/ 	.word	0x00000c30


	//   ....[1]....
        /*00b4*/ 	.word	0x00000f30


	//----- nvinfo : EIATTR_CRS_STACK_SIZE
	.align		4
.L_692:
        /*00b8*/ 	.byte	0x04, 0x1e
        /*00ba*/ 	.short	(.L_694 - .L_693)
.L_693:
        /*00bc*/ 	.word	0x00000000


	//----- nvinfo : EIATTR_CBANK_PARAM_SIZE
	.align		4
.L_694:
        /*00c0*/ 	.byte	0x03, 0x19
        /*00c2*/ 	.short	0x0020


	//----- nvinfo : EIATTR_PARAM_CBANK
	.align		4
        /*00c4*/ 	.byte	0x04, 0x0a
        /*00c6*/ 	.short	(.L_696 - .L_695)
	.align		4
.L_695:
        /*00c8*/ 	.word	index@(.nv.constant0._ZN17fastertransformer19normalize_kernel_v2I6float4fLi1ELi4ELi4EEEvPT_PKT0_iiii)
        /*00cc*/ 	.short	0x0380
        /*00ce*/ 	.short	0x0020


	//----- nvinfo : EIATTR_SW_WAR
	.align		4
.L_696:
        /*00d0*/ 	.byte	0x04, 0x36
        /*00d2*/ 	.short	(.L_698 - .L_697)
.L_697:
        /*00d4*/ 	.word	0x00000008
.L_698:


//--------------------- .nv.info._ZN17fastertransformer19normalize_kernel_v2IffLi2ELi4ELi1EEEvPT_PKT0_iiii --------------------------
	.section	.nv.info._ZN17fastertransformer19normalize_kernel_v2IffLi2ELi4ELi1EEEvPT_PKT0_iiii,"",@"SHT_CUDA_INFO"
	.sectionflags	@""
	.align	4


	//----- nvinfo : EIATTR_CUDA_API_VERSION
	.align		4
        /*0000*/ 	.byte	0x04, 0x37
        /*0002*/ 	.short	(.L_700 - .L_699)
.L_699:
        /*0004*/ 	.word	0x00000082


	//----- nvinfo : EIATTR_KPARAM_INFO
	.align		4
.L_700:
        /*0008*/ 	.byte	0x04, 0x17
        /*000a*/ 	.short	(.L_702 - .L_701)
.L_701:
        /*000c*/ 	.word	0x00000000
        /*0010*/ 	.short	0x0005
        /*0012*/ 	.short	0x001c
        /*0014*/ 	.byte	0x00, 0xf0, 0x11, 0x00


	//----- nvinfo : EIATTR_KPARAM_INFO
	.align		4
.L_702:
        /*0018*/ 	.byte	0x04, 0x17
        /*001a*/ 	.short	(.L_704 - .L_703)
.L_703:
        /*001c*/ 	.word	0x00000000
        /*0020*/ 	.short	0x0004
        /*0022*/ 	.short	0x0018
        /*0024*/ 	.byte	0x00, 0xf0, 0x11, 0x00


	//----- nvinfo : EIATTR_KPARAM_INFO
	.align		4
.L_704:
        /*0028*/ 	.byte	0x04, 0x17
        /*002a*/ 	.short	(.L_706 - .L_705)
.L_705:
        /*002c*/ 	.word	0x00000000
        /*0030*/ 	.short	0x0003
        /*0032*/ 	.short	0x0014
        /*0034*/ 	.byte	0x00, 0xf0, 0x11, 0x00


	//----- nvinfo : EIATTR_KPARAM_INFO
	.align		4
.L_706:
        /*0038*/ 	.byte	0x04, 0x17
        /*003a*/ 	.short	(.L_708 - .L_707)
.L_707:
        /*003c*/ 	.word	0x00000000
        /*0040*/ 	.short	0x0002
        /*0042*/ 	.short	0x0010
        /*0044*/ 	.byte	0x00, 0xf0, 0x11, 0x00


	//----- nvinfo : EIATTR_KPARAM_INFO
	.align		4
.L_708:
        /*0048*/ 	.byte	0x04, 0x17
        /*004a*/ 	.short	(.L_710 - .L_709)
.L_709:
        /*004c*/ 	.word	0x00000000
        /*0050*/ 	.short	0x0001
        /*0052*/ 	.short	0x0008
        /*0054*/ 	.byte	0x00, 0xf5, 0x21, 0x00


	//----- nvinfo : EIATTR_KPARAM_INFO
	.align		4
.L_710:
        /*0058*/ 	.byte	0x04, 0x17
        /*005a*/ 	.short	(.L_712 - .L_711)
.L_711:
        /*005c*/ 	.word	0x00000000
        /*0060*/ 	.short	0x0000
        /*0062*/ 	.short	0x0000
        /*0064*/ 	.byte	0x00, 0xf5, 0x21, 0x00


	//----- nvinfo : EIATTR_SPARSE_MMA_MASK
	.align		4
.L_712:
        /*0068*/ 	.byte	0x03, 0x50
        /*006a*/ 	.short	0x0000


	//----- nvinfo : EIATTR_MAXREG_COUNT
	.align		4
        /*006c*/ 	.byte	0x03, 0x1b
        /*006e*/ 	.short	0x00ff


	//----- nvinfo : EIATTR_NUM_BARRIERS
	.align		4
        /*0070*/ 	.byte	0x02, 0x4c
        /*0072*/ 	.byte	0x01
	.zero		1


	//----- nvinfo : EIATTR_MERCURY_ISA_VERSION
	.align		4
        /*0074*/ 	.byte	0x03, 0x5f
        /*0076*/ 	.short	0x0101


	//----- nvinfo : EIATTR_COOP_GROUP_MASK_REGIDS
	.align		4
        /*0078*/ 	.byte	0x04, 0x29
        /*007a*/ 	.short	(.L_714 - .L_713)


	//   ....[0]....
.L_713:
        /*007c*/ 	.word	0xffffffff


	//   ....[1]....
        /*0080*/ 	.word	0xffffffff


	//   ....[2]....
        /*0084*/ 	.word	0xffffffff


	//   ....[3]....
        /*0088*/ 	.word	0xffffffff


	//----- nvinfo : EIATTR_COOP_GROUP_INSTR_OFFSETS
	.align		4
.L_714:
        /*008c*/ 	.byte	0x04, 0x28
        /*008e*/ 	.short	(.L_716 - .L_715)


	//   ....[0]....
.L_715:
        /*0090*/ 	.word	0x00000970


	//   ....[1]....
        /*0094*/ 	.word	0x000009c0


	//   ....[2]....
        /*0098*/ 	.word	0x000009e0


	//   ....[3]....
        /*009c*/ 	.word	0x00000a00


	//----- nvinfo : EIATTR_VRC_CTA_INIT_COUNT
	.align		4
.L_716:
        /*00a0*/ 	.byte	0x02, 0x4a
	.zero		1
	.zero		1


	//----- nvinfo : EIATTR_EXIT_INSTR_OFFSETS
	.align		4
        /*00a4*/ 	.byte	0x04, 0x1c
        /*00a6*/ 	.short	(.L_718 - .L_717)


	//   ....[0]....
.L_717:
        /*00a8*/ 	.word	0x00000c10


	//   ....[1]....
        /*00ac*/ 	.word	0x00000ee0


	//----- nvinfo : EIATTR_CRS_STACK_SIZE
	.align		4
.L_718:
        /*00b0*/ 	.byte	0x04, 0x1e
        /*00b2*/ 	.short	(.L_720 - .L_719)
.L_719:
        /*00b4*/ 	.word	0x00000000


	//----- nvinfo : EIATTR_CBANK_PARAM_SIZE
	.align		4
.L_720:
        /*00b8*/ 	.byte	0x03, 0x19
        /*00ba*/ 	.short	0x0020


	//----- nvinfo : EIATTR_PARAM_CBANK
	.align		4
        /*00bc*/ 	.byte	0x04, 0x0a
        /*00be*/ 	.short	(.L_722 - .L_721)
	.align		4
.L_721:
        /*00c0*/ 	.word	index@(.nv.constant0._ZN17fastertransformer19normalize_kernel_v2IffLi2ELi4ELi1EEEvPT_PKT0_iiii)
        /*00c4*/ 	.short	0x0380
        /*00c6*/ 	.short	0x0020


	//----- nvinfo : EIATTR_SW_WAR
	.align		4
.L_722:
        /*00c8*/ 	.byte	0x04, 0x36
        /*00ca*/ 	.short	(.L_724 - .L_723)
.L_723:
        /*00cc*/ 	.word	0x00000008
.L_724:


//--------------------- .nv.info._ZN17fastertransformer19normalize_kernel_v2I6float2fLi2ELi4ELi2EEEvPT_PKT0_iiii --------------------------
	.section	.nv.info._ZN17fastertransformer19normalize_kernel_v2I6float2fLi2ELi4ELi2EEEvPT_PKT0_iiii,"",@"SHT_CUDA_INFO"
	.sectionflags	@""
	.align	4


	//----- nvinfo : EIATTR_CUDA_API_VERSION
	.align		4
        /*0000*/ 	.byte	0x04, 0x37
        /*0002*/ 	.short	(.L_726 - .L_725)
.L_725:
        /*0004*/ 	.word	0x00000082


	//----- nvinfo : EIATTR_KPARAM_INFO
	.align		4
.L_726:
        /*0008*/ 	.byte	0x04, 0x17
        /*000a*/ 	.short	(.L_728 - .L_727)
.L_727:
        /*000c*/ 	.word	0x00000000
        /*0010*/ 	.short	0x0005
        /*0012*/ 	.short	0x001c
        /*0014*/ 	.byte	0x00, 0xf0, 0x11, 0x00


	//----- nvinfo : EIATTR_KPARAM_INFO
	.align		4
.L_728:
        /*0018*/ 	.byte	0x04, 0x17
        /*001a*/ 	.short	(.L_730 - .L_729)
.L_729:
        /*001c*/ 	.word	0x00000000
        /*0020*/ 	.short	0x0004
        /*0022*/ 	.short	0x0018
        /*0024*/ 	.byte	0x00, 0xf0, 0x11, 0x00


	//----- nvinfo : EIATTR_KPARAM_INFO
	.align		4
.L_730:
        /*0028*/ 	.byte	0x04, 0x17
        /*002a*/ 	.short	(.L_732 - .L_731)
.L_731:
        /*002c*/ 	.word	0x00000000
        /*0030*/ 	.short	0x0003
        /*0032*/ 	.short	0x0014
        /*0034*/ 	.byte	0x00, 0xf0, 0x11, 0x00


	//----- nvinfo : EIATTR_KPARAM_INFO
	.align		4
.L_732:
        /*0038*/ 	.byte	0x04, 0x17
        /*003a*/ 	.short	(.L_734 - .L_733)
.L_733:
        /*003c*/ 	.word	0x00000000
        /*0040*/ 	.short	0x0002
        /*0042*/ 	.short	0x0010
        /*0044*/ 	.byte	0x00, 0xf0, 0x11, 0x00


	//----- nvinfo : EIATTR_KPARAM_INFO
	.align		4
.L_734:
        /*0048*/ 	.byte	0x04, 0x17
        /*004a*/ 	.short	(.L_736 - .L_735)
.L_735:
        /*004c*/ 	.word	0x00000000
        /*0050*/ 	.short	0x0001
        /*0052*/ 	.short	0x0008
        /*0054*/ 	.byte	0x00, 0xf5, 0x21, 0x00


	//----- nvinfo : EIATTR_KPARAM_INFO
	.align		4
.L_736:
        /*0058*/ 	.byte	0x04, 0x17
        /*005a*/ 	.short	(.L_738 - .L_737)
.L_737:
        /*005c*/ 	.word	0x00000000
        /*0060*/ 	.short	0x0000
        /*0062*/ 	.short	0x0000
        /*0064*/ 	.byte	0x00, 0xf5, 0x21, 0x00


	//----- nvinfo : EIATTR_SPARSE_MMA_MASK
	.align		4
.L_738:
        /*0068*/ 	.byte	0x03, 0x50
        /*006a*/ 	.short	0x0000


	//----- nvinfo : EIATTR_MAXREG_COUNT
	.align		4
        /*006c*/ 	.byte	0x03, 0x1b
        /*006e*/ 	.short	0x00ff


	//----- nvinfo : EIATTR_NUM_BARRIERS
	.align		4
        /*0070*/ 	.byte	0x02, 0x4c
        /*0072*/ 	.byte	0x01
	.zero		1


	//----- nvinfo : EIATTR_MERCURY_ISA_VERSION
	.align		4
        /*0074*/ 	.byte	0x03, 0x5f
        /*0076*/ 	.short	0x0101


	//----- nvinfo : EIATTR_COOP_GROUP_MASK_REGIDS
	.align		4
        /*0078*/ 	.byte	0x04, 0x29
        /*007a*/ 	.short	(.L_740 - .L_739)


	//   ....[0]....
.L_739:
        /*007c*/ 	.word	0xffffffff


	//   ....[1]....
        /*0080*/ 	.word	0xffffffff


	//   ....[2]....
        /*0084*/ 	.word	0xffffffff


	//   ....[3]....
        /*0088*/ 	.word	0xffffffff


	//----- nvinfo : EIATTR_COOP_GROUP_INSTR_OFFSETS
	.align		4
.L_740:
        /*008c*/ 	.byte	0x04, 0x28
        /*008e*/ 	.short	(.L_742 - .L_741)


	//   ....[0]....
.L_741:
        /*0090*/ 	.word	0x00000990


	//   ....[1]....
        /*0094*/ 	.word	0x000009e0


	//   ....[2]....
        /*0098*/ 	.word	0x00000a00


	//   ....[3]....
        /*009c*/ 	.word	0x00000a20


	//----- nvinfo : EIATTR_VRC_CTA_INIT_COUNT
	.align		4
.L_742:
        /*00a0*/ 	.byte	0x02, 0x4a
	.zero		1
	.zero		1


	//----- nvinfo : EIATTR_EXIT_INSTR_OFFSETS
	.align		4
        /*00a4*/ 	.byte	0x04, 0x1c
        /*00a6*/ 	.short	(.L_744 - .L_743)


	//   ....[0]....
.L_743:
        /*00a8*/ 	.word	0x00000c30


	//   ....[1]....
        /*00ac*/ 	.word	0x00000f10


	//----- nvinfo : EIATTR_CRS_STACK_SIZE
	.align		4
.L_744:
        /*00b0*/ 	.byte	0x04, 0x1e
        /*00b2*/ 	.short	(.L_746 - .L_745)
.L_745:
        /*00b4*/ 	.word	0x00000000


	//----- nvinfo : EIATTR_CBANK_PARAM_SIZE
	.align		4
.L_746:
        /*00b8*/ 	.byte	0x03, 0x19
        /*00ba*/ 	.short	0x0020


	//----- nvinfo : EIATTR_PARAM_CBANK
	.align		4
        /*00bc*/ 	.byte	0x04, 0x0a
        /*00be*/ 	.short	(.L_748 - .L_747)
	.align		4
.L_747:
        /*00c0*/ 	.word	index@(.nv.constant0._ZN17fastertransformer19normalize_kernel_v2I6float2fLi2ELi4ELi2EEEvPT_PKT0_iiii)
        /*00c4*/ 	.short	0x0380
        /*00c6*/ 	.short	0x0020


	//----- nvinfo : EIATTR_SW_WAR
	.align		4
.L_748:
        /*00c8*/ 	.byte	0x04, 0x36
        /*00ca*/ 	.short	(.L_750 - .L_749)
.L_749:
        /*00cc*/ 	.word	0x00000008
.L_750:


//--------------------- .nv.info._ZN17fastertransformer19normalize_kernel_v2I6float4fLi2ELi4ELi4EEEvPT_PKT0_iiii --------------------------
	.section	.nv.info._ZN17fastertransformer19normalize_kernel_v2I6float4fLi2ELi4ELi4EEEvPT_PKT0_iiii,"",@"SHT_CUDA_INFO"
	.sectionflags	@""
	.align	4


	//----- nvinfo : EIATTR_CUDA_API_VERSION
	.align		4
        /*0000*/ 	.byte	0x04, 0x37
        /*0002*/ 	.short	(.L_752 - .L_751)
.L_751:
        /*0004*/ 	.word	0x00000082


	//----- nvinfo : EIATTR_KPARAM_INFO
	.align		4
.L_752:
        /*0008*/ 	.byte	0x04, 0x17
        /*000a*/ 	.short	(.L_754 - .L_753)
.L_753:
        /*000c*/ 	.word	0x00000000
        /*0010*/ 	.short	0x0005
        /*0012*/ 	.short	0x001c
        /*0014*/ 	.byte	0x00, 0xf0, 0x11, 0x00


	//----- nvinfo : EIATTR_KPARAM_INFO
	.align		4
.L_754:
        /*0018*/ 	.byte	0x04, 0x17
        /*001a*/ 	.short	(.L_756 - .L_755)
.L_755:
        /*001c*/ 	.word	0x00000000
        /*0020*/ 	.short	0x0004
        /*0022*/ 	.short	0x0018
        /*0024*/ 	.byte	0x00, 0xf0, 0x11, 0x00


	//----- nvinfo : EIATTR_KPARAM_INFO
	.align		4
.L_756:
        /*0028*/ 	.byte	0x04, 0x17
        /*002a*/ 	.short	(.L_758 - .L_757)
.L_757:
        /*002c*/ 	.word	0x00000000
        /*0030*/ 	.short	0x0003
        /*0032*/ 	.short	0x0014
        /*0034*/ 	.byte	0x00, 0xf0, 0x11, 0x00


	//----- nvinfo : EIATTR_KPARAM_INFO
	.align		4
.L_758:
        /*0038*/ 	.byte	0x04, 0x17
        /*003a*/ 	.short	(.L_760 - .L_759)
.L_759:
        /*003c*/ 	.word	0x00000000
        /*0040*/ 	.short	0x0002
        /*0042*/ 	.short	0x0010
        /*0044*/ 	.byte	0x00, 0xf0, 0x11, 0x00


	//----- nvinfo : EIATTR_KPARAM_INFO
	.align		4
.L_760:
        /*0048*/ 	.byte	0x04, 0x17
        /*004a*/ 	.short	(.L_762 - .L_761)
.L_761:
        /*004c*/ 	.word	0x00000000
        /*0050*/ 	.short	0x0001
        /*0052*/ 	.short	0x0008
        /*0054*/ 	.byte	0x00, 0xf5, 0x21, 0x00


	//----- nvinfo : EIATTR_KPARAM_INFO
	.align		4
.L_762:
        /*0058*/ 	.byte	0x04, 0x17
        /*005a*/ 	.short	(.L_764 - .L_763)
.L_763:
        /*005c*/ 	.word	0x00000000
        /*0060*/ 	.short	0x0000
        /*0062*/ 	.short	0x0000
        /*0064*/ 	.byte	0x00, 0xf5, 0x21, 0x00


	//----- nvinfo : EIATTR_SPARSE_MMA_MASK
	.align		4
.L_764:
        /*0068*/ 	.byte	0x03, 0x50
        /*006a*/ 	.short	0x0000


	//----- nvinfo : EIATTR_MAXREG_COUNT
	.align		4
        /*006c*/ 	.byte	0x03, 0x1b
        /*006e*/ 	.short	0x00ff


	//----- nvinfo : EIATTR_NUM_BARRIERS
	.align		4
        /*0070*/ 	.byte	0x02, 0x4c
        /*0072*/ 	.byte	0x01
	.zero		1


	//----- nvinfo : EIATTR_MERCURY_ISA_VERSION
	.align		4
        /*0074*/ 	.byte	0x03, 0x5f
        /*0076*/ 	.short	0x0101


	//----- nvinfo : EIATTR_COOP_GROUP_MASK_REGIDS
	.align		4
        /*0078*/ 	.byte	0x04, 0x29
        /*007a*/ 	.short	(.L_766 - .L_765)


	//   ....[0]....
.L_765:
        /*007c*/ 	.word	0xffffffff


	//   ....[1]....
        /*0080*/ 	.word	0xffffffff


	//   ....[2]....
        /*0084*/ 	.word	0xffffffff


	//   ....[3]....
        /*0088*/ 	.word	0xffffffff


	//----- nvinfo : EIATTR_COOP_GROUP_INSTR_OFFSETS
	.align		4
.L_766:
        /*008c*/ 	.byte	0x04, 0x28
        /*008e*/ 	.short	(.L_768 - .L_767)


	//   ....[0]....
.L_767:
        /*0090*/ 	.word	0x000009a0


	//   ....[1]....
        /*0094*/ 	.word	0x000009f0


	//   ....[2]....
        /*0098*/ 	.word	0x00000a10


	//   ....[3]....
        /*009c*/ 	.word	0x00000a30


	//----- nvinfo : EIATTR_VRC_CTA_INIT_COUNT
	.align		4
.L_768:
        /*00a0*/ 	.byte	0x02, 0x4a
	.zero		1
	.zero		1


	//----- nvinfo : EIATTR_EXIT_INSTR_OFFSETS
	.align		4
        /*00a4*/ 	.byte	0x04, 0x1c
        /*00a6*/ 	.short	(.L_770 - .L_769)


	//   ....[0]....
.L_769:
        /*00a8*/ 	.word	0x00000c40


	//   ....[1]....
        /*00ac*/ 	.word	0x00000f40


	//----- nvinfo : EIATTR_CRS_STACK_SIZE
	.align		4
.L_770:
        /*00b0*/ 	.byte	0x04, 0x1e
        /*00b2*/ 	.short	(.L_772 - .L_771)
.L_771:
        /*00b4*/ 	.word	0x00000000


	//----- nvinfo : EIATTR_CBANK_PARAM_SIZE
	.align		4
.L_772:
        /*00b8*/ 	.byte	0x03, 0x19
        /*00ba*/ 	.short	0x0020


	//----- nvinfo : EIATTR_PARAM_CBANK
	.align		4
        /*00bc*/ 	.byte	0x04, 0x0a
        /*00be*/ 	.short	(.L_774 - .L_773)
	.align		4
.L_773:
        /*00c0*/ 	.word	index@(.nv.constant0._ZN17fastertransformer19normalize_kernel_v2I6float4fLi2ELi4ELi4EEEvPT_PKT0_iiii)
        /*00c4*/ 	.short	0x0380
        /*00c6*/ 	.short	0x0020


	//----- nvinfo : EIATTR_SW_WAR
	.align		4
.L_774:
        /*00c8*/ 	.byte	0x04, 0x36
        /*00ca*/ 	.short	(.L_776 - .L_775)
.L_775:
        /*00cc*/ 	.word	0x00000008
.L_776:


//--------------------- .nv.info._ZN17fastertransformer19normalize_kernel_v2IffLi4ELi4ELi1EEEvPT_PKT0_iiii --------------------------
	.section	.nv.info._ZN17fastertransformer19normalize_kernel_v2IffLi4ELi4ELi1EEEvPT_PKT0_iiii,"",@"SHT_CUDA_INFO"
	.sectionflags	@""
	.align	4


	//----- nvinfo : EIATTR_CUDA_API_VERSION
	.align		4
        /*0000*/ 	.byte	0x04, 0x37
        /*0002*/ 	.short	(.L_778 - .L_777)
.L_777:
        /*0004*/ 	.word	0x00000082


	//----- nvinfo : EIATTR_KPARAM_INFO
	.align		4
.L_778:
        /*0008*/ 	.byte	0x04, 0x17
        /*000a*/ 	.short	(.L_780 - .L_779)
.L_779:
        /*000c*/ 	.word	0x00000000
        /*0010*/ 	.short	0x0005
        /*0012*/ 	.short	0x001c
        /*0014*/ 	.byte	0x00, 0xf0, 0x11, 0x00


	//----- nvinfo : EIATTR_KPARAM_INFO
	.align		4
.L_780:
        /*0018*/ 	.byte	0x04, 0x17
        /*001a*/ 	.short	(.L_782 - .L_781)
.L_781:
        /*001c*/ 	.word	0x00000000
        /*0020*/ 	.short	0x0004
        /*0022*/ 	.short	0x0018
        /*0024*/ 	.byte	0x00, 0xf0, 0x11, 0x00


	//----- nvinfo : EIATTR_KPARAM_INFO
	.align		4
.L_782:
        /*0028*/ 	.byte	0x04, 0x17
        /*002a*/ 	.short	(.L_784 - .L_783)
.L_783:
        /*002c*/ 	.word	0x00000000
        /*0030*/ 	.short	0x0003
        /*0032*/ 	.short	0x0014
        /*0034*/ 	.byte	0x00, 0xf0, 0x11, 0x00


	//----- nvinfo : EIATTR_KPARAM_INFO
	.align		4
.L_784:
        /*0038*/ 	.byte	0x04, 0x17
        /*003a*/ 	.short	(.L_786 - .L_785)
.L_785:
        /*003c*/ 	.word	0x00000000
        /*0040*/ 	.short	0x0002
        /*0042*/ 	.short	0x0010
        /*0044*/ 	.byte	0x00, 0xf0, 0x11, 0x00


	//----- nvinfo : EIATTR_KPARAM_INFO
	.align		4
.L_786:
        /*0048*/ 	.byte	0x04, 0x17
        /*004a*/ 	.short	(.L_788 - .L_787)
.L_787:
        /*004c*/ 	.word	0x00000000
        /*0050*/ 	.short	0x0001
        /*0052*/ 	.short	0x0008
        /*0054*/ 	.byte	0x00, 0xf5, 0x21, 0x00


	//----- nvinfo : EIATTR_KPARAM_INFO
	.align		4
.L_788:
        /*0058*/ 	.byte	0x04, 0x17
        /*005a*/ 	.short	(.L_790 - .L_789)
.L_789:
        /*005c*/ 	.word	0x00000000
        /*0060*/ 	.short	0x0000
        /*0062*/ 	.short	0x0000
        /*0064*/ 	.byte	0x00, 0xf5, 0x21, 0x00


	//----- nvinfo : EIATTR_SPARSE_MMA_MASK
	.align		4
.L_790:
        /*0068*/ 	.byte	0x03, 0x50
        /*006a*/ 	.short	0x0000


	//----- nvinfo : EIATTR_MAXREG_COUNT
	.align		4
        /*006c*/ 	.byte	0x03, 0x1b
        /*006e*/ 	.short	0x00ff


	//----- nvinfo : EIATTR_NUM_BARRIERS
	.align		4
        /*0070*/ 	.byte	0x02, 0x4c
        /*0072*/ 	.byte	0x01
	.zero		1


	//----- nvinfo : EIATTR_MERCURY_ISA_VERSION
	.align		4
        /*0074*/ 	.byte	0x03, 0x5f
        /*0076*/ 	.short	0x0101


	//----- nvinfo : EIATTR_COOP_GROUP_MASK_REGIDS
	.align		4
        /*0078*/ 	.byte	0x04, 0x29
        /*007a*/ 	.short	(.L_792 - .L_791)


	//   ....[0]....
.L_791:
        /*007c*/ 	.word	0xffffffff


	//   ....[1]....
        /*0080*/ 	.word	0xffffffff


	//   ....[2]....
        /*0084*/ 	.word	0xffffffff


	//----- nvinfo : EIATTR_COOP_GROUP_INSTR_OFFSETS
	.align		4
.L_792:
        /*0088*/ 	.byte	0x04, 0x28
        /*008a*/ 	.short	(.L_794 - .L_793)


	//   ....[0]....
.L_793:
        /*008c*/ 	.word	0x00000970


	//   ....[1]....
        /*0090*/ 	.word	0x000009c0


	//   ....[2]....
        /*0094*/ 	.word	0x000009e0


	//----- nvinfo : EIATTR_VRC_CTA_INIT_COUNT
	.align		4
.L_794:
        /*0098*/ 	.byte	0x02, 0x4a
	.zero		1
	.zero		1


	//----- nvinfo : EIATTR_EXIT_INSTR_OFFSETS
	.align		4
        /*009c*/ 	.byte	0x04, 0x1c
        /*009e*/ 	.short	(.L_796 - .L_795)


	//   ....[0]....
.L_795:
        /*00a0*/ 	.word	0x00000bf0


	//   ....[1]....
        /*00a4*/ 	.word	0x00000ec0


	//----- nvinfo : EIATTR_CRS_STACK_SIZE
	.align		4
.L_796:
        /*00a8*/ 	.byte	0x04, 0x1e
        /*00aa*/ 	.short	(.L_798 - .L_797)
.L_797:
        /*00ac*/ 	.word	0x00000000


	//----- nvinfo : EIATTR_CBANK_PARAM_SIZE
	.align		4
.L_798:
        /*00b0*/ 	.byte	0x03, 0x19
        /*00b2*/ 	.short	0x0020


	//----- nvinfo : EIATTR_PARAM_CBANK
	.align		4
        /*00b4*/ 	.byte	0x04, 0x0a
        /*00b6*/ 	.short	(.L_800 - .L_799)
	.align		4
.L_799:
        /*00b8*/ 	.word	index@(.nv.constant0._ZN17fastertransformer19normalize_kernel_v2IffLi4ELi4ELi1EEEvPT_PKT0_iiii)
        /*00bc*/ 	.short	0x0380
        /*00be*/ 	.short	0x0020


	//----- nvinfo : EIATTR_SW_WAR
	.align		4
.L_800:
        /*00c0*/ 	.byte	0x04, 0x36
        /*00c2*/ 	.short	(.L_802 - .L_801)
.L_801:
        /*00c4*/ 	.word	0x00000008
.L_802:


//--------------------- .nv.info._ZN17fastertransformer19normalize_kernel_v2I6float2fLi4ELi4ELi2EEEvPT_PKT0_iiii --------------------------
	.section	.nv.info._ZN17fastertransformer19normalize_kernel_v2I6float2fLi4ELi4ELi2EEEvPT_PKT0_iiii,"",@"SHT_CUDA_INFO"
	.sectionflags	@""
	.align	4


	//----- nvinfo : EIATTR_CUDA_API_VERSION
	.align		4
        /*0000*/ 	.byte	0x04, 0x37
        /*0002*/ 	.short	(.L_804 - .L_803)
.L_803:
        /*0004*/ 	.word	0x00000082


	//----- nvinfo : EIATTR_KPARAM_INFO
	.align		4
.L_804:
        /*0008*/ 	.byte	0x04, 0x17
        /*000a*/ 	.short	(.L_806 - .L_805)
.L_805:
        /*000c*/ 	.word	0x00000000
        /*0010*/ 	.short	0x0005
        /*0012*/ 	.short	0x001c
        /*0014*/ 	.byte	0x00, 0xf0, 0x11, 0x00


	//----- nvinfo : EIATTR_KPARAM_INFO
	.align		4
.L_806:
        /*0018*/ 	.byte	0x04, 0x17
        /*001a*/ 	.short	(.L_808 - .L_807)
.L_807:
        /*001c*/ 	.word	0x00000000
        /*0020*/ 	.short	0x0004
        /*0022*/ 	.short	0x0018
        /*0024*/ 	.byte	0x00, 0xf0, 0x11, 0x00


	//----- nvinfo : EIATTR_KPARAM_INFO
	.align		4
.L_808:
        /*0028*/ 	.byte	0x04, 0x17
        /*002a*/ 	.short	(.L_810 - .L_809)
.L_809:
        /*002c*/ 	.word	0x00000000
        /*0030*/ 	.short	0x0003
        /*0032*/ 	.short	0x0014
        /*0034*/ 	.byte	0x00, 0xf0, 0x11, 0x00


	//----- nvinfo : EIATTR_KPARAM_INFO
	.align		4
.L_810:
        /*0038*/ 	.byte	0x04, 0x17
        /*003a*/ 	.short	(.L_812 - .L_811)
.L_811:
        /*003c*/ 	.word	0x00000000
        /*0040*/ 	.short	0x0002
        /*0042*/ 	.short	0x0010
        /*0044*/ 	.byte	0x00, 0xf0, 0x11, 0x00


	//----- nvinfo : EIATTR_KPARAM_INFO
	.align		4
.L_812:
        /*0048*/ 	.byte	0x04, 0x17
        /*004a*/ 	.short	(.L_814 - .L_813)
.L_813:
        /*004c*/ 	.word	0x00000000
        /*0050*/ 	.short	0x0001
        /*0052*/ 	.short	0x0008
        /*0054*/ 	.byte	0x00, 0xf5, 0x21, 0x00


	//----- nvinfo : EIATTR_KPARAM_INFO
	.align		4
.L_814:
        /*0058*/ 	.byte	0x04, 0x17
        /*005a*/ 	.short	(.L_816 - .L_815)
.L_815:
        /*005c*/ 	.word	0x00000000
        /*0060*/ 	.short	0x0000
        /*0062*/ 	.short	0x0000
        /*0064*/ 	.byte	0x00, 0xf5, 0x21, 0x00


	//----- nvinfo : EIATTR_SPARSE_MMA_MASK
	.align		4
.L_816:
        /*0068*/ 	.byte	0x03, 0x50
        /*006a*/ 	.short	0x0000


	//----- nvinfo : EIATTR_MAXREG_COUNT
	.align		4
        /*006c*/ 	.byte	0x03, 0x1b
        /*006e*/ 	.short	0x00ff


	//----- nvinfo : EIATTR_NUM_BARRIERS
	.align		4
        /*0070*/ 	.byte	0x02, 0x4c
        /*0072*/ 	.byte	0x01
	.zero		1


	//----- nvinfo : EIATTR_MERCURY_ISA_VERSION
	.align		4
        /*0074*/ 	.byte	0x03, 0x5f
        /*0076*/ 	.short	0x0101


	//----- nvinfo : EIATTR_COOP_GROUP_MASK_REGIDS
	.align		4
        /*0078*/ 	.byte	0x04, 0x29
        /*007a*/ 	.short	(.L_818 - .L_817)


	//   ....[0]....
.L_817:
        /*007c*/ 	.word	0xffffffff


	//   ....[1]....
        /*0080*/ 	.word	0xffffffff


	//   ....[2]....
        /*0084*/ 	.word	0xffffffff


	//----- nvinfo : EIATTR_COOP_GROUP_INSTR_OFFSETS
	.align		4
.L_818:
        /*0088*/ 	.byte	0x04, 0x28
        /*008a*/ 	.short	(.L_820 - .L_819)


	//   ....[0]....
.L_819:
        /*008c*/ 	.word	0x00000990


	//   ....[1]....
        /*0090*/ 	.word	0x000009e0


	//   ....[2]....
        /*0094*/ 	.word	0x00000a00


	//----- nvinfo : EIATTR_VRC_CTA_INIT_COUNT
	.align		4
.L_820:
        /*0098*/ 	.byte	0x02, 0x4a
	.zero		1
	.zero		1


	//----- nvinfo : EIATTR_EXIT_INSTR_OFFSETS
	.align		4
        /*009c*/ 	.byte	0x04, 0x1c
        /*009e*/ 	.short	(.L_822 - .L_821)


	//   ....[0]....
.L_821:
        /*00a0*/ 	.word	0x00000c10


	//   ....[1]....
        /*00a4*/ 	.word	0x00000ef0


	//----- nvinfo : EIATTR_CRS_STACK_SIZE
	.align		4
.L_822:
        /*00a8*/ 	.byte	0x04, 0x1e
        /*00aa*/ 	.short	(.L_824 - .L_823)
.L_823:
        /*00ac*/ 	.word	0x00000000


	//----- nvinfo : EIATTR_CBANK_PARAM_SIZE
	.align		4
.L_824:
        /*00b0*/ 	.byte	0x03, 0x19
        /*00b2*/ 	.short	0x0020


	//----- nvinfo : EIATTR_PARAM_CBANK
	.align		4
        /*00b4*/ 	.byte	0x04, 0x0a
        /*00b6*/ 	.short	(.L_826 - .L_825)
	.align		4
.L_825:
        /*00b8*/ 	.word	index@(.nv.constant0._ZN17fastertransformer19normalize_kernel_v2I6float2fLi4ELi4ELi2EEEvPT_PKT0_iiii)
        /*00bc*/ 	.short	0x0380
        /*00be*/ 	.short	0x0020


	//----- nvinfo : EIATTR_SW_WAR
	.align		4
.L_826:
        /*00c0*/ 	.byte	0x04, 0x36
        /*00c2*/ 	.short	(.L_828 - .L_827)
.L_827:
        /*00c4*/ 	.word	0x00000008
.L_828:


//--------------------- .nv.info._ZN17fastertransformer19normalize_kernel_v2I6float4fLi4ELi4ELi4EEEvPT_PKT0_iiii --------------------------
	.section	.nv.info._ZN17fastertransformer19normalize_kernel_v2I6float4fLi4ELi4ELi4EEEvPT_PKT0_iiii,"",@"SHT_CUDA_INFO"
	.sectionflags	@""
	.align	4


	//----- nvinfo : EIATTR_CUDA_API_VERSION
	.align		4
        /*0000*/ 	.byte	0x04, 0x37
        /*0002*/ 	.short	(.L_830 - .L_829)
.L_829:
        /*0004*/ 	.word	0x00000082


	//----- nvinfo : EIATTR_KPARAM_INFO
	.align		4
.L_830:
        /*0008*/ 	.byte	0x04, 0x17
        /*000a*/ 	.short	(.L_832 - .L_831)
.L_831:
        /*000c*/ 	.word	0x00000000
        /*0010*/ 	.short	0x0005
        /*0012*/ 	.short	0x001c
        /*0014*/ 	.byte	0x00, 0xf0, 0x11, 0x00


	//----- nvinfo : EIATTR_KPARAM_INFO
	.align		4
.L_832:
        /*0018*/ 	.byte	0x04, 0x17
        /*001a*/ 	.short	(.L_834 - .L_833)
.L_833:
        /*001c*/ 	.word	0x00000000
        /*0020*/ 	.short	0x0004
        /*0022*/ 	.short	0x0018
        /*0024*/ 	.byte	0x00, 0xf0, 0x11, 0x00


	//----- nvinfo : EIATTR_KPARAM_INFO
	.align		4
.L_834:
        /*0028*/ 	.byte	0x04, 0x17
        /*002a*/ 	.short	(.L_836 - .L_835)
.L_835:
        /*002c*/ 	.word	0x00000000
        /*0030*/ 	.short	0x0003
        /*0032*/ 	.short	0x0014
        /*0034*/ 	.byte	0x00, 0xf0, 0x11, 0x00


	//----- nvinfo : EIATTR_KPARAM_INFO
	.align		4
.L_836:
        /*0038*/ 	.byte	0x04, 0x17
        /*003a*/ 	.short	(.L_838 - .L_837)
.L_837:
        /*003c*/ 	.word	0x00000000
        /*0040*/ 	.short	0x0002
        /*0042*/ 	.short	0x0010
        /*0044*/ 	.byte	0x00, 0xf0, 0x11, 0x00


	//----- nvinfo : EIATTR_KPARAM_INFO
	.align		4
.L_838:
        /*0048*/ 	.byte	0x04, 0x17
        /*004a*/ 	.short	(.L_840 - .L_839)
.L_839:
        /*004c*/ 	.word	0x00000000
        /*0050*/ 	.short	0x0001
        /*0052*/ 	.short	0x0008
        /*0054*/ 	.byte	0x00, 0xf5, 0x21, 0x00


	//----- nvinfo : EIATTR_KPARAM_INFO
	.align		4
.L_840:
        /*0058*/ 	.byte	0x04, 0x17
        /*005a*/ 	.short	(.L_842 - .L_841)
.L_841:
        /*005c*/ 	.word	0x00000000
        /*0060*/ 	.short	0x0000
        /*0062*/ 	.short	0x0000
        /*0064*/ 	.byte	0x00, 0xf5, 0x21, 0x00


	//----- nvinfo : EIATTR_SPARSE_MMA_MASK
	.align		4
.L_842:
        /*0068*/ 	.byte	0x03, 0x50
        /*006a*/ 	.short	0x0000


	//----- nvinfo : EIATTR_MAXREG_COUNT
	.align		4
        /*006c*/ 	.byte	0x03, 0x1b
        /*006e*/ 	.short	0x00ff


	//----- nvinfo : EIATTR_NUM_BARRIERS
	.align		4
        /*0070*/ 	.byte	0x02, 0x4c
        /*0072*/ 	.byte	0x01
	.zero		1


	//----- nvinfo : EIATTR_MERCURY_ISA_VERSION
	.align		4
        /*0074*/ 	.byte	0x03, 0x5f
        /*0076*/ 	.short	0x0101


	//----- nvinfo : EIATTR_COOP_GROUP_MASK_REGIDS
	.align		4
        /*0078*/ 	.byte	0x04, 0x29
        /*007a*/ 	.short	(.L_844 - .L_843)


	//   ....[0]....
.L_843:
        /*007c*/ 	.word	0xffffffff


	//   ....[1]....
        /*0080*/ 	.word	0xffffffff


	//   ....[2]....
        /*0084*/ 	.word	0xffffffff


	//----- nvinfo : EIATTR_COOP_GROUP_INSTR_OFFSETS
	.align		4
.L_844:
        /*0088*/ 	.byte	0x04, 0x28
        /*008a*/ 	.short	(.L_846 - .L_845)


	//   ....[0]....
.L_845:
        /*008c*/ 	.word	0x000009a0


	//   ....[1]....
        /*0090*/ 	.word	0x000009f0


	//   ....[2]....
        /*0094*/ 	.word	0x00000a10


	//----- nvinfo : EIATTR_VRC_CTA_INIT_COUNT
	.align		4
.L_846:
        /*0098*/ 	.byte	0x02, 0x4a
	.zero		1
	.zero		1


	//----- nvinfo : EIATTR_EXIT_INSTR_OFFSETS
	.align		4
        /*009c*/ 	.byte	0x04, 0x1c
        /*009e*/ 	.short	(.L_848 - .L_847)


	//   ....[0]....
.L_847:
        /*00a0*/ 	.word	0x00000c20


	//   ....[1]....
        /*00a4*/ 	.word	0x00000f20


	//----- nvinfo : EIATTR_CRS_STACK_SIZE
	.align		4
.L_848:
        /*00a8*/ 	.byte	0x04, 0x1e
        /*00aa*/ 	.short	(.L_850 - .L_849)
.L_849:
        /*00ac*/ 	.word	0x00000000


	//----- nvinfo : EIATTR_CBANK_PARAM_SIZE
	.align		4
.L_850:
        /*00b0*/ 	.byte	0x03, 0x19
        /*00b2*/ 	.short	0x0020


	//----- nvinfo : EIATTR_PARAM_CBANK
	.align		4
        /*00b4*/ 	.byte	0x04, 0x0a
        /*00b6*/ 	.short	(.L_852 - .L_851)
	.align		4
.L_851:
        /*00b8*/ 	.word	index@(.nv.constant0._ZN17fastertransformer19normalize_kernel_v2I6float4fLi4ELi4ELi4EEEvPT_PKT0_iiii)
        /*00bc*/ 	.short	0x0380
        /*00be*/ 	.short	0x0020


	//----- nvinfo : EIATTR_SW_WAR
	.align		4
.L_852:
        /*00c0*/ 	.byte	0x04, 0x36
        /*00c2*/ 	.short	(.L_854 - .L_853)
.L_853:
        /*00c4*/ 	.word	0x00000008
.L_854:


//--------------------- .nv.info._ZN17fastertransformer38normalize_for_FMHA_headz32_INT8_kernelILi1ELi1ELi1EEEvP5char2PK6__halfiiiiffff --------------------------
	.section	.nv.info._ZN17fastertransformer38normalize_for_FMHA_headz32_INT8_kernelILi1ELi1ELi1EEEvP5char2PK6__halfiiiiffff,"",@"SHT_CUDA_INFO"
	.sectionflags	@""
	.align	4


	//----- nvinfo : EIATTR_CUDA_API_VERSION
	.align		4
        /*0000*/ 	.byte	0x04, 0x37
        /*0002*/ 	.short	(.L_856 - .L_855)
.L_855:
        /*0004*/ 	.word	0x00000082


	//----- nvinfo : EIATTR_KPARAM_INFO
	.align		4
.L_856:
        /*0008*/ 	.byte	0x04, 0x17
        /*000a*/ 	.short	(.L_858 - .L_857)
.L_857:
        /*000c*/ 	.word	0x00000000
        /*0010*/ 	.short	0x0009
        /*0012*/ 	.short	0x002c
        /*0014*/ 	.byte	0x00, 0xf0, 0x11, 0x00


	//----- nvinfo : EIATTR_KPARAM_INFO
	.align		4
.L_858:
        /*0018*/ 	.byte	0x04, 0x17
        /*001a*/ 	.short	(.L_860 - .L_859)
.L_859:
        /*001c*/ 	.word	0x00000000
        /*0020*/ 	.short	0x0008
        /*0022*/ 	.short	0x0028
        /*0024*/ 	.byte	0x00, 0xf0, 0x11, 0x00


	//----- nvinfo : EIATTR_KPARAM_INFO
	.align		4
.L_860:
        /*0028*/ 	.byte	0x04, 0x17
        /*002a*/ 	.short	(.L_862 - .L_861)
.L_861:
        /*002c*/ 	.word	0x00000000
        /*0030*/ 	.short	0x0007
        /*0032*/ 	.short	0x0024
        /*0034*/ 	.byte	0x00, 0xf0, 0x11, 0x00


	//----- nvinfo : EIATTR_KPARAM_INFO
	.align		4
.L_862:
        /*0038*/ 	.byte	0x04, 0x17
        /*003a*/ 	.short	(.L_864 - .L_863)
.L_863:
        /*003c*/ 	.word	0x00000000
        /*0040*/ 	.short	0x0006
        /*0042*/ 	.short	0x0020
        /*0044*/ 	.byte	0x00, 0xf0, 0x11, 0x00


	//----- nvinfo : EIATTR_KPARAM_INFO
	.align		4
.L_864:
        /*0048*/ 	.byte	0x04, 0x17
        /*004a*/ 	.short	(.L_866 - .L_865)
.L_865:
        /*004c*/ 	.word	0x00000000
        /*0050*/ 	.short	0x0005
        /*0052*/ 	.short	0x001c
        /*0054*/ 	.byte	0x00, 0xf0, 0x11, 0x00


	//----- nvinfo : EIATTR_KPARAM_INFO
	.align		4
.L_866:
        /*0058*/ 	.byte	0x04, 0x17
        /*005a*/ 	.short	(.L_868 - .L_867)
.L_867:
        /*005c*/ 	.word	0x00000000
        /*0060*/ 	.short	0x0004
        /*0062*/ 	.short	0x0018
        /*0064*/ 	.byte	0x00, 0xf0, 0x11, 0x00


	//----- nvinfo : EIATTR_KPARAM_INFO
	.align		4
.L_868:
        /*0068*/ 	.byte	0x04, 0x17
        /*006a*/ 	.short	(.L_870 - .L_869)
.L_869:
        /*006c*/ 	.word	0x00000000
        /*0070*/ 	.short	0x0003
        /*0072*/ 	.short	0x0014
        /*0074*/ 	.byte	0x00, 0xf0, 0x11, 0x00


	//----- nvinfo : EIATTR_KPARAM_INFO
	.align		4
.L_870:
        /*0078*/ 	.byte	0x04, 0x17
        /*007a*/ 	.short	(.L_872 - .L_871)
.L_871:
        /*007c*/ 	.word	0x00000000
        /*0080*/ 	.short	0x0002
        /*0082*/ 	.short	0x0010
        /*0084*/ 	.byte	0x00, 0xf0, 0x11, 0x00


	//----- nvinfo : EIATTR_KPARAM_INFO
	.align		4
.L_872:
        /*0088*/ 	.byte	0x04, 0x17
        /*008a*/ 	.short	(.L_874 - .L_873)
.L_873:
        /*008c*/ 	.word	0x00000000
        /*0090*/ 	.short	0x0001
        /*0092*/ 	.short	0x0008
        /*0094*/ 	.byte	0x00, 0xf5, 0x21, 0x00


	//----- nvinfo : EIATTR_KPARAM_INFO
	.align		4
.L_874:
        /*0098*/ 	.byte	0x04, 0x17
        /*009a*/ 	.short	(.L_876 - .L_875)
.L_875:
        /*009c*/ 	.word	0x00000000
        /*00a0*/ 	.short	0x0000
        /*00a2*/ 	.short	0x0000
        /*00a4*/ 	.byte	0x00, 0xf5, 0x21, 0x00


	//----- nvinfo : EIATTR_SPARSE_MMA_MASK
	.align		4
.L_876:
        /*00a8*/ 	.byte	0x03, 0x50
        /*00aa*/ 	.short	0x0000


	//----- nvinfo : EIATTR_MAXREG_COUNT
	.align		4
        /*00ac*/ 	.byte	0x03, 0x1b
        /*00ae*/ 	.short	0x00ff


	//----- nvinfo : EIATTR_NUM_BARRIERS
	.align		4
        /*00b0*/ 	.byte	0x02, 0x4c
        /*00b2*/ 	.byte	0x01
	.zero		1


	//----- nvinfo : EIATTR_MERCURY_ISA_VERSION
	.align		4
        /*00b4*/ 	.byte	0x03, 0x5f
        /*00b6*/ 	.short	0x0101


	//----- nvinfo : EIATTR_COOP_GROUP_MASK_REGIDS
	.align		4
        /*00b8*/ 	.byte	0x04, 0x29
        /*00ba*/ 	.short	(.L_878 - .L_877)


	//   ....[0]....
.L_877:
        /*00bc*/ 	.word	0xffffffff


	//   ....[1]....
        /*00c0*/ 	.word	0xffffffff


	//   ....[2]....
        /*00c4*/ 	.word	0xffffffff


	//   ....[3]....
        /*00c8*/ 	.word	0xffffffff


	//----- nvinfo : EIATTR_COOP_GROUP_INSTR_OFFSETS
	.align		4
.L_878:
        /*00cc*/ 	.byte	0x04, 0x28
        /*00ce*/ 	.short	(.L_880 - .L_879)


	//   ....[0]....
.L_879:
        /*00d0*/ 	.word	0x000003f0


	//   ....[1]....
        /*00d4*/ 	.word	0x00000490


	//   ....[2]....
        /*00d8*/ 	.word	0x00000520


	//   ....[3]....
        /*00dc*/ 	.word	0x00000580


	//----- nvinfo : EIATTR_VRC_CTA_INIT_COUNT
	.align		4
.L_880:
        /*00e0*/ 	.byte	0x02, 0x4a
	.zero		1
	.zero		1


	//----- nvinfo : EIATTR_EXIT_INSTR_OFFSETS
	.align		4
        /*00e4*/ 	.byte	0x04, 0x1c
        /*00e6*/ 	.short	(.L_882 - .L_881)


	//   ....[0]....
.L_881:
        /*00e8*/ 	.word	0x00000930


	//----- nvinfo : EIATTR_CRS_STACK_SIZE
	.align		4
.L_882:
        /*00ec*/ 	.byte	0x04, 0x1e
        /*00ee*/ 	.short	(.L_884 - .L_883)
.L_883:
        /*00f0*/ 	.word	0x00000000


	//----- nvinfo : EIATTR_CBANK_PARAM_SIZE
	.align		4
.L_884:
        /*00f4*/ 	.byte	0x03, 0x19
        /*00f6*/ 	.short	0x0030


	//----- nvinfo : EIATTR_PARAM_CBANK
	.align		4
        /*00f8*/ 	.byte	0x04, 0x0a
        /*00fa*/ 	.short	(.L_886 - .L_885)
	.align		4
.L_885:
        /*00fc*/ 	.word	index@(.nv.constant0._ZN17fastertransformer38normalize_for_FMHA_headz32_INT8_kernelILi1ELi1ELi1EEEvP5char2PK6__halfiiiiffff)
        /*0100*/ 	.short	0x0380
        /*0102*/ 	.short	0x0030


	//----- nvinfo : EIATTR_SW_WAR
	.align		4
.L_886:
        /*0104*/ 	.byte	0x04, 0x36
        /*0106*/ 	.short	(.L_888 - .L_887)
.L_887:
        /*0108*/ 	.word	0x00000008
.L_888:


//--------------------- .nv.info._ZN17fastertransformer38normalize_for_FMHA_headz32_INT8_kernelILi1ELi2ELi1EEEvP5char2PK6__halfiiiiffff --------------------------
	.section	.nv.info._ZN17fastertransformer38normalize_for_FMHA_headz32_INT8_kernelILi1ELi2ELi1EEEvP5char2PK6__halfiiiiffff,"",@"SHT_CUDA_INFO"
	.sectionflags	@""
	.align	4


	//----- nvinfo : EIATTR_CUDA_API_VERSION
	.align		4
        /*0000*/ 	.byte	0x04, 0x37
        /*0002*/ 	.short	(.L_890 - .L_889)
.L_889:
        /*0004*/ 	.word	0x00000082


	//----- nvinfo : EIATTR_KPARAM_INFO
	.align		4
.L_890:
        /*0008*/ 	.byte	0x04, 0x17
        /*000a*/ 	.short	(.L_892 - .L_891)
.L_891:
        /*000c*/ 	.word	0x00000000
        /*0010*/ 	.short	0x0009
        /*0012*/ 	.short	0x002c
        /*0014*/ 	.byte	0x00, 0xf0, 0x11, 0x00


	//----- nvinfo : EIATTR_KPARAM_INFO
	.align		4
.L_892:
        /*0018*/ 	.byte	0x04, 0x17
        /*001a*/ 	.short	(.L_894 - .L_893)
.L_893:
        /*001c*/ 	.word	0x00000000
        /*0020*/ 	.short	0x0008
        /*0022*/ 	.short	0x0028
        /*0024*/ 	.byte	0x00, 0xf0, 0x11, 0x00


	//----- nvinfo : EIATTR_KPARAM_INFO
	.align		4
.L_894:
        /*0028*/ 	.byte	0x04, 0x17
        /*002a*/ 	.short	(.L_896 - .L_895)
.L_895:
        /*002c*/ 	.word	0x00000000
        /*0030*/ 	.short	0x0007
        /*0032*/ 	.short	0x0024
        /*0034*/ 	.byte	0x00, 0xf0, 0x11, 0x00


	//----- nvinfo : EIATTR_KPARAM_INFO
	.align		4
.L_896:
        /*0038*/ 	.byte	0x04, 0x17
        /*003a*/ 	.short	(.L_898 - .L_897)
.L_897:
        /*003c*/ 	.word	0x00000000
        /*0040*/ 	.short	0x0006
        /*0042*/ 	.short	0x0020
        /*0044*/ 	.byte	0x00, 0xf0, 0x11, 0x00


	//----- nvinfo : EIATTR_KPARAM_INFO
	.align		4
.L_898:
        /*0048*/ 	.byte	0x04, 0x17
        /*004a*/ 	.short	(.L_900 - .L_899)
.L_899:
        /*004c*/ 	.word	0x00000000
        /*0050*/ 	.short	0x0005
        /*0052*/ 	.short	0x001c
        /*0054*/ 	.byte	0x00, 0xf0, 0x11, 0x00


	//----- nvinfo : EIATTR_KPARAM_INFO
	.align		4
.L_900:
        /*0058*/ 	.byte	0x04, 0x17
        /*005a*/ 	.short	(.L_902 - .L_901)
.L_901:
        /*005c*/ 	.word	0x00000000
        /*0060*/ 	.short	0x0004
        /*0062*/ 	.short	0x0018
        /*0064*/ 	.byte	0x00, 0xf0, 0x11, 0x00


	//----- nvinfo : EIATTR_KPARAM_INFO
	.align		4
.L_902:
        /*0068*/ 	.byte	0x04, 0x17
        /*006a*/ 	.short	(.L_904 - .L_903)
.L_903:
        /*006c*/ 	.word	0x00000000
        /*0070*/ 	.short	0x0003
        /*0072*/ 	.short	0x0014
        /*0074*/ 	.byte	0x00, 0xf0, 0x11, 0x00


	//----- nvinfo : EIATTR_KPARAM_INFO
	.align		4
.L_904:
        /*0078*/ 	.byte	0x04, 0x17
        /*007a*/ 	.short	(.L_906 - .L_905)
.L_905:
        /*007c*/ 	.word	0x00000000
        /*0080*/ 	.short	0x0002
        /*0082*/ 	.short	0x0010
        /*0084*/ 	.byte	0x00, 0xf0, 0x11, 0x00


	//----- nvinfo : EIATTR_KPARAM_INFO
	.align		4
.L_906:
        /*0088*/ 	.byte	0x04, 0x17
        /*008a*/ 	.short	(.L_908 - .L_907)
.L_907:
        /*008c*/ 	.word	0x00000000
        /*0090*/ 	.short	0x0001
        /*0092*/ 	.short	0x0008
        /*0094*/ 	.byte	0x00, 0xf5, 0x21, 0x00


	//----- nvinfo : EIATTR_KPARAM_INFO
	.align		4
.L_908:
        /*0098*/ 	.byte	0x04, 0x17
        /*009a*/ 	.short	(.L_910 - .L_909)
.L_909:
        /*009c*/ 	.word	0x00000000
        /*00a0*/ 	.short	0x0000
        /*00a2*/ 	.short	0x0000
        /*00a4*/ 	.byte	0x00, 0xf5, 0x21, 0x00


	//----- nvinfo : EIATTR_SPARSE_MMA_MASK
	.align		4
.L_910:
        /*00a8*/ 	.byte	0x03, 0x50
        /*00aa*/ 	.short	0x0000


	//----- nvinfo : EIATTR_MAXREG_COUNT
	.align		4
        /*00ac*/ 	.byte	0x03, 0x1b
        /*00ae*/ 	.short	0x00ff


	//----- nvinfo : EIATTR_NUM_BARRIERS
	.align		4
        /*00b0*/ 	.byte	0x02, 0x4c
        /*00b2*/ 	.byte	0x01
	.zero		1


	//----- nvinfo : EIATTR_MERCURY_ISA_VERSION
	.align		4
        /*00b4*/ 	.byte	0x03, 0x5f
        /*00b6*/ 	.short	0x0101


	//----- nvinfo : EIATTR_COOP_GROUP_MASK_REGIDS
	.align		4
        /*00b8*/ 	.byte	0x04, 0x29
        /*00ba*/ 	.short	(.L_912 - .L_911)


	//   ....[0]....
.L_911:
        /*00bc*/ 	.word	0xffffffff


	//   ....[1]....
        /*00c0*/ 	.word	0xffffffff


	//   ....[2]....
        /*00c4*/ 	.word	0xffffffff


	//----- nvinfo : EIATTR_COOP_GROUP_INSTR_OFFSETS
	.align		4
.L_912:
        /*00c8*/ 	.byte	0x04, 0x28
        /*00ca*/ 	.short	(.L_914 - .L_913)


	//   ....[0]....
.L_913:
        /*00cc*/ 	.word	0x00000550


	//   ....[1]....
        /*00d0*/ 	.word	0x00000630


	//   ....[2]....
        /*00d4*/ 	.word	0x00000690


	//----- nvinfo : EIATTR_VRC_CTA_INIT_COUNT
	.align		4
.L_914:
        /*00d8*/ 	.byte	0x02, 0x4a
	.zero		1
	.zero		1


	//----- nvinfo : EIATTR_EXIT_INSTR_OFFSETS
	.align		4
        /*00dc*/ 	.byte	0x04, 0x1c
        /*00de*/ 	.short	(.L_916 - .L_915)


	//   ....[0]....
.L_915:
        /*00e0*/ 	.word	0x00000bb0


	//----- nvinfo : EIATTR_CRS_STACK_SIZE
	.align		4
.L_916:
        /*00e4*/ 	.byte	0x04, 0x1e
        /*00e6*/ 	.short	(.L_918 - .L_917)
.L_917:
        /*00e8*/ 	.word	0x00000000


	//----- nvinfo : EIATTR_CBANK_PARAM_SIZE
	.align		4
.L_918:
        /*00ec*/ 	.byte	0x03, 0x19
        /*00ee*/ 	.short	0x0030


	//----- nvinfo : EIATTR_PARAM_CBANK
	.align		4
        /*00f0*/ 	.byte	0x04, 0x0a
        /*00f2*/ 	.short	(.L_920 - .L_919)
	.align		4
.L_919:
        /*00f4*/ 	.word	index@(.nv.constant0._ZN17fastertransformer38normalize_for_FMHA_headz32_INT8_kernelILi1ELi2ELi1EEEvP5char2PK6__halfiiiiffff)
        /*00f8*/ 	.short	0x0380
        /*00fa*/ 	.short	0x0030


	//----- nvinfo : EIATTR_SW_WAR
	.align		4
.L_920:
        /*00fc*/ 	.byte	0x04, 0x36
        /*00fe*/ 	.short	(.L_922 - .L_921)
.L_921:
        /*0100*/ 	.word	0x00000008
.L_922:


//--------------------- .nv.info._ZN17fastertransformer38normalize_for_FMHA_headz32_INT8_kernelILi1ELi2ELi2EEEvP5char2PK6__halfiiiiffff --------------------------
	.section	.nv.info._ZN17fastertransformer38normalize_for_FMHA_headz32_INT8_kernelILi1ELi2ELi2EEEvP5char2PK6__halfiiiiffff,"",@"SHT_CUDA_INFO"
	.sectionflags	@""
	.align	4


	//----- nvinfo : EIATTR_CUDA_API_VERSION
	.align		4
        /*0000*/ 	.byte	0x04, 0x37
        /*0002*/ 	.short	(.L_924 - .L_923)
.L_923:
        /*0004*/ 	.word	0x00000082


	//----- nvinfo : EIATTR_KPARAM_INFO
	.align		4
.L_924:
        /*0008*/ 	.byte	0x04, 0x17
        /*000a*/ 	.short	(.L_926 - .L_925)
.L_925:
        /*000c*/ 	.word	0x00000000
        /*0010*/ 	.short	0x0009
        /*0012*/ 	.short	0x002c
        /*0014*/ 	.byte	0x00, 0xf0, 0x11, 0x00


	//----- nvinfo : EIATTR_KPARAM_INFO
	.align		4
.L_926:
        /*0018*/ 	.byte	0x04, 0x17
        /*001a*/ 	.short	(.L_928 - .L_927)
.L_927:
        /*001c*/ 	.word	0x00000000
        /*0020*/ 	.short	0x0008
        /*0022*/ 	.short	0x0028
        /*0024*/ 	.byte	0x00, 0xf0, 0x11, 0x00


	//----- nvinfo : EIATTR_KPARAM_INFO
	.align		4
.L_928:
        /*0028*/ 	.byte	0x04, 0x17
        /*002a*/ 	.short	(.L_930 - .L_929)
.L_929:
        /*002c*/ 	.word	0x00000000
        /*0030*/ 	.short	0x0007
        /*0032*/ 	.short	0x0024
        /*0034*/ 	.byte	0x00, 0xf0, 0x11, 0x00


	//----- nvinfo : EIATTR_KPARAM_INFO
	.align		4
.L_930:
        /*0038*/ 	.byte	0x04, 0x17
        /*003a*/ 	.short	(.L_932 - .L_931)
.L_931:
        /*003c*/ 	.word	0x00000000
        /*0040*/ 	.short	0x0006
        /*0042*/ 	.short	0x0020
        /*0044*/ 	.byte	0x00, 0xf0, 0x11, 0x00


	//----- nvinfo : EIATTR_KPARAM_INFO
	.align		4
.L_932:
        /*0048*/ 	.byte	0x04, 0x17
        /*004a*/ 	.short	(.L_934 - .L_933)
.L_933:
        /*004c*/ 	.word	0x00000000
        /*0050*/ 	.short	0x0005
        /*0052*/ 	.short	0x001c
        /*0054*/ 	.byte	0x00, 0xf0, 0x11, 0x00


	//----- nvinfo : EIATTR_KPARAM_INFO
	.align		4
.L_934:
        /*0058*/ 	.byte	0x04, 0x17
        /*005a*/ 	.short	(.L_936 - .L_935)
.L_935:
        /*005c*/ 	.word	0x00000000
        /*0060*/ 	.short	0x0004
        /*0062*/ 	.short	0x0018
        /*0064*/ 	.byte	0x00, 0xf0, 0x11, 0x00


	//----- nvinfo : EIATTR_KPARAM_INFO
	.align		4
.L_936:
        /*0068*/ 	.byte	0x04, 0x17
        /*006a*/ 	.short	(.L_938 - .L_937)
.L_937:
        /*006c*/ 	.word	0x00000000
        /*0070*/ 	.short	0x0003
        /*0072*/ 	.short	0x0014
        /*0074*/ 	.byte	0x00, 0xf0, 0x11, 0x00


	//----- nvinfo : EIATTR_KPARAM_INFO
	.align		4
.L_938:
        /*0078*/ 	.byte	0x04, 0x17
        /*007a*/ 	.short	(.L_940 - .L_939)
.L_939:
        /*007c*/ 	.word	0x00000000
        /*0080*/ 	.short	0x0002
        /*0082*/ 	.short	0x0010
        /*0084*/ 	.byte	0x00, 0xf0, 0x11, 0x00


	//----- nvinfo : EIATTR_KPARAM_INFO
	.align		4
.L_940:
        /*0088*/ 	.byte	0x04, 0x17
        /*008a*/ 	.short	(.L_942 - .L_941)
.L_941:
        /*008c*/ 	.word	0x00000000
        /*0090*/ 	.short	0x0001
        /*0092*/ 	.short	0x0008
        /*0094*/ 	.byte	0x00, 0xf5, 0x21, 0x00


	//----- nvinfo : EIATTR_KPARAM_INFO
	.align		4
.L_942:
        /*0098*/ 	.byte	0x04, 0x17
        /*009a*/ 	.short	(.L_944 - .L_943)
.L_943:
        /*009c*/ 	.word	0x00000000
        /*00a0*/ 	.short	0x0000
        /*00a2*/ 	.short	0x0000
        /*00a4*/ 	.byte	0x00, 0xf5, 0x21, 0x00


	//----- nvinfo : EIATTR_SPARSE_MMA_MASK
	.align		4
.L_944:
        /*00a8*/ 	.byte	0x03, 0x50
        /*00aa*/ 	.short	0x0000


	//----- nvinfo : EIATTR_MAXREG_COUNT
	.align		4
        /*00ac*/ 	.byte	0x03, 0x1b
        /*00ae*/ 	.short	0x00ff


	//----- nvinfo : EIATTR_NUM_BARRIERS
	.align		4
        /*00b0*/ 	.byte	0x02, 0x4c
        /*00b2*/ 	.byte	0x01
	.zero		1


	//----- nvinfo : EIATTR_MERCURY_ISA_VERSION
	.align		4
        /*00b4*/ 	.byte	0x03, 0x5f
        /*00b6*/ 	.short	0x0101


	//----- nvinfo : EIATTR_COOP_GROUP_MASK_REGIDS
	.align		4
        /*00b8*/ 	.byte	0x04, 0x29
        /*00ba*/ 	.short	(.L_946 - .L_945)


	//   ....[0]....
.L_945:
        /*00bc*/ 	.word	0xffffffff


	//   ....[1]....
        /*00c0*/ 	.word	0xffffffff


	//   ....[2]....
        /*00c4*/ 	.word	0xffffffff


	//----- nvinfo : EIATTR_COOP_GROUP_INSTR_OFFSETS
	.align		4
.L_946:
        /*00c8*/ 	.byte	0x04, 0x28
        /*00ca*/ 	.short	(.L_948 - .L_947)


	//   ....[0]....
.L_947:
        /*00cc*/ 	.word	0x00000550


	//   ....[1]....
        /*00d0*/ 	.word	0x00000630


	//   ....[2]....
        /*00d4*/ 	.word	0x00000690


	//----- nvinfo : EIATTR_VRC_CTA_INIT_COUNT
	.align		4
.L_948:
        /*00d8*/ 	.byte	0x02, 0x4a
	.zero		1
	.zero		1


	//----- nvinfo : EIATTR_EXIT_INSTR_OFFSETS
	.align		4
        /*00dc*/ 	.byte	0x04, 0x1c
        /*00de*/ 	.short	(.L_950 - .L_949)


	//   ....[0]....
.L_949:
        /*00e0*/ 	.word	0x00000bb0


	//----- nvinfo : EIATTR_CRS_STACK_SIZE
	.align		4
.L_950:
        /*00e4*/ 	.byte	0x04, 0x1e
        /*00e6*/ 	.short	(.L_952 - .L_951)
.L_951:
        /*00e8*/ 	.word	0x00000000


	//----- nvinfo : EIATTR_CBANK_PARAM_SIZE
	.align		4
.L_952:
        /*00ec*/ 	.byte	0x03, 0x19
        /*00ee*/ 	.short	0x0030


	//----- nvinfo : EIATTR_PARAM_CBANK
	.align		4
        /*00f0*/ 	.byte	0x04, 0x0a
        /*00f2*/ 	.short	(.L_954 - .L_953)
	.align		4
.L_953:
        /*00f4*/ 	.word	index@(.nv.constant0._ZN17fastertransformer38normalize_for_FMHA_headz32_INT8_kernelILi1ELi2ELi2EEEvP5char2PK6__halfiiiiffff)
        /*00f8*/ 	.short	0x0380
        /*00fa*/ 	.short	0x0030


	//----- nvinfo : EIATTR_SW_WAR
	.align		4
.L_954:
        /*00fc*/ 	.byte	0x04, 0x36
        /*00fe*/ 	.short	(.L_956 - .L_955)
.L_955:
        /*0100*/ 	.word	0x00000008
.L_956:


//--------------------- .nv.info._ZN17fastertransformer38normalize_for_FMHA_headz32_INT8_kernelILi1ELi4ELi2EEEvP5char2PK6__halfiiiiffff --------------------------
	.section	.nv.info._ZN17fastertransformer38normalize_for_FMHA_headz32_INT8_kernelILi1ELi4ELi2EEEvP5char2PK6__halfiiiiffff,"",@"SHT_CUDA_INFO"
	.sectionflags	@""
	.align	4


	//----- nvinfo : EIATTR_CUDA_API_VERSION
	.align		4
        /*0000*/ 	.byte	0x04, 0x37
        /*0002*/ 	.short	(.L_958 - .L_957)
.L_957:
        /*0004*/ 	.word	0x00000082


	//----- nvinfo : EIATTR_KPARAM_INFO
	.align		4
.L_958:
        /*0008*/ 	.byte	0x04, 0x17
        /*000a*/ 	.short	(.L_960 - .L_959)
.L_959:
        /*000c*/ 	.word	0x00000000
        /*0010*/ 	.short	0x0009
        /*0012*/ 	.short	0x002c
        /*0014*/ 	.byte	0x00, 0xf0, 0x11, 0x00


	//----- nvinfo : EIATTR_KPARAM_INFO
	.align		4
.L_960:
        /*0018*/ 	.byte	0x04, 0x17
        /*001a*/ 	.short	(.L_962 - .L_961)
.L_961:
        /*001c*/ 	.word	0x00000000
        /*0020*/ 	.short	0x0008
        /*0022*/ 	.short	0x0028
        /*0024*/ 	.byte	0x00, 0xf0, 0x11, 0x00


	//----- nvinfo : EIATTR_KPARAM_INFO
	.align		4
.L_962:
        /*0028*/ 	.byte	0x04, 0x17
        /*002a*/ 	.short	(.L_964 - .L_963)
.L_963:
        /*002c*/ 	.word	0x00000000
        /*0030*/ 	.short	0x0007
        /*0032*/ 	.short	0x0024
        /*0034*/ 	.byte	0x00, 0xf0, 0x11, 0x00


	//----- nvinfo : EIATTR_KPARAM_INFO
	.align		4
.L_964:
        /*0038*/ 	.byte	0x04, 0x17
        /*003a*/ 	.short	(.L_966 - .L_965)
.L_965:
        /*003c*/ 	.word	0x00000000
        /*0040*/ 	.short	0x0006
        /*0042*/ 	.short	0x0020
        /*0044*/ 	.byte	0x00, 0xf0, 0x11, 0x00


	//----- nvinfo : EIATTR_KPARAM_INFO
	.align		4
.L_966:
        /*0048*/ 	.byte	0x04, 0x17
        /*004a*/ 	.short	(.L_968 - .L_967)
.L_967:
        /*004c*/ 	.word	0x00000000
        /*0050*/ 	.short	0x0005
        /*0052*/ 	.short	0x001c
        /*0054*/ 	.byte	0x00, 0xf0, 0x11, 0x00


	//----- nvinfo : EIATTR_KPARAM_INFO
	.align		4
.L_968:
        /*0058*/ 	.byte	0x04, 0x17
        /*005a*/ 	.short	(.L_970 - .L_969)
.L_969:
        /*005c*/ 	.word	0x00000000
        /*0060*/ 	.short	0x0004
        /*0062*/ 	.short	0x0018
        /*0064*/ 	.byte	0x00, 0xf0, 0x11, 0x00


	//----- nvinfo : EIATTR_KPARAM_INFO
	.align		4
.L_970:
        /*0068*/ 	.byte	0x04, 0x17
        /*006a*/ 	.short	(.L_972 - .L_971)
.L_971:
        /*006c*/ 	.word	0x00000000
        /*0070*/ 	.short	0x0003
        /*0072*/ 	.short	0x0014
        /*0074*/ 	.byte	0x00, 0xf0, 0x11, 0x00


	//----- nvinfo : EIATTR_KPARAM_INFO
	.align		4
.L_972:
        /*0078*/ 	.byte	0x04, 0x17
        /*007a*/ 	.short	(.L_974 - .L_973)
.L_973:
        /*007c*/ 	.word	0x00000000
        /*0080*/ 	.short	0x0002
        /*0082*/ 	.short	0x0010
        /*0084*/ 	.byte	0x00, 0xf0, 0x11, 0x00


	//----- nvinfo : EIATTR_KPARAM_INFO
	.align		4
.L_974:
        /*0088*/ 	.byte	0x04, 0x17
        /*008a*/ 	.short	(.L_976 - .L_975)
.L_975:
        /*008c*/ 	.word	0x00000000
        /*0090*/ 	.short	0x0001
        /*0092*/ 	.short	0x0008
        /*0094*/ 	.byte	0x00, 0xf5, 0x21, 0x00


	//----- nvinfo : EIATTR_KPARAM_INFO
	.align		4
.L_976:
        /*0098*/ 	.byte	0x04, 0x17
        /*009a*/ 	.short	(.L_978 - .L_977)
.L_977:
        /*009c*/ 	.word	0x00000000
        /*00a0*/ 	.short	0x0000
        /*00a2*/ 	.short	0x0000
        /*00a4*/ 	.byte	0x00, 0xf5, 0x21, 0x00


	//----- nvinfo : EIATTR_SPARSE_MMA_MASK
	.align		4
.L_978:
        /*00a8*/ 	.byte	0x03, 0x50
        /*00aa*/ 	.short	0x0000


	//----- nvinfo : EIATTR_MAXREG_COUNT
	.align		4
        /*00ac*/ 	.byte	0x03, 0x1b
        /*00ae*/ 	.short	0x00ff


	//----- nvinfo : EIATTR_NUM_BARRIERS
	.align		4
        /*00b0*/ 	.byte	0x02, 0x4c
        /*00b2*/ 	.byte	0x01
	.zero		1


	//----- nvinfo : EIATTR_MERCURY_ISA_VERSION
	.align		4
        /*00b4*/ 	.byte	0x03, 0x5f
        /*00b6*/ 	.short	0x0101


	//----- nvinfo : EIATTR_COOP_GROUP_MASK_REGIDS
	.align		4
        /*00b8*/ 	.byte	0x04, 0x29
        /*00ba*/ 	.short	(.L_980 - .L_979)


	//   ....[0]....
.L_979:
        /*00bc*/ 	.word	0xffffffff


	//   ....[1]....
        /*00c0*/ 	.word	0xffffffff


	//----- nvinfo : EIATTR_COOP_GROUP_INSTR_OFFSETS
	.align		4
.L_980:
        /*00c4*/ 	.byte	0x04, 0x28
        /*00c6*/ 	.short	(.L_982 - .L_981)


	//   ....[0]....
.L_981:
        /*00c8*/ 	.word	0x000007b0


	//   ....[1]....
        /*00cc*/ 	.word	0x00000810


	//----- nvinfo : EIATTR_VRC_CTA_INIT_COUNT
	.align		4
.L_982:
        /*00d0*/ 	.byte	0x02, 0x4a
	.zero		1
	.zero		1


	//----- nvinfo : EIATTR_EXIT_INSTR_OFFSETS
	.align		4
        /*00d4*/ 	.byte	0x04, 0x1c
        /*00d6*/ 	.short	(.L_984 - .L_983)


	//   ....[0]....
.L_983:
        /*00d8*/ 	.word	0x00000f00


	//----- nvinfo : EIATTR_CRS_STACK_SIZE
	.align		4
.L_984:
        /*00dc*/ 	.byte	0x04, 0x1e
        /*00de*/ 	.short	(.L_986 - .L_985)
.L_985:
        /*00e0*/ 	.word	0x00000000


	//----- nvinfo : EIATTR_CBANK_PARAM_SIZE
	.align		4
.L_986:
        /*00e4*/ 	.byte	0x03, 0x19
        /*00e6*/ 	.short	0x0030


	//----- nvinfo : EIATTR_PARAM_CBANK
	.align		4
        /*00e8*/ 	.byte	0x04, 0x0a
        /*00ea*/ 	.short	(.L_988 - .L_987)
	.align		4
.L_987:
        /*00ec*/ 	.word	index@(.nv.constant0._ZN17fastertransformer38normalize_for_FMHA_headz32_INT8_kernelILi1ELi4ELi2EEEvP5char2PK6__halfiiiiffff)
        /*00f0*/ 	.short	0x0380
        /*00f2*/ 	.short	0x0030


	//----- nvinfo : EIATTR_SW_WAR
	.align		4
.L_988:
        /*00f4*/ 	.byte	0x04, 0x36
        /*00f6*/ 	.short	(.L_990 - .L_989)
.L_989:
        /*00f8*/ 	.word	0x00000008
.L_990:


//--------------------- .nv.info._ZN17fastertransformer38normalize_for_FMHA_headz32_INT8_kernelILi2ELi4ELi2EEEvP5char2PK6__halfiiiiffff --------------------------
	.section	.nv.info._ZN17fastertransformer38normalize_for_FMHA_headz32_INT8_kernelILi2ELi4ELi2EEEvP5char2PK6__halfiiiiffff,"",@"SHT_CUDA_INFO"
	.sectionflags	@""
	.align	4


	//----- nvinfo : EIATTR_CUDA_API_VERSION
	.align		4
        /*0000*/ 	.byte	0x04, 0x37
        /*0002*/ 	.short	(.L_992 - .L_991)
.L_991:
        /*0004*/ 	.word	0x00000082


	//----- nvinfo : EIATTR_KPARAM_INFO
	.align		4
.L_992:
        /*0008*/ 	.byte	0x04, 0x17
        /*000a*/ 	.short	(.L_994 - .L_993)
.L_993:
        /*000c*/ 	.word	0x00000000
        /*0010*/ 	.short	0x0009
        /*0012*/ 	.short	0x002c
        /*0014*/ 	.byte	0x00, 0xf0, 0x11, 0x00


	//----- nvinfo : EIATTR_KPARAM_INFO
	.align		4
.L_994:
        /*0018*/ 	.byte	0x04, 0x17
        /*001a*/ 	.short	(.L_996 - .L_995)
.L_995:
        /*001c*/ 	.word	0x00000000
        /*0020*/ 	.short	0x0008
        /*0022*/ 	.short	0x0028
        /*0024*/ 	.byte	0x00, 0xf0, 0x11, 0x00


	//----- nvinfo : EIATTR_KPARAM_INFO
	.align		4
.L_996:
        /*0028*/ 	.byte	0x04, 0x17
        /*002a*/ 	.short	(.L_998 - .L_997)
.L_997:
        /*002c*/ 	.word	0x00000000
        /*0030*/ 	.short	0x0007
        /*0032*/ 	.short	0x0024
        /*0034*/ 	.byte	0x00, 0xf0, 0x11, 0x00


	//----- nvinfo : EIATTR_KPARAM_INFO
	.align		4
.L_998:
        /*0038*/ 	.byte	0x04, 0x17
        /*003a*/ 	.short	(.L_1000 - .L_999)
.L_999:
        /*003c*/ 	.word	0x00000000
        /*0040*/ 	.short	0x0006
        /*0042*/ 	.short	0x0020
        /*0044*/ 	.byte	0x00, 0xf0, 0x11, 0x00


	//----- nvinfo : EIATTR_KPARAM_INFO
	.align		4
.L_1000:
        /*0048*/ 	.byte	0x04, 0x17
        /*004a*/ 	.short	(.L_1002 - .L_1001)
.L_1001:
        /*004c*/ 	.word	0x00000000
        /*0050*/ 	.short	0x0005
        /*0052*/ 	.short	0x001c
        /*0054*/ 	.byte	0x00, 0xf0, 0x11, 0x00


	//----- nvinfo : EIATTR_KPARAM_INFO
	.align		4
.L_1002:
        /*0058*/ 	.byte	0x04, 0x17
        /*005a*/ 	.short	(.L_1004 - .L_1003)
.L_1003:
        /*005c*/ 	.word	0x00000000
        /*0060*/ 	.short	0x0004
        /*0062*/ 	.short	0x0018
        /*0064*/ 	.byte	0x00, 0xf0, 0x11, 0x00


	//----- nvinfo : EIATTR_KPARAM_INFO
	.align		4
.L_1004:
        /*0068*/ 	.byte	0x04, 0x17
        /*006a*/ 	.short	(.L_1006 - .L_1005)
.L_1005:
        /*006c*/ 	.word	0x00000000
        /*0070*/ 	.short	0x0003
        /*0072*/ 	.short	0x0014
        /*0074*/ 	.byte	0x00, 0xf0, 0x11, 0x00


	//----- nvinfo : EIATTR_KPARAM_INFO
	.align		4
.L_1006:
        /*0078*/ 	.byte	0x04, 0x17
        /*007a*/ 	.short	(.L_1008 - .L_1007)
.L_1007:
        /*007c*/ 	.word	0x00000000
        /*0080*/ 	.short	0x0002
        /*0082*/ 	.short	0x0010
        /*0084*/ 	.byte	0x00, 0xf0, 0x11, 0x00


	//----- nvinfo : EIATTR_KPARAM_INFO
	.align		4
.L_1008:
        /*0088*/ 	.byte	0x04, 0x17
        /*008a*/ 	.short	(.L_1010 - .L_1009)
.L_1009:
        /*008c*/ 	.word	0x00000000
        /*0090*/ 	.short	0x0001
        /*0092*/ 	.short	0x0008
        /*0094*/ 	.byte	0x00, 0xf5, 0x21, 0x00


	//----- nvinfo : EIATTR_KPARAM_INFO
	.align		4
.L_1010:
        /*0098*/ 	.byte	0x04, 0x17
        /*009a*/ 	.short	(.L_1012 - .L_1011)
.L_1011:
        /*009c*/ 	.word	0x00000000
        /*00a0*/ 	.short	0x0000
        /*00a2*/ 	.short	0x0000
        /*00a4*/ 	.byte	0x00, 0xf5, 0x21, 0x00


	//----- nvinfo : EIATTR_SPARSE_MMA_MASK
	.align		4
.L_1012:
        /*00a8*/ 	.byte	0x03, 0x50
        /*00aa*/ 	.short	0x0000


	//----- nvinfo : EIATTR_MAXREG_COUNT
	.align		4
        /*00ac*/ 	.byte	0x03, 0x1b
        /*00ae*/ 	.short	0x00ff


	//----- nvinfo : EIATTR_NUM_BARRIERS
	.align		4
        /*00b0*/ 	.byte	0x02, 0x4c
        /*00b2*/ 	.byte	0x01
	.zero		1


	//----- nvinfo : EIATTR_MERCURY_ISA_VERSION
	.align		4
        /*00b4*/ 	.byte	0x03, 0x5f
        /*00b6*/ 	.short	0x0101


	//----- nvinfo : EIATTR_COOP_GROUP_MASK_REGIDS
	.align		4
        /*00b8*/ 	.byte	0x04, 0x29
        /*00ba*/ 	.short	(.L_1014 - .L_1013)


	//   ....[0]....
.L_1013:
        /*00bc*/ 	.word	0xffffffff


	//   ....[1]....
        /*00c0*/ 	.word	0xffffffff


	//   ....[2]....
        /*00c4*/ 	.word	0xffffffff


	//   ....[3]....
        /*00c8*/ 	.word	0xffffffff


	//----- nvinfo : EIATTR_COOP_GROUP_INSTR_OFFSETS
	.align		4
.L_1014:
        /*00cc*/ 	.byte	0x04, 0x28
        /*00ce*/ 	.short	(.L_1016 - .L_1015)


	//   ....[0]....
.L_1015:
        /*00d0*/ 	.word	0x00000a50


	//   ....[1]....
        /*00d4*/ 	.word	0x00000aa0


	//   ....[2]....
        /*00d8*/ 	.word	0x00000f80


	//   ....[3]....
        /*00dc*/ 	.word	0x00001000


	//----- nvinfo : EIATTR_VRC_CTA_INIT_COUNT
	.align		4
.L_1016:
        /*00e0*/ 	.byte	0x02, 0x4a
	.zero		1
	.zero		1


	//----- nvinfo : EIATTR_EXIT_INSTR_OFFSETS
	.align		4
        /*00e4*/ 	.byte	0x04, 0x1c
        /*00e6*/ 	.short	(.L_1018 - .L_1017)


	//   ....[0]....
.L_1017:
        /*00e8*/ 	.word	0x00001a80


	//----- nvinfo : EIATTR_CRS_STACK_SIZE
	.align		4
.L_1018:
        /*00ec*/ 	.byte	0x04, 0x1e
        /*00ee*/ 	.short	(.L_1020 - .L_1019)
.L_1019:
        /*00f0*/ 	.word	0x00000000


	//----- nvinfo : EIATTR_CBANK_PARAM_SIZE
	.align		4
.L_1020:
        /*00f4*/ 	.byte	0x03, 0x19
        /*00f6*/ 	.short	0x0030


	//----- nvinfo : EIATTR_PARAM_CBANK
	.align		4
        /*00f8*/ 	.byte	0x04, 0x0a
        /*00fa*/ 	.short	(.L_1022 - .L_1021)
	.align		4
.L_1021:
        /*00fc*/ 	.word	index@(.nv.constant0._ZN17fastertransformer38normalize_for_FMHA_headz32_INT8_kernelILi2ELi4ELi2EEEvP5char2PK6__halfiiiiffff)
        /*0100*/ 	.short	0x0380
        /*0102*/ 	.short	0x0030


	//----- nvinfo : EIATTR_SW_WAR
	.align		4
.L_1022:
        /*0104*/ 	.byte	0x04, 0x36
        /*0106*/ 	.short	(.L_1024 - .L_1023)
.L_1023:
        /*0108*/ 	.word	0x00000008
.L_1024:


//--------------------- .nv.info._ZN17fastertransformer33normalize_for_FMHA_headz32_kernelILi1ELi1ELi1EEEvP7__half2PK6__halfiiiif --------------------------
	.section	.nv.info._ZN17fastertransformer33normalize_for_FMHA_headz32_kernelILi1ELi1ELi1EEEvP7__half2PK6__halfiiiif,"",@"SHT_CUDA_INFO"
	.sectionflags	@""
	.align	4


	//----- nvinfo : EIATTR_CUDA_API_VERSION
	.align		4
        /*0000*/ 	.byte	0x04, 0x37
        /*0002*/ 	.short	(.L_1026 - .L_1025)
.L_1025:
        /*0004*/ 	.word	0x00000082


	//----- nvinfo : EIATTR_KPARAM_INFO
	.align		4
.L_1026:
        /*0008*/ 	.byte	0x04, 0x17
        /*000a*/ 	.short	(.L_1028 - .L_1027)
.L_1027:
        /*000c*/ 	.word	0x00000000
        /*0010*/ 	.short	0x0006
        /*0012*/ 	.short	0x0020
        /*0014*/ 	.byte	0x00, 0xf0, 0x11, 0x00


	//----- nvinfo : EIATTR_KPARAM_INFO
	.align		4
.L_1028:
        /*0018*/ 	.byte	0x04, 0x17
        /*001a*/ 	.short	(.L_1030 - .L_1029)
.L_1029:
        /*001c*/ 	.word	0x00000000
        /*0020*/ 	.short	0x0005
        /*0022*/ 	.short	0x001c
        /*0024*/ 	.byte	0x00, 0xf0, 0x11, 0x00


	//----- nvinfo : EIATTR_KPARAM_INFO
	.align		4
.L_1030:
        /*0028*/ 	.byte	0x04, 0x17
        /*002a*/ 	.short	(.L_1032 - .L_1031)
.L_1031:
        /*002c*/ 	.word	0x00000000
        /*0030*/ 	.short	0x0004
        /*0032*/ 	.short	0x0018
        /*0034*/ 	.byte	0x00, 0xf0, 0x11, 0x00


	//----- nvinfo : EIATTR_KPARAM_INFO
	.align		4
.L_1032:
        /*0038*/ 	.byte	0x04, 0x17
        /*003a*/ 	.short	(.L_1034 - .L_1033)
.L_1033:
        /*003c*/ 	.word	0x00000000
        /*0040*/ 	.short	0x0003
        /*0042*/ 	.short	0x0014
        /*0044*/ 	.byte	0x00, 0xf0, 0x11, 0x00


	//----- nvinfo : EIATTR_KPARAM_INFO
	.align		4
.L_1034:
        /*0048*/ 	.byte	0x04, 0x17
        /*004a*/ 	.short	(.L_1036 - .L_1035)
.L_1035:
        /*004c*/ 	.word	0x00000000
        /*0050*/ 	.short	0x0002
        /*0052*/ 	.short	0x0010
        /*0054*/ 	.byte	0x00, 0xf0, 0x11, 0x00


	//----- nvinfo : EIATTR_KPARAM_INFO
	.align		4
.L_1036:
        /*0058*/ 	.byte	0x04, 0x17
        /*005a*/ 	.short	(.L_1038 - .L_1037)
.L_1037:
        /*005c*/ 	.word	0x00000000
        /*0060*/ 	.short	0x0001
        /*0062*/ 	.short	0x0008
        /*0064*/ 	.byte	0x00, 0xf5, 0x21, 0x00


	//----- nvinfo : EIATTR_KPARAM_INFO
	.align		4
.L_1038:
        /*0068*/ 	.byte	0x04, 0x17
        /*006a*/ 	.short	(.L_1040 - .L_1039)
.L_1039:
        /*006c*/ 	.word	0x00000000
        /*0070*/ 	.short	0x0000
        /*0072*/ 	.short	0x0000
        /*0074*/ 	.byte	0x00, 0xf5, 0x21, 0x00


	//----- nvinfo : EIATTR_SPARSE_MMA_MASK
	.align		4
.L_1040:
        /*0078*/ 	.byte	0x03, 0x50
        /*007a*/ 	.short	0x0000


	//----- nvinfo : EIATTR_MAXREG_COUNT
	.align		4
        /*007c*/ 	.byte	0x03, 0x1b
        /*007e*/ 	.short	0x00ff


	//----- nvinfo : EIATTR_NUM_BARRIERS
	.align		4
        /*0080*/ 	.byte	0x02, 0x4c
        /*0082*/ 	.byte	0x01
	.zero		1


	//----- nvinfo : EIATTR_MERCURY_ISA_VERSION
	.align		4
        /*0084*/ 	.byte	0x03, 0x5f
        /*0086*/ 	.short	0x0101


	//----- nvinfo : EIATTR_COOP_GROUP_MASK_REGIDS
	.align		4
        /*0088*/ 	.byte	0x04, 0x29
        /*008a*/ 	.short	(.L_1042 - .L_1041)


	//   ....[0]....
.L_1041:
        /*008c*/ 	.word	0xffffffff


	//   ....[1]....
        /*0090*/ 	.word	0xffffffff


	//   ....[2]....
        /*0094*/ 	.word	0xffffffff


	//   ....[3]....
        /*0098*/ 	.word	0xffffffff


	//----- nvinfo : EIATTR_COOP_GROUP_INSTR_OFFSETS
	.align		4
.L_1042:
        /*009c*/ 	.byte	0x04, 0x28
        /*009e*/ 	.short	(.L_1044 - .L_1043)


	//   ....[0]....
.L_1043:
        /*00a0*/ 	.word	0x00000460


	//   ....[1]....
        /*00a4*/ 	.word	0x000004c0


	//   ....[2]....
        /*00a8*/ 	.word	0x00000570


	//   ....[3]....
        /*00ac*/ 	.word	0x000005a0


	//----- nvinfo : EIATTR_VRC_CTA_INIT_COUNT
	.align		4
.L_1044:
        /*00b0*/ 	.byte	0x02, 0x4a
	.zero		1
	.zero		1


	//----- nvinfo : EIATTR_EXIT_INSTR_OFFSETS
	.align		4
        /*00b4*/ 	.byte	0x04, 0x1c
        /*00b6*/ 	.short	(.L_1046 - .L_1045)


	//   ....[0]....
.L_1045:
        /*00b8*/ 	.word	0x00000880


	//----- nvinfo : EIATTR_CRS_STACK_SIZE
	.align		4
.L_1046:
        /*00bc*/ 	.byte	0x04, 0x1e
        /*00be*/ 	.short	(.L_1048 - .L_1047)
.L_1047:
        /*00c0*/ 	.word	0x00000000


	//----- nvinfo : EIATTR_CBANK_PARAM_SIZE
	.align		4
.L_1048:
        /*00c4*/ 	.byte	0x03, 0x19
        /*00c6*/ 	.short	0x0024


	//----- nvinfo : EIATTR_PARAM_CBANK
	.align		4
        /*00c8*/ 	.byte	0x04, 0x0a
        /*00ca*/ 	.short	(.L_1050 - .L_1049)
	.align		4
.L_1049:
        /*00cc*/ 	.word	index@(.nv.constant0._ZN17fastertransformer33normalize_for_FMHA_headz32_kernelILi1ELi1ELi1EEEvP7__half2PK6__halfiiiif)
        /*00d0*/ 	.short	0x0380
        /*00d2*/ 	.short	0x0024


	//----- nvinfo : EIATTR_SW_WAR
	.align		4
.L_1050:
        /*00d4*/ 	.byte	0x04, 0x36
        /*00d6*/ 	.short	(.L_1052 - .L_1051)
.L_1051:
        /*00d8*/ 	.word	0x00000008
.L_1052:


//--------------------- .nv.info._ZN17fastertransformer33normalize_for_FMHA_headz32_kernelILi1ELi2ELi1EEEvP7__half2PK6__halfiiiif --------------------------
	.section	.nv.info._ZN17fastertransformer33normalize_for_FMHA_headz32_kernelILi1ELi2ELi1EEEvP7__half2PK6__halfiiiif,"",@"SHT_CUDA_INFO"
	.sectionflags	@""
	.align	4


	//----- nvinfo : EIATTR_CUDA_API_VERSION
	.align		4
        /*0000*/ 	.byte	0x04, 0x37
        /*0002*/ 	.short	(.L_1054 - .L_1053)
.L_1053:
        /*0004*/ 	.word	0x00000082


	//----- nvinfo : EIATTR_KPARAM_INFO
	.align		4
.L_1054:
        /*0008*/ 	.byte	0x04, 0x17
        /*000a*/ 	.short	(.L_1056 - .L_1055)
.L_1055:
        /*000c*/ 	.word	0x00000000
        /*0010*/ 	.short	0x0006
        /*0012*/ 	.short	0x0020
        /*0014*/ 	.byte	0x00, 0xf0, 0x11, 0x00


	//----- nvinfo : EIATTR_KPARAM_INFO
	.align		4
.L_1056:
        /*0018*/ 	.byte	0x04, 0x17
        /*001a*/ 	.short	(.L_1058 - .L_1057)
.L_1057:
        /*001c*/ 	.word	0x00000000
        /*0020*/ 	.short	0x0005
        /*0022*/ 	.short	0x001c
        /*0024*/ 	.byte	0x00, 0xf0, 0x11, 0x00


	//----- nvinfo : EIATTR_KPARAM_INFO
	.align		4
.L_1058:
        /*0028*/ 	.byte	0x04, 0x17
        /*002a*/ 	.short	(.L_1060 - .L_1059)
.L_1059:
        /*002c*/ 	.word	0x00000000
        /*0030*/ 	.short	0x0004
        /*0032*/ 	.short	0x0018
        /*0034*/ 	.byte	0x00, 0xf0, 0x11, 0x00


	//----- nvinfo : EIATTR_KPARAM_INFO
	.align		4
.L_1060:
        /*0038*/ 	.byte	0x04, 0x17
        /*003a*/ 	.short	(.L_1062 - .L_1061)
.L_1061:
        /*003c*/ 	.word	0x00000000
        /*0040*/ 	.short	0x0003
        /*0042*/ 	.short	0x0014
        /*0044*/ 	.byte	0x00, 0xf0, 0x11, 0x00


	//----- nvinfo : EIATTR_KPARAM_INFO
	.align		4
.L_1062:
        /*0048*/ 	.byte	0x04, 0x17
        /*004a*/ 	.short	(.L_1064 - .L_1063)
.L_1063:
        /*004c*/ 	.word	0x00000000
        /*0050*/ 	.short	0x0002
        /*0052*/ 	.short	0x0010
        /*0054*/ 	.byte	0x00, 0xf0, 0x11, 0x00


	//----- nvinfo : EIATTR_KPARAM_INFO
	.align		4
.L_1064:
        /*0058*/ 	.byte	0x04, 0x17
        /*005a*/ 	.short	(.L_1066 - .L_1065)
.L_1065:
        /*005c*/ 	.word	0x00000000
        /*0060*/ 	.short	0x0001
        /*0062*/ 	.short	0x0008
        /*0064*/ 	.byte	0x00, 0xf5, 0x21, 0x00


	//----- nvinfo : EIATTR_KPARAM_INFO
	.align		4
.L_1066:
        /*0068*/ 	.byte	0x04, 0x17
        /*006a*/ 	.short	(.L_1068 - .L_1067)
.L_1067:
        /*006c*/ 	.word	0x00000000
        /*0070*/ 	.short	0x0000
        /*0072*/ 	.short	0x0000
        /*0074*/ 	.byte	0x00, 0xf5, 0x21, 0x00


	//----- nvinfo : EIATTR_SPARSE_MMA_MASK
	.align		4
.L_1068:
        /*0078*/ 	.byte	0x03, 0x50
        /*007a*/ 	.short	0x0000


	//----- nvinfo : EIATTR_MAXREG_COUNT
	.align		4
        /*007c*/ 	.byte	0x03, 0x1b
        /*007e*/ 	.short	0x00ff


	//----- nvinfo : EIATTR_NUM_BARRIERS
	.align		4
        /*0080*/ 	.byte	0x02, 0x4c
        /*0082*/ 	.byte	0x01
	.zero		1


	//----- nvinfo : EIATTR_MERCURY_ISA_VERSION
	.align		4
        /*0084*/ 	.byte	0x03, 0x5f
        /*0086*/ 	.short	0x0101


	//----- nvinfo : EIATTR_COOP_GROUP_MASK_REGIDS
	.align		4
        /*0088*/ 	.byte	0x04, 0x29
        /*008a*/ 	.short	(.L_1070 - .L_1069)


	//   ....[0]....
.L_1069:
        /*008c*/ 	.word	0xffffffff


	//   ....[1]....
        /*0090*/ 	.word	0xffffffff


	//   ....[2]....
        /*0094*/ 	.word	0xffffffff


	//----- nvinfo : EIATTR_COOP_GROUP_INSTR_OFFSETS
	.align		4
.L_1070:
        /*0098*/ 	.byte	0x04, 0x28
        /*009a*/ 	.short	(.L_1072 - .L_1071)


	//   ....[0]....
.L_1071:
        /*009c*/ 	.word	0x00000500


	//   ....[1]....
        /*00a0*/ 	.word	0x00000590


	//   ....[2]....
        /*00a4*/ 	.word	0x00000600


	//----- nvinfo : EIATTR_VRC_CTA_INIT_COUNT
	.align		4
.L_1072:
        /*00a8*/ 	.byte	0x02, 0x4a
	.zero		1
	.zero		1


	//----- nvinfo : EIATTR_EXIT_INSTR_OFFSETS
	.align		4
        /*00ac*/ 	.byte	0x04, 0x1c
        /*00ae*/ 	.short	(.L_1074 - .L_1073)


	//   ....[0]....
.L_1073:
        /*00b0*/ 	.word	0x00000a30


	//----- nvinfo : EIATTR_CRS_STACK_SIZE
	.align		4
.L_1074:
        /*00b4*/ 	.byte	0x04, 0x1e
        /*00b6*/ 	.short	(.L_1076 - .L_1075)
.L_1075:
        /*00b8*/ 	.word	0x00000000


	//----- nvinfo : EIATTR_CBANK_PARAM_SIZE
	.align		4
.L_1076:
        /*00bc*/ 	.byte	0x03, 0x19
        /*00be*/ 	.short	0x0024


	//----- nvinfo : EIATTR_PARAM_CBANK
	.align		4
        /*00c0*/ 	.byte	0x04, 0x0a
        /*00c2*/ 	.short	(.L_1078 - .L_1077)
	.align		4
.L_1077:
        /*00c4*/ 	.word	index@(.nv.constant0._ZN17fastertransformer33normalize_for_FMHA_headz32_kernelILi1ELi2ELi1EEEvP7__half2PK6__halfiiiif)
        /*00c8*/ 	.short	0x0380
        /*00ca*/ 	.short	0x0024


	//----- nvinfo : EIATTR_SW_WAR
	.align		4
.L_1078:
        /*00cc*/ 	.byte	0x04, 0x36
        /*00ce*/ 	.short	(.L_1080 - .L_1079)
.L_1079:
        /*00d0*/ 	.word	0x00000008
.L_1080:


//--------------------- .nv.info._ZN17fastertransformer33normalize_for_FMHA_headz32_kernelILi1ELi2ELi2EEEvP7__half2PK6__halfiiiif --------------------------
	.section	.nv.info._ZN17fastertransformer33normalize_for_FMHA_headz32_kernelILi1ELi2ELi2EEEvP7__half2PK6__halfiiiif,"",@"SHT_CUDA_INFO"
	.sectionflags	@""
	.align	4


	//----- nvinfo : EIATTR_CUDA_API_VERSION
	.align		4
        /*0000*/ 	.byte	0x04, 0x37
        /*0002*/ 	.short	(.L_1082 - .L_1081)
.L_1081:
        /*0004*/ 	.word	0x00000082


	//----- nvinfo : EIATTR_KPARAM_INFO
	.align		4
.L_1082:
        /*0008*/ 	.byte	0x04, 0x17
        /*000a*/ 	.short	(.L_1084 - .L_1083)
.L_1083:
        /*000c*/ 	.word	0x00000000
        /*0010*/ 	.short	0x0006
        /*0012*/ 	.short	0x0020
        /*0014*/ 	.byte	0x00, 0xf0, 0x11, 0x00


	//----- nvinfo : EIATTR_KPARAM_INFO
	.align		4
.L_1084:
        /*0018*/ 	.byte	0x04, 0x17
        /*001a*/ 	.short	(.L_1086 - .L_1085)
.L_1085:
        /*001c*/ 	.word	0x00000000
        /*0020*/ 	.short	0x0005
        /*0022*/ 	.short	0x001c
        /*0024*/ 	.byte	0x00, 0xf0, 0x11, 0x00


	//----- nvinfo : EIATTR_KPARAM_INFO
	.align		4
.L_1086:
        /*0028*/ 	.byte	0x04, 0x17
        /*002a*/ 	.short	(.L_1088 - .L_1087)
.L_1087:
        /*002c*/ 	.word	0x00000000
        /*0030*/ 	.short	0x0004
        /*0032*/ 	.short	0x0018
        /*0034*/ 	.byte	0x00, 0xf0, 0x11, 0x00


	//----- nvinfo : EIATTR_KPARAM_INFO
	.align		4
.L_1088:
        /*0038*/ 	.byte	0x04, 0x17
        /*003a*/ 	.short	(.L_1090 - .L_1089)
.L_1089:
        /*003c*/ 	.word	0x00000000
        /*0040*/ 	.short	0x0003
        /*0042*/ 	.short	0x0014
        /*0044*/ 	.byte	0x00, 0xf0, 0x11, 0x00


	//----- nvinfo : EIATTR_KPARAM_INFO
	.align		4
.L_1090:
        /*0048*/ 	.byte	0x04, 0x17
        /*004a*/ 	.short	(.L_1092 - .L_1091)
.L_1091:
        /*004c*/ 	.word	0x00000000
        /*0050*/ 	.short	0x0002
        /*0052*/ 	.short	0x0010
        /*0054*/ 	.byte	0x00, 0xf0, 0x11, 0x00


	//----- nvinfo : EIATTR_KPARAM_INFO
	.align		4
.L_1092:
        /*0058*/ 	.byte	0x04, 0x17
        /*005a*/ 	.short	(.L_1094 - .L_1093)
.L_1093:
        /*005c*/ 	.word	0x00000000
        /*0060*/ 	.short	0x0001
        /*0062*/ 	.short	0x0008
        /*0064*/ 	.byte	0x00, 0xf5, 0x21, 0x00


	//----- nvinfo : EIATTR_KPARAM_INFO
	.align		4
.L_1094:
        /*0068*/ 	.byte	0x04, 0x17
        /*006a*/ 	.short	(.L_1096 - .L_1095)
.L_1095:
        /*006c*/ 	.word	0x00000000
        /*0070*/ 	.short	0x0000
        /*0072*/ 	.short	0x0000
        /*0074*/ 	.byte	0x00, 0xf5, 0x21, 0x00


	//----- nvinfo : EIATTR_SPARSE_MMA_MASK
	.align		4
.L_1096:
        /*0078*/ 	.byte	0x03, 0x50
        /*007a*/ 	.short	0x0000


	//----- nvinfo : EIATTR_MAXREG_COUNT
	.align		4
        /*007c*/ 	.byte	0x03, 0x1b
        /*007e*/ 	.short	0x00ff


	//----- nvinfo : EIATTR_NUM_BARRIERS
	.align		4
        /*0080*/ 	.byte	0x02, 0x4c
        /*0082*/ 	.byte	0x01
	.zero		1


	//----- nvinfo : EIATTR_MERCURY_ISA_VERSION
	.align		4
        /*0084*/ 	.byte	0x03, 0x5f
        /*0086*/ 	.short	0x0101


	//----- nvinfo : EIATTR_COOP_GROUP_MASK_REGIDS
	.align		4
        /*0088*/ 	.byte	0x04, 0x29
        /*008a*/ 	.short	(.L_1098 - .L_1097)


	//   ....[0]....
.L_1097:
        /*008c*/ 	.word	0xffffffff


	//   ....[1]....
        /*0090*/ 	.word	0xffffffff


	//   ....[2]....
        /*0094*/ 	.word	0xffffffff


	//----- nvinfo : EIATTR_COOP_GROUP_INSTR_OFFSETS
	.align		4
.L_1098:
        /*0098*/ 	.byte	0x04, 0x28
        /*009a*/ 	.short	(.L_1100 - .L_1099)


	//   ....[0]....
.L_1099:
        /*009c*/ 	.word	0x00000500


	//   ....[1]....
        /*00a0*/ 	.word	0x00000590


	//   ....[2]....
        /*00a4*/ 	.word	0x00000600


	//----- nvinfo : EIATTR_VRC_CTA_INIT_COUNT
	.align		4
.L_1100:
        /*00a8*/ 	.byte	0x02, 0x4a
	.zero		1
	.zero		1


	//----- nvinfo : EIATTR_EXIT_INSTR_OFFSETS
	.align		4
        /*00ac*/ 	.byte	0x04, 0x1c
        /*00ae*/ 	.short	(.L_1102 - .L_1101)


	//   ....[0]....
.L_1101:
        /*00b0*/ 	.word	0x00000a30


	//----- nvinfo : EIATTR_CRS_STACK_SIZE
	.align		4
.L_1102:
        /*00b4*/ 	.byte	0x04, 0x1e
        /*00b6*/ 	.short	(.L_1104 - .L_1103)
.L_1103:
        /*00b8*/ 	.word	0x00000000


	//----- nvinfo : EIATTR_CBANK_PARAM_SIZE
	.align		4
.L_1104:
        /*00bc*/ 	.byte	0x03, 0x19
        /*00be*/ 	.short	0x0024


	//----- nvinfo : EIATTR_PARAM_CBANK
	.align		4
        /*00c0*/ 	.byte	0x04, 0x0a
        /*00c2*/ 	.short	(.L_1106 - .L_1105)
	.align		4
.L_1105:
        /*00c4*/ 	.word	index@(.nv.constant0._ZN17fastertransformer33normalize_for_FMHA_headz32_kernelILi1ELi2ELi2EEEvP7__half2PK6__halfiiiif)
        /*00c8*/ 	.short	0x0380
        /*00ca*/ 	.short	0x0024


	//----- nvinfo : EIATTR_SW_WAR
	.align		4
.L_1106:
        /*00cc*/ 	.byte	0x04, 0x36
        /*00ce*/ 	.short	(.L_1108 - .L_1107)
.L_1107:
        /*00d0*/ 	.word	0x00000008
.L_1108:


//--------------------- .nv.info._ZN17fastertransformer33normalize_for_FMHA_headz32_kernelILi1ELi4ELi2EEEvP7__half2PK6__halfiiiif --------------------------
	.section	.nv.info._ZN17fastertransformer33normalize_for_FMHA_headz32_kernelILi1ELi4ELi2EEEvP7__half2PK6__halfiiiif,"",@"SHT_CUDA_INFO"
	.sectionflags	@""
	.align	4


	//----- nvinfo : EIATTR_CUDA_API_VERSION
	.align		4
        /*0000*/ 	.byte	0x04, 0x37
        /*0002*/ 	.short	(.L_1110 - .L_1109)
.L_1109:
        /*0004*/ 	.word	0x00000082


	//----- nvinfo : EIATTR_KPARAM_INFO
	.align		4
.L_1110:
        /*0008*/ 	.byte	0x04, 0x17
        /*000a*/ 	.short	(.L_1112 - .L_1111)
.L_1111:
        /*000c*/ 	.word	0x00000000
        /*0010*/ 	.short	0x0006
        /*0012*/ 	.short	0x0020
        /*0014*/ 	.byte	0x00, 0xf0, 0x11, 0x00


	//----- nvinfo : EIATTR_KPARAM_INFO
	.align		4
.L_1112:
        /*0018*/ 	.byte	0x04, 0x17
        /*001a*/ 	.short	(.L_1114 - .L_1113)
.L_1113:
        /*001c*/ 	.word	0x00000000
        /*0020*/ 	.short	0x0005
        /*0022*/ 	.short	0x001c
        /*0024*/ 	.byte	0x00, 0xf0, 0x11, 0x00


	//----- nvinfo : EIATTR_KPARAM_INFO
	.align		4
.L_1114:
        /*0028*/ 	.byte	0x04, 0x17
        /*002a*/ 	.short	(.L_1116 - .L_1115)
.L_1115:
        /*002c*/ 	.word	0x00000000
        /*0030*/ 	.short	0x0004
        /*0032*/ 	.short	0x0018
        /*0034*/ 	.byte	0x00, 0xf0, 0x11, 0x00


	//----- nvinfo : EIATTR_KPARAM_INFO
	.align		4
.L_1116:
        /*0038*/ 	.byte	0x04, 0x17
        /*003a*/ 	.short	(.L_1118 - .L_1117)
.L_1117:
        /*003c*/ 	.word	0x00000000
        /*0040*/ 	.short	0x0003
        /*0042*/ 	.short	0x0014
        /*0044*/ 	.byte	0x00, 0xf0, 0x11, 0x00


	//----- nvinfo : EIATTR_KPARAM_INFO
	.align		4
.L_1118:
        /*0048*/ 	.byte	0x04, 0x17
        /*004a*/ 	.short	(.L_1120 - .L_1119)
.L_1119:
        /*004c*/ 	.word	0x00000000
        /*0050*/ 	.short	0x0002
        /*0052*/ 	.short	0x0010
        /*0054*/ 	.byte	0x00, 0xf0, 0x11, 0x00


	//----- nvinfo : EIATTR_KPARAM_INFO
	.align		4
.L_1120:
        /*0058*/ 	.byte	0x04, 0x17
        /*005a*/ 	.short	(.L_1122 - .L_1121)
.L_1121:
        /*005c*/ 	.word	0x00000000
        /*0060*/ 	.short	0x0001
        /*0062*/ 	.short	0x0008
        /*0064*/ 	.byte	0x00, 0xf5, 0x21, 0x00


	//----- nvinfo : EIATTR_KPARAM_INFO
	.align		4
.L_1122:
        /*0068*/ 	.byte	0x04, 0x17
        /*006a*/ 	.short	(.L_1124 - .L_1123)
.L_1123:
        /*006c*/ 	.word	0x00000000
        /*0070*/ 	.short	0x0000
        /*0072*/ 	.short	0x0000
        /*0074*/ 	.byte	0x00, 0xf5, 0x21, 0x00


	//----- nvinfo : EIATTR_SPARSE_MMA_MASK
	.align		4
.L_1124:
        /*0078*/ 	.byte	0x03, 0x50
        /*007a*/ 	.short	0x0000


	//----- nvinfo : EIATTR_MAXREG_COUNT
	.align		4
        /*007c*/ 	.byte	0x03, 0x1b
        /*007e*/ 	.short	0x00ff


	//----- nvinfo : EIATTR_NUM_BARRIERS
	.align		4
        /*0080*/ 	.byte	0x02, 0x4c
        /*0082*/ 	.byte	0x01
	.zero		1


	//----- nvinfo : EIATTR_MERCURY_ISA_VERSION
	.align		4
        /*0084*/ 	.byte	0x03, 0x5f
        /*0086*/ 	.short	0x0101


	//----- nvinfo : EIATTR_COOP_GROUP_MASK_REGIDS
	.align		4
        /*0088*/ 	.byte	0x04, 0x29
        /*008a*/ 	.short	(.L_1126 - .L_1125)


	//   ....[0]....
.L_1125:
        /*008c*/ 	.word	0xffffffff


	//   ....[1]....
        /*0090*/ 	.word	0xffffffff


	//----- nvinfo : EIATTR_COOP_GROUP_INSTR_OFFSETS
	.align		4
.L_1126:
        /*0094*/ 	.byte	0x04, 0x28
        /*0096*/ 	.short	(.L_1128 - .L_1127)


	//   ....[0]....
.L_1127:
        /*0098*/ 	.word	0x000006a0


	//   ....[1]....
        /*009c*/ 	.word	0x00000700


	//----- nvinfo : EIATTR_VRC_CTA_INIT_COUNT
	.align		4
.L_1128:
        /*00a0*/ 	.byte	0x02, 0x4a
	.zero		1
	.zero		1


	//----- nvinfo : EIATTR_EXIT_INSTR_OFFSETS
	.align		4
        /*00a4*/ 	.byte	0x04, 0x1c
        /*00a6*/ 	.short	(.L_1130 - .L_1129)


	//   ....[0]....
.L_1129:
        /*00a8*/ 	.word	0x00000c60


	//----- nvinfo : EIATTR_CRS_STACK_SIZE
	.align		4
.L_1130:
        /*00ac*/ 	.byte	0x04, 0x1e
        /*00ae*/ 	.short	(.L_1132 - .L_1131)
.L_1131:
        /*00b0*/ 	.word	0x00000000


	//----- nvinfo : EIATTR_CBANK_PARAM_SIZE
	.align		4
.L_1132:
        /*00b4*/ 	.byte	0x03, 0x19
        /*00b6*/ 	.short	0x0024


	//----- nvinfo : EIATTR_PARAM_CBANK
	.align		4
        /*00b8*/ 	.byte	0x04, 0x0a
        /*00ba*/ 	.short	(.L_1134 - .L_1133)
	.align		4
.L_1133:
        /*00bc*/ 	.word	index@(.nv.constant0._ZN17fastertransformer33normalize_for_FMHA_headz32_kernelILi1ELi4ELi2EEEvP7__half2PK6__halfiiiif)
        /*00c0*/ 	.short	0x0380
        /*00c2*/ 	.short	0x0024


	//----- nvinfo : EIATTR_SW_WAR
	.align		4
.L_1134:
        /*00c4*/ 	.byte	0x04, 0x36
        /*00c6*/ 	.short	(.L_1136 - .L_1135)
.L_1135:
        /*00c8*/ 	.word	0x00000008
.L_1136:


//--------------------- .nv.info._ZN17fastertransformer33normalize_for_FMHA_headz32_kernelILi2ELi4ELi2EEEvP7__half2PK6__halfiiiif --------------------------
	.section	.nv.info._ZN17fastertransformer33normalize_for_FMHA_headz32_kernelILi2ELi4ELi2EEEvP7__half2PK6__halfiiiif,"",@"SHT_CUDA_INFO"
	.sectionflags	@""
	.align	4


	//----- nvinfo : EIATTR_CUDA_API_VERSION
	.align		4
        /*0000*/ 	.byte	0x04, 0x37
        /*0002*/ 	.short	(.L_1138 - .L_1137)
.L_1137:
        /*0004*/ 	.word	0x00000082


	//----- nvinfo : EIATTR_KPARAM_INFO
	.align		4
.L_1138:
        /*0008*/ 	.byte	0x04, 0x17
        /*000a*/ 	.short	(.L_1140 - .L_1139)
.L_1139:
        /*000c*/ 	.word	0x00000000
        /*0010*/ 	.short	0x0006
        /*0012*/ 	.short	0x0020
        /*0014*/ 	.byte	0x00, 0xf0, 0x11, 0x00


	//----- nvinfo : EIATTR_KPARAM_INFO
	.align		4
.L_1140:
        /*0018*/ 	.byte	0x04, 0x17
        /*001a*/ 	.short	(.L_1142 - .L_1141)
.L_1141:
        /*001c*/ 	.word	0x00000000
        /*0020*/ 	.short	0x0005
        /*0022*/ 	.short	0x001c
        /*0024*/ 	.byte	0x00, 0xf0, 0x11, 0x00


	//----- nvinfo : EIATTR_KPARAM_INFO
	.align		4
.L_1142:
        /*0028*/ 	.byte	0x04, 0x17
        /*002a*/ 	.short	(.L_1144 - .L_1143)
.L_1143:
        /*002c*/ 	.word	0x00000000
        /*0030*/ 	.short	0x0004
        /*0032*/ 	.short	0x0018
        /*0034*/ 	.byte	0x00, 0xf0, 0x11, 0x00


	//----- nvinfo : EIATTR_KPARAM_INFO
	.align		4
.L_1144:
        /*0038*/ 	.byte	0x04, 0x17
        /*003a*/ 	.short	(.L_1146 - .L_1145)
.L_1145:
        /*003c*/ 	.word	0x00000000
        /*0040*/ 	.short	0x0003
        /*0042*/ 	.short	0x0014
        /*0044*/ 	.byte	0x00, 0xf0, 0x11, 0x00


	//----- nvinfo : EIATTR_KPARAM_INFO
	.align		4
.L_1146:
        /*0048*/ 	.byte	0x04, 0x17
        /*004a*/ 	.short	(.L_1148 - .L_1147)
.L_1147:
        /*004c*/ 	.word	0x00000000
        /*0050*/ 	.short	0x0002
        /*0052*/ 	.short	0x0010
        /*0054*/ 	.byte	0x00, 0xf0, 0x11, 0x00


	//----- nvinfo : EIATTR_KPARAM_INFO
	.align		4
.L_1148:
        /*0058*/ 	.byte	0x04, 0x17
        /*005a*/ 	.short	(.L_1150 - .L_1149)
.L_1149:
        /*005c*/ 	.word	0x00000000
        /*0060*/ 	.short	0x0001
        /*0062*/ 	.short	0x0008
        /*0064*/ 	.byte	0x00, 0xf5, 0x21, 0x00


	//----- nvinfo : EIATTR_KPARAM_INFO
	.align		4
.L_1150:
        /*0068*/ 	.byte	0x04, 0x17
        /*006a*/ 	.short	(.L_1152 - .L_1151)
.L_1151:
        /*006c*/ 	.word	0x00000000
        /*0070*/ 	.short	0x0000
        /*0072*/ 	.short	0x0000
        /*0074*/ 	.byte	0x00, 0xf5, 0x21, 0x00


	//----- nvinfo : EIATTR_SPARSE_MMA_MASK
	.align		4
.L_1152:
        /*0078*/ 	.byte	0x03, 0x50
        /*007a*/ 	.short	0x0000


	//----- nvinfo : EIATTR_MAXREG_COUNT
	.align		4
        /*007c*/ 	.byte	0x03, 0x1b
        /*007e*/ 	.short	0x00ff


	//----- nvinfo : EIATTR_NUM_BARRIERS
	.align		4
        /*0080*/ 	.byte	0x02, 0x4c
        /*0082*/ 	.byte	0x01
	.zero		1


	//----- nvinfo : EIATTR_MERCURY_ISA_VERSION
	.align		4
        /*0084*/ 	.byte	0x03, 0x5f
        /*0086*/ 	.short	0x0101


	//----- nvinfo : EIATTR_COOP_GROUP_MASK_REGIDS
	.align		4
        /*0088*/ 	.byte	0x04, 0x29
        /*008a*/ 	.short	(.L_1154 - .L_1153)


	//   ....[0]....
.L_1153:
        /*008c*/ 	.word	0xffffffff


	//   ....[1]....
        /*0090*/ 	.word	0xffffffff


	//   ....[2]....
        /*0094*/ 	.word	0xffffffff


	//   ....[3]....
        /*0098*/ 	.word	0xffffffff


	//----- nvinfo : EIATTR_COOP_GROUP_INSTR_OFFSETS
	.align		4
.L_1154:
        /*009c*/ 	.byte	0x04, 0x28
        /*009e*/ 	.short	(.L_1156 - .L_1155)


	//   ....[0]....
.L_1155:
        /*00a0*/ 	.word	0x00000730


	//   ....[1]....
        /*00a4*/ 	.word	0x00000800


	//   ....[2]....
        /*00a8*/ 	.word	0x00000e10


	//   ....[3]....
        /*00ac*/ 	.word	0x00000e80


	//----- nvinfo : EIATTR_VRC_CTA_INIT_COUNT
	.align		4
.L_1156:
        /*00b0*/ 	.byte	0x02, 0x4a
	.zero		1
	.zero		1


	//----- nvinfo : EIATTR_EXIT_INSTR_OFFSETS
	.align		4
        /*00b4*/ 	.byte	0x04, 0x1c
        /*00b6*/ 	.short	(.L_1158 - .L_1157)


	//   ....[0]....
.L_1157:
        /*00b8*/ 	.word	0x00001570


	//----- nvinfo : EIATTR_CRS_STACK_SIZE
	.align		4
.L_1158:
        /*00bc*/ 	.byte	0x04, 0x1e
        /*00be*/ 	.short	(.L_1160 - .L_1159)
.L_1159:
        /*00c0*/ 	.word	0x00000000


	//----- nvinfo : EIATTR_CBANK_PARAM_SIZE
	.align		4
.L_1160:
        /*00c4*/ 	.byte	0x03, 0x19
        /*00c6*/ 	.short	0x0024


	//----- nvinfo : EIATTR_PARAM_CBANK
	.align		4
        /*00c8*/ 	.byte	0x04, 0x0a
        /*00ca*/ 	.short	(.L_1162 - .L_1161)
	.align		4
.L_1161:
        /*00cc*/ 	.word	index@(.nv.constant0._ZN17fastertransformer33normalize_for_FMHA_headz32_kernelILi2ELi4ELi2EEEvP7__half2PK6__halfiiiif)
        /*00d0*/ 	.short	0x0380
        /*00d2*/ 	.short	0x0024


	//----- nvinfo : EIATTR_SW_WAR
	.align		4
.L_1162:
        /*00d4*/ 	.byte	0x04, 0x36
        /*00d6*/ 	.short	(.L_1164 - .L_1163)
.L_1163:
        /*00d8*/ 	.word	0x00000008
.L_1164:


//--------------------- .nv.info._ZN17fastertransformer16normalize_kernelI6__halfEEvPaPKT_iiiiff --------------------------
	.section	.nv.info._ZN17fastertransformer16normalize_kernelI6__halfEEvPaPKT_iiiiff,"",@"SHT_CUDA_INFO"
	.sectionflags	@""
	.align	4


	//----- nvinfo : EIATTR_CUDA_API_VERSION
	.align		4
        /*0000*/ 	.byte	0x04, 0x37
        /*0002*/ 	.short	(.L_1166 - .L_1165)
.L_1165:
        /*0004*/ 	.word	0x00000082


	//----- nvinfo : EIATTR_KPARAM_INFO
	.align		4
.L_1166:
        /*0008*/ 	.byte	0x04, 0x17
        /*000a*/ 	.short	(.L_1168 - .L_1167)
.L_1167:
        /*000c*/ 	.word	0x00000000
        /*0010*/ 	.short	0x0007
        /*0012*/ 	.short	0x0024
        /*0014*/ 	.byte	0x00, 0xf0, 0x11, 0x00


	//----- nvinfo : EIATTR_KPARAM_INFO
	.align		4
.L_1168:
        /*0018*/ 	.byte	0x04, 0x17
        /*001a*/ 	.short	(.L_1170 - .L_1169)
.L_1169:
        /*001c*/ 	.word	0x00000000
        /*0020*/ 	.short	0x0006
        /*0022*/ 	.short	0x0020
        /*0024*/ 	.byte	0x00, 0xf0, 0x11, 0x00


	//----- nvinfo : EIATTR_KPARAM_INFO
	.align		4
.L_1170:
        /*0028*/ 	.byte	0x04, 0x17
        /*002a*/ 	.short	(.L_1172 - .L_1171)
.L_1171:
        /*002c*/ 	.word	0x00000000
        /*0030*/ 	.short	0x0005
        /*0032*/ 	.short	0x001c
        /*0034*/ 	.byte	0x00, 0xf0, 0x11, 0x00


	//----- nvinfo : EIATTR_KPARAM_INFO
	.align		4
.L_1172:
        /*0038*/ 	.byte	0x04, 0x17
        /*003a*/ 	.short	(.L_1174 - .L_1173)
.L_1173:
        /*003c*/ 	.word	0x00000000
        /*0040*/ 	.short	0x0004
        /*0042*/ 	.short	0x0018
        /*0044*/ 	.byte	0x00, 0xf0, 0x11, 0x00


	//----- nvinfo : EIATTR_KPARAM_INFO
	.align		4
.L_1174:
        /*0048*/ 	.byte	0x04, 0x17
        /*004a*/ 	.short	(.L_1176 - .L_1175)
.L_1175:
        /*004c*/ 	.word	0x00000000
        /*0050*/ 	.short	0x0003
        /*0052*/ 	.short	0x0014
        /*0054*/ 	.byte	0x00, 0xf0, 0x11, 0x00


	//----- nvinfo : EIATTR_KPARAM_INFO
	.align		4
.L_1176:
        /*0058*/ 	.byte	0x04, 0x17
        /*005a*/ 	.short	(.L_1178 - .L_1177)
.L_1177:
        /*005c*/ 	.word	0x00000000
        /*0060*/ 	.short	0x0002
        /*0062*/ 	.short	0x0010
        /*0064*/ 	.byte	0x00, 0xf0, 0x11, 0x00


	//----- nvinfo : EIATTR_KPARAM_INFO
	.align		4
.L_1178:
        /*0068*/ 	.byte	0x04, 0x17
        /*006a*/ 	.short	(.L_1180 - .L_1179)
.L_1179:
        /*006c*/ 	.word	0x00000000
        /*0070*/ 	.short	0x0001
        /*0072*/ 	.short	0x0008
        /*0074*/ 	.byte	0x00, 0xf5, 0x21, 0x00


	//----- nvinfo : EIATTR_KPARAM_INFO
	.align		4
.L_1180:
        /*0078*/ 	.byte	0x04, 0x17
        /*007a*/ 	.short	(.L_1182 - .L_1181)
.L_1181:
        /*007c*/ 	.word	0x00000000
        /*0080*/ 	.short	0x0000
        /*0082*/ 	.short	0x0000
        /*0084*/ 	.byte	0x00, 0xf5, 0x21, 0x00


	//----- nvinfo : EIATTR_SPARSE_MMA_MASK
	.align		4
.L_1182:
        /*0088*/ 	.byte	0x03, 0x50
        /*008a*/ 	.short	0x0000


	//----- nvinfo : EIATTR_MAXREG_COUNT
	.align		4
        /*008c*/ 	.byte	0x03, 0x1b
        /*008e*/ 	.short	0x00ff


	//----- nvinfo : EIATTR_NUM_BARRIERS
	.align		4
        /*0090*/ 	.byte	0x02, 0x4c
        /*0092*/ 	.byte	0x01
	.zero		1


	//----- nvinfo : EIATTR_MERCURY_ISA_VERSION
	.align		4
        /*0094*/ 	.byte	0x03, 0x5f
        /*0096*/ 	.short	0x0101


	//----- nvinfo : EIATTR_COOP_GROUP_MASK_REGIDS
	.align		4
        /*0098*/ 	.byte	0x04, 0x29
        /*009a*/ 	.short	(.L_1184 - .L_1183)


	//   ....[0]....
.L_1183:
        /*009c*/ 	.word	0xffffffff


	//   ....[1]....
        /*00a0*/ 	.word	0xffffffff


	//   ....[2]....
        /*00a4*/ 	.word	0xffffffff


	//   ....[3]....
        /*00a8*/ 	.word	0xffffffff


	//   ....[4]....
        /*00ac*/ 	.word	0xffffffff


	//   ....[5]....
        /*00b0*/ 	.word	0xffffffff


	//   ....[6]....
        /*00b4*/ 	.word	0xffffffff


	//   ....[7]....
        /*00b8*/ 	.word	0xffffffff


	//   ....[8]....
        /*00bc*/ 	.word	0xffffffff


	//   ....[9]....
        /*00c0*/ 	.word	0xffffffff


	//   ....[10]....
        /*00c4*/ 	.word	0xffffffff


	//   ....[11]....
        /*00c8*/ 	.word	0xffffffff


	//   ....[12]....
        /*00cc*/ 	.word	0xffffffff


	//   ....[13]....
        /*00d0*/ 	.word	0xffffffff


	//   ....[14]....
        /*00d4*/ 	.word	0xffffffff


	//----- nvinfo : EIATTR_COOP_GROUP_INSTR_OFFSETS
	.align		4
.L_1184:
        /*00d8*/ 	.byte	0x04, 0x28
        /*00da*/ 	.short	(.L_1186 - .L_1185)


	//   ....[0]....
.L_1185:
        /*00dc*/ 	.word	0x00000260


	//   ....[1]....
        /*00e0*/ 	.word	0x00000280


	//   ....[2]....
        /*00e4*/ 	.word	0x000002a0


	//   ....[3]....
        /*00e8*/ 	.word	0x000002c0


	//   ....[4]....
        /*00ec*/ 	.word	0x000002e0


	//   ....[5]....
        /*00f0*/ 	.word	0x00000310


	//   ....[6]....
        /*00f4*/ 	.word	0x00000340


	//   ....[7]....
        /*00f8*/ 	.word	0x00000370


	//   ....[8]....
        /*00fc*/ 	.word	0x00000410


	//   ....[9]....
        /*0100*/ 	.word	0x00000470


	//   ....[10]....
        /*0104*/ 	.word	0x000004e0


	//   ....[11]....
        /*0108*/ 	.word	0x00000500


	//   ....[12]....
        /*010c*/ 	.word	0x00000520


	//   ....[13]....
        /*0110*/ 	.word	0x00000540


	//   ....[14]....
        /*0114*/ 	.word	0x00000560


	//----- nvinfo : EIATTR_VRC_CTA_INIT_COUNT
	.align		4
.L_1186:
        /*0118*/ 	.byte	0x02, 0x4a
	.zero		1
	.zero		1


	//----- nvinfo : EIATTR_EXIT_INSTR_OFFSETS
	.align		4
        /*011c*/ 	.byte	0x04, 0x1c
        /*011e*/ 	.short	(.L_1188 - .L_1187)


	//   ....[0]....
.L_1187:
        /*0120*/ 	.word	0x00000780


	//   ....[1]....
        /*0124*/ 	.word	0x00000860


	//----- nvinfo : EIATTR_CRS_STACK_SIZE
	.align		4
.L_1188:
        /*0128*/ 	.byte	0x04, 0x1e
        /*012a*/ 	.short	(.L_1190 - .L_1189)
.L_1189:
        /*012c*/ 	.word	0x00000000


	//----- nvinfo : EIATTR_CBANK_PARAM_SIZE
	.align		4
.L_1190:
        /*0130*/ 	.byte	0x03, 0x19
        /*0132*/ 	.short	0x0028


	//----- nvinfo : EIATTR_PARAM_CBANK
	.align		4
        /*0134*/ 	.byte	0x04, 0x0a
        /*0136*/ 	.short	(.L_1192 - .L_1191)
	.align		4
.L_1191:
        /*0138*/ 	.word	index@(.nv.constant0._ZN17fastertransformer16normalize_kernelI6__halfEEvPaPKT_iiiiff)
        /*013c*/ 	.short	0x0380
        /*013e*/ 	.short	0x0028


	//----- nvinfo : EIATTR_SW_WAR
	.align		4
.L_1192:
        /*0140*/ 	.byte	0x04, 0x36
        /*0142*/ 	.short	(.L_1194 - .L_1193)
.L_1193:
        /*0144*/ 	.word	0x00000008
.L_1194:


//--------------------- .nv.info._ZN17fastertransformer16normalize_kernelI7__half26__halfEEvPT_PKT0_iiii --------------------------
	.section	.nv.info._ZN17fastertransformer16normalize_kernelI7__half26__halfEEvPT_PKT0_iiii,"",@"SHT_CUDA_INFO"
	.sectionflags	@""
	.align	4


	//----- nvinfo : EIATTR_CUDA_API_VERSION
	.align		4
        /*0000*/ 	.byte	0x04, 0x37
        /*0002*/ 	.short	(.L_1196 - .L_1195)
.L_1195:
        /*0004*/ 	.word	0x00000082


	//----- nvinfo : EIATTR_KPARAM_INFO
	.align		4
.L_1196:
        /*0008*/ 	.byte	0x04, 0x17
        /*000a*/ 	.short	(.L_1198 - .L_1197)
.L_1197:
        /*000c*/ 	.word	0x00000000
        /*0010*/ 	.short	0x0005
        /*0012*/ 	.short	0x001c
        /*0014*/ 	.byte	0x00, 0xf0, 0x11, 0x00


	//----- nvinfo : EIATTR_KPARAM_INFO
	.align		4
.L_1198:
        /*0018*/ 	.byte	0x04, 0x17
        /*001a*/ 	.short	(.L_1200 - .L_1199)
.L_1199:
        /*001c*/ 	.word	0x00000000
        /*0020*/ 	.short	0x0004
        /*0022*/ 	.short	0x0018
        /*0024*/ 	.byte	0x00, 0xf0, 0x11, 0x00


	//----- nvinfo : EIATTR_KPARAM_INFO
	.align		4
.L_1200:
        /*0028*/ 	.byte	0x04, 0x17
        /*002a*/ 	.short	(.L_1202 - .L_1201)
.L_1201:
        /*002c*/ 	.word	0x00000000
        /*0030*/ 	.short	0x0003
        /*0032*/ 	.short	0x0014
        /*0034*/ 	.byte	0x00, 0xf0, 0x11, 0x00


	//----- nvinfo : EIATTR_KPARAM_INFO
	.align		4
.L_1202:
        /*0038*/ 	.byte	0x04, 0x17
        /*003a*/ 	.short	(.L_1204 - .L_1203)
.L_1203:
        /*003c*/ 	.word	0x00000000
        /*0040*/ 	.short	0x0002
        /*0042*/ 	.short	0x0010
        /*0044*/ 	.byte	0x00, 0xf0, 0x11, 0x00


	//----- nvinfo : EIATTR_KPARAM_INFO
	.align		4
.L_1204:
        /*0048*/ 	.byte	0x04, 0x17
        /*004a*/ 	.short	(.L_1206 - .L_1205)
.L_1205:
        /*004c*/ 	.word	0x00000000
        /*0050*/ 	.short	0x0001
        /*0052*/ 	.short	0x0008
        /*0054*/ 	.byte	0x00, 0xf5, 0x21, 0x00


	//----- nvinfo : EIATTR_KPARAM_INFO
	.align		4
.L_1206:
        /*0058*/ 	.byte	0x04, 0x17
        /*005a*/ 	.short	(.L_1208 - .L_1207)
.L_1207:
        /*005c*/ 	.word	0x00000000
        /*0060*/ 	.short	0x0000
        /*0062*/ 	.short	0x0000
        /*0064*/ 	.byte	0x00, 0xf5, 0x21, 0x00


	//----- nvinfo : EIATTR_SPARSE_MMA_MASK
	.align		4
.L_1208:
        /*0068*/ 	.byte	0x03, 0x50
        /*006a*/ 	.short	0x0000


	//----- nvinfo : EIATTR_MAXREG_COUNT
	.align		4
        /*006c*/ 	.byte	0x03, 0x1b
        /*006e*/ 	.short	0x00ff


	//----- nvinfo : EIATTR_NUM_BARRIERS
	.align		4
        /*0070*/ 	.byte	0x02, 0x4c
        /*0072*/ 	.byte	0x01
	.zero		1


	//----- nvinfo : EIATTR_MERCURY_ISA_VERSION
	.align		4
        /*0074*/ 	.byte	0x03, 0x5f
        /*0076*/ 	.short	0x0101


	//----- nvinfo : EIATTR_COOP_GROUP_MASK_REGIDS
	.align		4
        /*0078*/ 	.byte	0x04, 0x29
        /*007a*/ 	.short	(.L_1210 - .L_1209)


	//   ....[0]....
.L_1209:
        /*007c*/ 	.word	0xffffffff


	//   ....[1]....
        /*0080*/ 	.word	0xffffffff


	//   ....[2]....
        /*0084*/ 	.word	0xffffffff


	//   ....[3]....
        /*0088*/ 	.word	0xffffffff


	//   ....[4]....
        /*008c*/ 	.word	0xffffffff


	//   ....[5]....
        /*0090*/ 	.word	0xffffffff


	//   ....[6]....
        /*0094*/ 	.word	0xffffffff


	//   ....[7]....
        /*0098*/ 	.word	0xffffffff


	//   ....[8]....
        /*009c*/ 	.word	0xffffffff


	//   ....[9]....
        /*00a0*/ 	.word	0xffffffff


	//   ....[10]....
        /*00a4*/ 	.word	0xffffffff


	//   ....[11]....
        /*00a8*/ 	.word	0xffffffff


	//   ....[12]....
        /*00ac*/ 	.word	0xffffffff


	//   ....[13]....
        /*00b0*/ 	.word	0xffffffff


	//   ....[14]....
        /*00b4*/ 	.word	0xffffffff


	//----- nvinfo : EIATTR_COOP_GROUP_INSTR_OFFSETS
	.align		4
.L_1210:
        /*00b8*/ 	.byte	0x04, 0x28
        /*00ba*/ 	.short	(.L_1212 - .L_1211)


	//   ....[0]....
.L_1211:
        /*00bc*/ 	.word	0x000002a0


	//   ....[1]....
        /*00c0*/ 	.word	0x000002c0


	//   ....[2]....
        /*00c4*/ 	.word	0x000002e0


	//   ....[3]....
        /*00c8*/ 	.word	0x00000300


	//   ....[4]....
        /*00cc*/ 	.word	0x00000320


	//   ....[5]....
        /*00d0*/ 	.word	0x00000350


	//   ....[6]....
        /*00d4*/ 	.word	0x000003c0


	//   ....[7]....
        /*00d8*/ 	.word	0x000003e0


	//   ....[8]....
        /*00dc*/ 	.word	0x00000420


	//   ....[9]....
        /*00e0*/ 	.word	0x000004b0


	//   ....[10]....
        /*00e4*/ 	.word	0x00000520


	//   ....[11]....
        /*00e8*/ 	.word	0x00000540


	//   ....[12]....
        /*00ec*/ 	.word	0x00000560


	//   ....[13]....
        /*00f0*/ 	.word	0x00000580


	//   ....[14]....
        /*00f4*/ 	.word	0x000005a0


	//----- nvinfo : EIATTR_VRC_CTA_INIT_COUNT
	.align		4
.L_1212:
        /*00f8*/ 	.byte	0x02, 0x4a
	.zero		1
	.zero		1


	//----- nvinfo : EIATTR_EXIT_INSTR_OFFSETS
	.align		4
        /*00fc*/ 	.byte	0x04, 0x1c
        /*00fe*/ 	.short	(.L_1214 - .L_1213)


	//   ....[0]....
.L_1213:
        /*0100*/ 	.word	0x00000840


	//   ....[1]....
        /*0104*/ 	.word	0x00000860


	//----- nvinfo : EIATTR_CRS_STACK_SIZE
	.align		4
.L_1214:
        /*0108*/ 	.byte	0x04, 0x1e
        /*010a*/ 	.short	(.L_1216 - .L_1215)
.L_1215:
        /*010c*/ 	.word	0x00000000


	//----- nvinfo : EIATTR_CBANK_PARAM_SIZE
	.align		4
.L_1216:
        /*0110*/ 	.byte	0x03, 0x19
        /*0112*/ 	.short	0x0020


	//----- nvinfo : EIATTR_PARAM_CBANK
	.align		4
        /*0114*/ 	.byte	0x04, 0x0a
        /*0116*/ 	.short	(.L_1218 - .L_1217)
	.align		4
.L_1217:
        /*0118*/ 	.word	index@(.nv.constant0._ZN17fastertransformer16normalize_kernelI7__half26__halfEEvPT_PKT0_iiii)
        /*011c*/ 	.short	0x0380
        /*011e*/ 	.short	0x0020


	//----- nvinfo : EIATTR_SW_WAR
	.align		4
.L_1218:
        /*0120*/ 	.byte	0x04, 0x36
        /*0122*/ 	.short	(.L_1220 - .L_1219)
.L_1219:
        /*0124*/ 	.word	0x00000008
.L_1220:


//--------------------- .nv.info._ZN17fastertransformer30normalize_for_FMHA_INT8_kernelEP5char2PK6__halfiiiiffff --------------------------
	.section	.nv.info._ZN17fastertransformer30normalize_for_FMHA_INT8_kernelEP5char2PK6__halfiiiiffff,"",@"SHT_CUDA_INFO"
	.sectionflags	@""
	.align	4


	//----- nvinfo : EIATTR_CUDA_API_VERSION
	.align		4
        /*0000*/ 	.byte	0x04, 0x37
        /*0002*/ 	.short	(.L_1222 - .L_1221)
.L_1221:
        /*0004*/ 	.word	0x00000082


	//----- nvinfo : EIATTR_KPARAM_INFO
	.align		4
.L_1222:
        /*0008*/ 	.byte	0x04, 0x17
        /*000a*/ 	.short	(.L_1224 - .L_1223)
.L_1223:
        /*000c*/ 	.word	0x00000000
        /*0010*/ 	.short	0x0009
        /*0012*/ 	.short	0x002c
        /*0014*/ 	.byte	0x00, 0xf0, 0x11, 0x00


	//----- nvinfo : EIATTR_KPARAM_INFO
	.align		4
.L_1224:
        /*0018*/ 	.byte	0x04, 0x17
        /*001a*/ 	.short	(.L_1226 - .L_1225)
.L_1225:
        /*001c*/ 	.word	0x00000000
        /*0020*/ 	.short	0x0008
        /*0022*/ 	.short	0x0028
        /*0024*/ 	.byte	0x00, 0xf0, 0x11, 0x00


	//----- nvinfo : EIATTR_KPARAM_INFO
	.align		4
.L_1226:
        /*0028*/ 	.byte	0x04, 0x17
        /*002a*/ 	.short	(.L_1228 - .L_1227)
.L_1227:
        /*002c*/ 	.word	0x00000000
        /*0030*/ 	.short	0x0007
        /*0032*/ 	.short	0x0024
        /*0034*/ 	.byte	0x00, 0xf0, 0x11, 0x00


	//----- nvinfo : EIATTR_KPARAM_INFO
	.align		4
.L_1228:
        /*0038*/ 	.byte	0x04, 0x17
        /*003a*/ 	.short	(.L_1230 - .L_1229)
.L_1229:
        /*003c*/ 	.word	0x00000000
        /*0040*/ 	.short	0x0006
        /*0042*/ 	.short	0x0020
        /*0044*/ 	.byte	0x00, 0xf0, 0x11, 0x00


	//----- nvinfo : EIATTR_KPARAM_INFO
	.align		4
.L_1230:
        /*0048*/ 	.byte	0x04, 0x17
        /*004a*/ 	.short	(.L_1232 - .L_1231)
.L_1231:
        /*004c*/ 	.word	0x00000000
        /*0050*/ 	.short	0x0005
        /*0052*/ 	.short	0x001c
        /*0054*/ 	.byte	0x00, 0xf0, 0x11, 0x00


	//----- nvinfo : EIATTR_KPARAM_INFO
	.align		4
.L_1232:
        /*0058*/ 	.byte	0x04, 0x17
        /*005a*/ 	.short	(.L_1234 - .L_1233)
.L_1233:
        /*005c*/ 	.word	0x00000000
        /*0060*/ 	.short	0x0004
        /*0062*/ 	.short	0x0018
        /*0064*/ 	.byte	0x00, 0xf0, 0x11, 0x00


	//----- nvinfo : EIATTR_KPARAM_INFO
	.align		4
.L_1234:
        /*0068*/ 	.byte	0x04, 0x17
        /*006a*/ 	.short	(.L_1236 - .L_1235)
.L_1235:
        /*006c*/ 	.word	0x00000000
        /*0070*/ 	.short	0x0003
        /*0072*/ 	.short	0x0014
        /*0074*/ 	.byte	0x00, 0xf0, 0x11, 0x00


	//----- nvinfo : EIATTR_KPARAM_INFO
	.align		4
.L_1236:
        /*0078*/ 	.byte	0x04, 0x17
        /*007a*/ 	.short	(.L_1238 - .L_1237)
.L_1237:
        /*007c*/ 	.word	0x00000000
        /*0080*/ 	.short	0x0002
        /*0082*/ 	.short	0x0010
        /*0084*/ 	.byte	0x00, 0xf0, 0x11, 0x00


	//----- nvinfo : EIATTR_KPARAM_INFO
	.align		4
.L_1238:
        /*0088*/ 	.byte	0x04, 0x17
        /*008a*/ 	.short	(.L_1240 - .L_1239)
.L_1239:
        /*008c*/ 	.word	0x00000000
        /*0090*/ 	.short	0x0001
        /*0092*/ 	.short	0x0008
        /*0094*/ 	.byte	0x00, 0xf5, 0x21, 0x00


	//----- nvinfo : EIATTR_KPARAM_INFO
	.align		4
.L_1240:
        /*0098*/ 	.byte	0x04, 0x17
        /*009a*/ 	.short	(.L_1242 - .L_1241)
.L_1241:
        /*009c*/ 	.word	0x00000000
        /*00a0*/ 	.short	0x0000
        /*00a2*/ 	.short	0x0000
        /*00a4*/ 	.byte	0x00, 0xf5, 0x21, 0x00


	//----- nvinfo : EIATTR_SPARSE_MMA_MASK
	.align		4
.L_1242:
        /*00a8*/ 	.byte	0x03, 0x50
        /*00aa*/ 	.short	0x0000


	//----- nvinfo : EIATTR_MAXREG_COUNT
	.align		4
        /*00ac*/ 	.byte	0x03, 0x1b
        /*00ae*/ 	.short	0x00ff


	//----- nvinfo : EIATTR_NUM_BARRIERS
	.align		4
        /*00b0*/ 	.byte	0x02, 0x4c
        /*00b2*/ 	.byte	0x01
	.zero		1


	//----- nvinfo : EIATTR_MERCURY_ISA_VERSION
	.align		4
        /*00b4*/ 	.byte	0x03, 0x5f
        /*00b6*/ 	.short	0x0101


	//----- nvinfo : EIATTR_COOP_GROUP_MASK_REGIDS
	.align		4
        /*00b8*/ 	.byte	0x04, 0x29
        /*00ba*/ 	.short	(.L_1244 - .L_1243)


	//   ....[0]....
.L_1243:
        /*00bc*/ 	.word	0xffffffff


	//   ....[1]....
        /*00c0*/ 	.word	0xffffffff


	//   ....[2]....
        /*00c4*/ 	.word	0xffffffff


	//   ....[3]....
        /*00c8*/ 	.word	0xffffffff


	//   ....[4]....
        /*00cc*/ 	.word	0xffffffff


	//   ....[5]....
        /*00d0*/ 	.word	0xffffffff


	//   ....[6]....
        /*00d4*/ 	.word	0xffffffff


	//   ....[7]....
        /*00d8*/ 	.word	0xffffffff


	//   ....[8]....
        /*00dc*/ 	.word	0xffffffff


	//   ....[9]....
        /*00e0*/ 	.word	0xffffffff


	//   ....[10]....
        /*00e4*/ 	.word	0xffffffff


	//   ....[11]....
        /*00e8*/ 	.word	0xffffffff


	//   ....[12]....
        /*00ec*/ 	.word	0xffffffff


	//   ....[13]....
        /*00f0*/ 	.word	0xffffffff


	//   ....[14]....
        /*00f4*/ 	.word	0xffffffff


	//----- nvinfo : EIATTR_COOP_GROUP_INSTR_OFFSETS
	.align		4
.L_1244:
        /*00f8*/ 	.byte	0x04, 0x28
        /*00fa*/ 	.short	(.L_1246 - .L_1245)


	//   ....[0]....
.L_1245:
        /*00fc*/ 	.word	0x000002b0


	//   ....[1]....
        /*0100*/ 	.word	0x000002d0


	//   ....[2]....
        /*0104*/ 	.word	0x000002f0


	//   ....[3]....
        /*0108*/ 	.word	0x00000310


	//   ....[4]....
        /*010c*/ 	.word	0x00000330


	//   ....[5]....
        /*0110*/ 	.word	0x00000360


	//   ....[6]....
        /*0114*/ 	.word	0x00000390


	//   ....[7]....
        /*0118*/ 	.word	0x000003c0


	//   ....[8]....
        /*011c*/ 	.word	0x00000460


	//   ....[9]....
        /*0120*/ 	.word	0x000004b0


	//   ....[10]....
        /*0124*/ 	.word	0x00000530


	//   ....[11]....
        /*0128*/ 	.word	0x00000550


	//   ....[12]....
        /*012c*/ 	.word	0x00000570


	//   ....[13]....
        /*0130*/ 	.word	0x00000590


	//   ....[14]....
        /*0134*/ 	.word	0x000005b0


	//----- nvinfo : EIATTR_VRC_CTA_INIT_COUNT
	.align		4
.L_1246:
        /*0138*/ 	.byte	0x02, 0x4a
	.zero		1
	.zero		1


	//----- nvinfo : EIATTR_EXIT_INSTR_OFFSETS
	.align		4
        /*013c*/ 	.byte	0x04, 0x1c
        /*013e*/ 	.short	(.L_1248 - .L_1247)


	//   ....[0]....
.L_1247:
        /*0140*/ 	.word	0x000007e0


	//   ....[1]....
        /*0144*/ 	.word	0x00000890


	//----- nvinfo : EIATTR_CRS_STACK_SIZE
	.align		4
.L_1248:
        /*0148*/ 	.byte	0x04, 0x1e
        /*014a*/ 	.short	(.L_1250 - .L_1249)
.L_1249:
        /*014c*/ 	.word	0x00000000


	//----- nvinfo : EIATTR_CBANK_PARAM_SIZE
	.align		4
.L_1250:
        /*0150*/ 	.byte	0x03, 0x19
        /*0152*/ 	.short	0x0030


	//----- nvinfo : EIATTR_PARAM_CBANK
	.align		4
        /*0154*/ 	.byte	0x04, 0x0a
        /*0156*/ 	.short	(.L_1252 - .L_1251)
	.align		4
.L_1251:
        /*0158*/ 	.word	index@(.nv.constant0._ZN17fastertransformer30normalize_for_FMHA_INT8_kernelEP5char2PK6__halfiiiiffff)
        /*015c*/ 	.short	0x0380
        /*015e*/ 	.short	0x0030


	//----- nvinfo : EIATTR_SW_WAR
	.align		4
.L_1252:
        /*0160*/ 	.byte	0x04, 0x36
        /*0162*/ 	.short	(.L_1254 - .L_1253)
.L_1253:
        /*0164*/ 	.word	0x00000008
.L_1254:


//--------------------- .nv.info._ZN17fastertransformer25normalize_for_FMHA_kernelEP7__half2PK6__halfiiiif --------------------------
	.section	.nv.info._ZN17fastertransformer25normalize_for_FMHA_kernelEP7__half2PK6__halfiiiif,"",@"SHT_CUDA_INFO"
	.sectionflags	@""
	.align	4


	//----- nvinfo : EIATTR_CUDA_API_VERSION
	.align		4
        /*0000*/ 	.byte	0x04, 0x37
        /*0002*/ 	.short	(.L_1256 - .L_1255)
.L_1255:
        /*0004*/ 	.word	0x00000082


	//----- nvinfo : EIATTR_KPARAM_INFO
	.align		4
.L_1256:
        /*0008*/ 	.byte	0x04, 0x17
        /*000a*/ 	.short	(.L_1258 - .L_1257)
.L_1257:
        /*000c*/ 	.word	0x00000000
        /*0010*/ 	.short	0x0006
        /*0012*/ 	.short	0x0020
        /*0014*/ 	.byte	0x00, 0xf0, 0x11, 0x00


	//----- nvinfo : EIATTR_KPARAM_INFO
	.align		4
.L_1258:
        /*0018*/ 	.byte	0x04, 0x17
        /*001a*/ 	.short	(.L_1260 - .L_1259)
.L_1259:
        /*001c*/ 	.word	0x00000000
        /*0020*/ 	.short	0x0005
        /*0022*/ 	.short	0x001c
        /*0024*/ 	.byte	0x00, 0xf0, 0x11, 0x00


	//----- nvinfo : EIATTR_KPARAM_INFO
	.align		4
.L_1260:
        /*0028*/ 	.byte	0x04, 0x17
        /*002a*/ 	.short	(.L_1262 - .L_1261)
.L_1261:
        /*002c*/ 	.word	0x00000000
        /*0030*/ 	.short	0x0004
        /*0032*/ 	.short	0x0018
        /*0034*/ 	.byte	0x00, 0xf0, 0x11, 0x00


	//----- nvinfo : EIATTR_KPARAM_INFO
	.align		4
.L_1262:
        /*0038*/ 	.byte	0x04, 0x17
        /*003a*/ 	.short	(.L_1264 - .L_1263)
.L_1263:
        /*003c*/ 	.word	0x00000000
        /*0040*/ 	.short	0x0003
        /*0042*/ 	.short	0x0014
        /*0044*/ 	.byte	0x00, 0xf0, 0x11, 0x00


	//----- nvinfo : EIATTR_KPARAM_INFO
	.align		4
.L_1264:
        /*0048*/ 	.byte	0x04, 0x17
        /*004a*/ 	.short	(.L_1266 - .L_1265)
.L_1265:
        /*004c*/ 	.word	0x00000000
        /*0050*/ 	.short	0x0002
        /*0052*/ 	.short	0x0010
        /*0054*/ 	.byte	0x00, 0xf0, 0x11, 0x00


	//----- nvinfo : EIATTR_KPARAM_INFO
	.align		4
.L_1266:
        /*0058*/ 	.byte	0x04, 0x17
        /*005a*/ 	.short	(.L_1268 - .L_1267)
.L_1267:
        /*005c*/ 	.word	0x00000000
        /*0060*/ 	.short	0x0001
        /*0062*/ 	.short	0x0008
        /*0064*/ 	.byte	0x00, 0xf5, 0x21, 0x00


	//----- nvinfo : EIATTR_KPARAM_INFO
	.align		4
.L_1268:
        /*0068*/ 	.byte	0x04, 0x17
        /*006a*/ 	.short	(.L_1270 - .L_1269)
.L_1269:
        /*006c*/ 	.word	0x00000000
        /*0070*/ 	.short	0x0000
        /*0072*/ 	.short	0x0000
        /*0074*/ 	.byte	0x00, 0xf5, 0x21, 0x00


	//----- nvinfo : EIATTR_SPARSE_MMA_MASK
	.align		4
.L_1270:
        /*0078*/ 	.byte	0x03, 0x50
        /*007a*/ 	.short	0x0000


	//----- nvinfo : EIATTR_MAXREG_COUNT
	.align		4
        /*007c*/ 	.byte	0x03, 0x1b
        /*007e*/ 	.short	0x00ff


	//----- nvinfo : EIATTR_NUM_BARRIERS
	.align		4
        /*0080*/ 	.byte	0x02, 0x4c
        /*0082*/ 	.byte	0x01
	.zero		1


	//----- nvinfo : EIATTR_MERCURY_ISA_VERSION
	.align		4
        /*0084*/ 	.byte	0x03, 0x5f
        /*0086*/ 	.short	0x0101


	//----- nvinfo : EIATTR_COOP_GROUP_MASK_REGIDS
	.align		4
        /*0088*/ 	.byte	0x04, 0x29
        /*008a*/ 	.short	(.L_1272 - .L_1271)


	//   ....[0]....
.L_1271:
        /*008c*/ 	.word	0xffffffff


	//   ....[1]....
        /*0090*/ 	.word	0xffffffff


	//   ....[2]....
        /*0094*/ 	.word	0xffffffff


	//   ....[3]....
        /*0098*/ 	.word	0xffffffff


	//   ....[4]....
        /*009c*/ 	.word	0xffffffff


	//   ....[5]....
        /*00a0*/ 	.word	0xffffffff


	//   ....[6]....
        /*00a4*/ 	.word	0xffffffff


	//   ....[7]....
        /*00a8*/ 	.word	0xffffffff


	//   ....[8]....
        /*00ac*/ 	.word	0xffffffff


	//   ....[9]....
        /*00b0*/ 	.word	0xffffffff


	//   ....[10]....
        /*00b4*/ 	.word	0xffffffff


	//   ....[11]....
        /*00b8*/ 	.word	0xffffffff


	//   ....[12]....
        /*00bc*/ 	.word	0xffffffff


	//   ....[13]....
        /*00c0*/ 	.word	0xffffffff


	//   ....[14]....
        /*00c4*/ 	.word	0xffffffff


	//----- nvinfo : EIATTR_COOP_GROUP_INSTR_OFFSETS
	.align		4
.L_1272:
        /*00c8*/ 	.byte	0x04, 0x28
        /*00ca*/ 	.short	(.L_1274 - .L_1273)


	//   ....[0]....
.L_1273:
        /*00cc*/ 	.word	0x000002d0


	//   ....[1]....
        /*00d0*/ 	.word	0x000002f0


	//   ....[2]....
        /*00d4*/ 	.word	0x00000310


	//   ....[3]....
        /*00d8*/ 	.word	0x00000330


	//   ....[4]....
        /*00dc*/ 	.word	0x00000350


	//   ....[5]....
        /*00e0*/ 	.word	0x00000380


	//   ....[6]....
        /*00e4*/ 	.word	0x000003f0


	//   ....[7]....
        /*00e8*/ 	.word	0x00000410


	//   ....[8]....
        /*00ec*/ 	.word	0x00000450


	//   ....[9]....
        /*00f0*/ 	.word	0x000004e0


	//   ....[10]....
        /*00f4*/ 	.word	0x00000550


	//   ....[11]....
        /*00f8*/ 	.word	0x00000570


	//   ....[12]....
        /*00fc*/ 	.word	0x00000590


	//   ....[13]....
        /*0100*/ 	.word	0x000005b0


	//   ....[14]....
        /*0104*/ 	.word	0x000005d0


	//----- nvinfo : EIATTR_VRC_CTA_INIT_COUNT
	.align		4
.L_1274:
        /*0108*/ 	.byte	0x02, 0x4a
	.zero		1
	.zero		1


	//----- nvinfo : EIATTR_EXIT_INSTR_OFFSETS
	.align		4
        /*010c*/ 	.byte	0x04, 0x1c
        /*010e*/ 	.short	(.L_1276 - .L_1275)


	//   ....[0]....
.L_1275:
        /*0110*/ 	.word	0x00000870


	//   ....[1]....
        /*0114*/ 	.word	0x00000890


	//----- nvinfo : EIATTR_CRS_STACK_SIZE
	.align		4
.L_1276:
        /*0118*/ 	.byte	0x04, 0x1e
        /*011a*/ 	.short	(.L_1278 - .L_1277)
.L_1277:
        /*011c*/ 	.word	0x00000000


	//----- nvinfo : EIATTR_CBANK_PARAM_SIZE
	.align		4
.L_1278:
        /*0120*/ 	.byte	0x03, 0x19
        /*0122*/ 	.short	0x0024


	//----- nvinfo : EIATTR_PARAM_CBANK
	.align		4
        /*0124*/ 	.byte	0x04, 0x0a
        /*0126*/ 	.short	(.L_1280 - .L_1279)
	.align		4
.L_1279:
        /*0128*/ 	.word	index@(.nv.constant0._ZN17fastertransformer25normalize_for_FMHA_kernelEP7__half2PK6__halfiiiif)
        /*012c*/ 	.short	0x0380
        /*012e*/ 	.short	0x0024


	//----- nvinfo : EIATTR_SW_WAR
	.align		4
.L_1280:
        /*0130*/ 	.byte	0x04, 0x36
        /*0132*/ 	.short	(.L_1282 - .L_1281)
.L_1281:
        /*0134*/ 	.word	0x00000008
.L_1282:


//--------------------- .nv.callgraph             --------------------------
	.section	.nv.callgraph,"",@"SHT_CUDA_CALLGRAPH"
	.align	4
	.sectionentsize	8
	.align		4
        /*0000*/ 	.word	0x00000000
	.align		4
        /*0004*/ 	.word	0xffffffff
	.align		4
        /*0008*/ 	.word	0x00000000
	.align		4
        /*000c*/ 	.word	0xfffffffe
	.align		4
        /*0010*/ 	.word	0x00000000
	.align		4
        /*0014*/ 	.word	0xfffffffd
	.align		4
        /*0018*/ 	.word	0x00000000
	.align		4
        /*001c*/ 	.word	0xfffffffc


//--------------------- .nv.constant4             --------------------------
	.section	.nv.constant4,"a",@progbits
	.align	8
	.align		8
.nv.constant4:
        /*0000*/ 	.dword	precalc_xorwow_matrix
	.align		8
        /*0008*/ 	.dword	precalc_xorwow_offset_matrix
	.align		8
        /*0010*/ 	.dword	mrg32k3aM1
	.align		8
        /*0018*/ 	.dword	mrg32k3aM2
	.align		8
        /*0020*/ 	.dword	mrg32k3aM1SubSeq
	.align		8
        /*0028*/ 	.dword	mrg32k3aM2SubSeq
	.align		8
        /*0030*/ 	.dword	mrg32k3aM1Seq
	.align		8
        /*0038*/ 	.dword	mrg32k3aM2Seq
	.align		8
        /*0040*/ 	.dword	_ZN51_INTERNAL_1fd921f6_20_normalize_kernels_cu_b578a2214cuda3std3__453_GLOBAL__N__1fd921f6_20_normalize_kernels_cu_b578a2216ignoreE
	.align		8
        /*0048*/ 	.dword	_ZN51_INTERNAL_1fd921f6_20_normalize_kernels_cu_b578a2214cuda3std3__45__cpo5beginE
	.align		8
        /*0050*/ 	.dword	_ZN51_INTERNAL_1fd921f6_20_normalize_kernels_cu_b578a2214cuda3std3__45__cpo3endE
	.align		8
        /*0058*/ 	.dword	_ZN51_INTERNAL_1fd921f6_20_normalize_kernels_cu_b578a2214cuda3std3__45__cpo6cbeginE
	.align		8
        /*0060*/ 	.dword	_ZN51_INTERNAL_1fd921f6_20_normalize_kernels_cu_b578a2214cuda3std3__45__cpo4cendE
	.align		8
        /*0068*/ 	.dword	_ZN51_INTERNAL_1fd921f6_20_normalize_kernels_cu_b578a2214cuda3std3__419piecewise_constructE
	.align		8
        /*0070*/ 	.dword	_ZN51_INTERNAL_1fd921f6_20_normalize_kernels_cu_b578a2214cuda3std3__48in_placeE
	.align		8
        /*0078*/ 	.dword	_ZN51_INTERNAL_1fd921f6_20_normalize_kernels_cu_b578a2214cuda3std6ranges3__45__cpo4swapE
	.align		8
        /*0080*/ 	.dword	_ZN51_INTERNAL_1fd921f6_20_normalize_kernels_cu_b578a2214cuda3std6ranges3__45__cpo9iter_moveE
	.align		8
        /*0088*/ 	.dword	_ZN51_INTERNAL_1fd921f6_20_normalize_kernels_cu_b578a2214cuda3std6ranges3__45__cpo7advanceE


//--------------------- .nv.constant3             --------------------------
	.section	.nv.constant3,"a",@progbits
	.align	8
.nv.constant3:
	.type		__cr_lgamma_table,@object
	.size		__cr_lgamma_table,(.L_8 - __cr_lgamma_table)
__cr_lgamma_table:
        /*0000*/ 	.byte	0x00, 0x00, 0x00, 0x00, 0x00, 0x00, 0x00, 0x00, 0x00, 0x00, 0x00, 0x00, 0x00, 0x00, 0x00, 0x00
        /*0010*/ 	.byte	0xef, 0x39, 0xfa, 0xfe, 0x42, 0x2e, 0xe6, 0x3f, 0x02, 0x20, 0x2a, 0xfa, 0x0b, 0xab, 0xfc, 0x3f
        /*0020*/ 	.byte	0xf9, 0x2c, 0x92, 0x7c, 0xa7, 0x6c, 0x09, 0x40, 0xc9, 0x79, 0x44, 0x3c, 0x64, 0x26, 0x13, 0x40
        /*0030*/ 	.byte	0xca, 0x01, 0xcf, 0x3a, 0x27, 0x51, 0x1a, 0x40, 0x30, 0xcc, 0x2d, 0xf3, 0xe1, 0x0c, 0x21, 0x40
        /*0040*/ 	.byte	0x0d, 0xb7, 0xfc, 0x82, 0x8e, 0x35, 0x25, 0x40
.L_8:


//--------------------- .text._ZN17fastertransformer19normalize_kernel_v2ILi4ELi1ELi4EEEvP5char4PK6__halfiiiiff --------------------------
	.section	.text._ZN17fastertransformer19normalize_kernel_v2ILi4ELi1ELi4EEEvP5char4PK6__halfiiiiff,"ax",@progbits
	.align	128
        .global         _ZN17fastertransformer19normalize_kernel_v2ILi4ELi1ELi4EEEvP5char4PK6__halfiiiiff
        .type           _ZN17fastertransformer19normalize_kernel_v2ILi4ELi1ELi4EEEvP5char4PK6__halfiiiiff,@function
        .size           _ZN17fastertransformer19normalize_kernel_v2ILi4ELi1ELi4EEEvP5char4PK6__halfiiiiff,(.L_x_358 - _ZN17fastertransformer19normalize_kernel_v2ILi4ELi1ELi4EEEvP5char4PK6__halfiiiiff)
        .other          _ZN17fastertransformer19normalize_kernel_v2ILi4ELi1ELi4EEEvP5char4PK6__halfiiiiff,@"STO_CUDA_ENTRY STV_DEFAULT"
_ZN17fastertransformer19normalize_kernel_v2ILi4ELi1ELi4EEEvP5char4PK6__halfiiiiff:
.text._ZN17fastertransformer19normalize_kernel_v2ILi4ELi1ELi4EEEvP5char4PK6__halfiiiiff:
[----:B------:R-:W-:Y:S08]  /*0000*/  LDC R1, c[0x0][0x37c] ;  /* 0x0000df00ff017b82 */ /* 0x000ff00000000800 */
[----:B------:R-:W0:Y:S01]  /*0010*/  LDC R5, c[0x0][0x394] ;  /* 0x0000e500ff057b82 */ /* 0x000e220000000800 */
[----:B------:R-:W1:Y:S01]  /*0020*/  S2R R0, SR_TID.X ;  /* 0x0000000000007919 */ /* 0x000e620000002100 */
[----:B------:R-:W2:Y:S01]  /*0030*/  LDCU.64 UR6, c[0x0][0x388] ;  /* 0x00007100ff0677ac */ /* 0x000ea20008000a00 */
[----:B------:R-:W3:Y:S05]  /*0040*/  LDCU.64 UR8, c[0x0][0x358] ;  /* 0x00006b00ff0877ac */ /* 0x000eea0008000a00 */
[----:B------:R-:W4:Y:S08]  /*0050*/  S2UR UR4, SR_CTAID.X ;  /* 0x00000000000479c3 */ /* 0x000f300000002500 */
[----:B------:R-:W2:Y:S01]  /*0060*/  LDC R3, c[0x0][0x398] ;  /* 0x0000e600ff037b82 */ /* 0x000ea20000000800 */
[----:B0-----:R-:W-:-:S04]  /*0070*/  IABS R12, R5 ;  /* 0x00000005000c7213 */ /* 0x001fc80000000000 */
[----:B------:R-:W0:Y:S01]  /*0080*/  I2F.RP R4, R12 ;  /* 0x0000000c00047306 */ /* 0x000e220000209400 */
[----:B----4-:R-:W-:Y:S01]  /*0090*/  USHF.L.U32 UR4, UR4, 0x2, URZ ;  /* 0x0000000204047899 */ /* 0x010fe200080006ff */
[----:B-1----:R-:W-:-:S04]  /*00a0*/  SHF.R.U32.HI R9, RZ, 0x3, R0 ;  /* 0x00000003ff097819 */ /* 0x002fc80000011600 */
[C---:B------:R-:W-:Y:S02]  /*00b0*/  LOP3.LUT R2, R9.reuse, 0x7c, RZ, 0xc0, !PT ;  /* 0x0000007c09027812 */ /* 0x040fe400078ec0ff */
[----:B------:R-:W-:Y:S01]  /*00c0*/  LOP3.LUT R9, R9, 0x3, RZ, 0xc0, !PT ;  /* 0x0000000309097812 */ /* 0x000fe200078ec0ff */
[----:B0-----:R-:W0:Y:S03]  /*00d0*/  MUFU.RCP R4, R4 ;  /* 0x0000000400047308 */ /* 0x001e260000001000 */
[----:B------:R-:W-:-:S04]  /*00e0*/  IADD3 R8, PT, PT, R9, UR4, R2 ;  /* 0x0000000409087c10 */ /* 0x000fc8000fffe002 */
[----:B------:R-:W-:Y:S02]  /*00f0*/  IABS R10, R8 ;  /* 0x00000008000a7213 */ /* 0x000fe40000000000 */
[----:B------:R-:W-:-:S04]  /*0100*/  LOP3.LUT R8, R8, R5, RZ, 0x3c, !PT ;  /* 0x0000000508087212 */ /* 0x000fc800078e3cff */
[----:B------:R-:W-:Y:S01]  /*0110*/  ISETP.GE.AND P2, PT, R8, RZ, PT ;  /* 0x000000ff0800720c */ /* 0x000fe20003f46270 */
[----:B0-----:R-:W-:Y:S01]  /*0120*/  VIADD R6, R4, 0xffffffe ;  /* 0x0ffffffe04067836 */ /* 0x001fe20000000000 */
[----:B--2---:R-:W-:-:S03]  /*0130*/  IABS R4, R3 ;  /* 0x0000000300047213 */ /* 0x004fc60000000000 */
[----:B------:R0:W1:Y:S02]  /*0140*/  F2I.FTZ.U32.TRUNC.NTZ R7, R6 ;  /* 0x0000000600077305 */ /* 0x000064000021f000 */
[----:B0-----:R-:W-:Y:S02]  /*0150*/  HFMA2 R6, -RZ, RZ, 0, 0 ;  /* 0x00000000ff067431 */ /* 0x001fe400000001ff */
[----:B-1----:R-:W-:-:S04]  /*0160*/  IMAD.MOV R11, RZ, RZ, -R7 ;  /* 0x000000ffff0b7224 */ /* 0x002fc800078e0a07 */
[----:B------:R-:W-:-:S04]  /*0170*/  IMAD R11, R11, R12, RZ ;  /* 0x0000000c0b0b7224 */ /* 0x000fc800078e02ff */
[----:B------:R-:W-:-:S04]  /*0180*/  IMAD.HI.U32 R6, R7, R11, R6 ;  /* 0x0000000b07067227 */ /* 0x000fc800078e0006 */
[----:B------:R-:W-:Y:S02]  /*0190*/  IMAD.MOV.U32 R7, RZ, RZ, R10 ;  /* 0x000000ffff077224 */ /* 0x000fe400078e000a */
[----:B------:R-:W0:Y:S02]  /*01a0*/  I2F.RP R10, R4 ;  /* 0x00000004000a7306 */ /* 0x000e240000209400 */
[----:B------:R-:W-:-:S04]  /*01b0*/  IMAD.HI.U32 R6, R6, R7, RZ ;  /* 0x0000000706067227 */ /* 0x000fc800078e00ff */
[----:B------:R-:W-:-:S04]  /*01c0*/  IMAD.MOV R11, RZ, RZ, -R6 ;  /* 0x000000ffff0b7224 */ /* 0x000fc800078e0a06 */
[----:B------:R-:W-:-:S05]  /*01d0*/  IMAD R7, R12, R11, R7 ;  /* 0x0000000b0c077224 */ /* 0x000fca00078e0207 */
[----:B------:R-:W-:Y:S01]  /*01e0*/  ISETP.GT.U32.AND P1, PT, R12, R7, PT ;  /* 0x000000070c00720c */ /* 0x000fe20003f24070 */
[----:B0-----:R-:W0:-:S12]  /*01f0*/  MUFU.RCP R10, R10 ;  /* 0x0000000a000a7308 */ /* 0x001e180000001000 */
[-C--:B------:R-:W-:Y:S01]  /*0200*/  @!P1 IADD3 R7, PT, PT, R7, -R12.reuse, RZ ;  /* 0x8000000c07079210 */ /* 0x080fe20007ffe0ff */
[----:B------:R-:W-:Y:S01]  /*0210*/  @!P1 VIADD R6, R6, 0x1 ;  /* 0x0000000106069836 */ /* 0x000fe20000000000 */
[----:B------:R-:W-:Y:S02]  /*0220*/  ISETP.NE.AND P1, PT, R5, RZ, PT ;  /* 0x000000ff0500720c */ /* 0x000fe40003f25270 */
[----:B------:R-:W-:Y:S01]  /*0230*/  ISETP.GE.U32.AND P0, PT, R7, R12, PT ;  /* 0x0000000c0700720c */ /* 0x000fe20003f06070 */
[----:B0-----:R-:W-:-:S04]  /*0240*/  VIADD R11, R10, 0xffffffe ;  /* 0x0ffffffe0a0b7836 */ /* 0x001fc80000000000 */
[----:B------:R-:W0:Y:S08]  /*0250*/  F2I.FTZ.U32.TRUNC.NTZ R7, R11 ;  /* 0x0000000b00077305 */ /* 0x000e30000021f000 */
[----:B------:R-:W-:Y:S02]  /*0260*/  @P0 IADD3 R6, PT, PT, R6, 0x1, RZ ;  /* 0x0000000106060810 */ /* 0x000fe40007ffe0ff */
[----:B------:R-:W-:-:S03]  /*0270*/  ISETP.NE.U32.AND P0, PT, RZ, UR6, PT ;  /* 0x00000006ff007c0c */ /* 0x000fc6000bf05070 */
[----:B------:R-:W-:Y:S01]  /*0280*/  IMAD.MOV.U32 R8, RZ, RZ, R6 ;  /* 0x000000ffff087224 */ /* 0x000fe200078e0006 */
[----:B------:R-:W-:Y:S01]  /*0290*/  ISETP.NE.AND.EX P0, PT, RZ, UR7, PT, P0 ;  /* 0x00000007ff007c0c */ /* 0x000fe2000bf05300 */
[----:B------:R-:W-:Y:S02]  /*02a0*/  IMAD.MOV.U32 R6, RZ, RZ, RZ ;  /* 0x000000ffff067224 */ /* 0x000fe400078e00ff */
[----:B0-----:R-:W-:Y:S01]  /*02b0*/  IMAD.MOV R13, RZ, RZ, -R7 ;  /* 0x000000ffff0d7224 */ /* 0x001fe200078e0a07 */
[----:B------:R-:W-:Y:S02]  /*02c0*/  @!P2 IADD3 R8, PT, PT, -R8, RZ, RZ ;  /* 0x000000ff0808a210 */ /* 0x000fe40007ffe1ff */
[----:B------:R-:W-:Y:S01]  /*02d0*/  @!P1 LOP3.LUT R8, RZ, R5, RZ, 0x33, !PT ;  /* 0x00000005ff089212 */ /* 0x000fe200078e33ff */
[----:B------:R-:W-:-:S03]  /*02e0*/  IMAD R5, R13, R4, RZ ;  /* 0x000000040d057224 */ /* 0x000fc600078e02ff */
[----:B------:R-:W-:Y:S01]  /*02f0*/  IABS R10, R8 ;  /* 0x00000008000a7213 */ /* 0x000fe20000000000 */
[----:B------:R-:W-:Y:S01]  /*0300*/  IMAD.HI.U32 R6, R7, R5, R6 ;  /* 0x0000000507067227 */ /* 0x000fe200078e0006 */
[----:B------:R-:W-:-:S03]  /*0310*/  ISETP.GE.AND P3, PT, R8, RZ, PT ;  /* 0x000000ff0800720c */ /* 0x000fc60003f66270 */
[----:B------:R-:W-:Y:S02]  /*0320*/  IMAD.MOV.U32 R5, RZ, RZ, R10 ;  /* 0x000000ffff057224 */ /* 0x000fe400078e000a */
[----:B------:R-:W0:Y:S02]  /*0330*/  @P0 LDC.64 R10, c[0x0][0x388] ;  /* 0x0000e200ff0a0b82 */ /* 0x000e240000000a00 */
[----:B------:R-:W-:-:S05]  /*0340*/  IMAD.HI.U32 R6, R6, R5, RZ ;  /* 0x0000000506067227 */ /* 0x000fca00078e00ff */
[----:B------:R-:W-:-:S05]  /*0350*/  IADD3 R6, PT, PT, -R6, RZ, RZ ;  /* 0x000000ff06067210 */ /* 0x000fca0007ffe1ff */
[----:B------:R-:W-:-:S05]  /*0360*/  IMAD R5, R4, R6, R5 ;  /* 0x0000000604057224 */ /* 0x000fca00078e0205 */
[----:B------:R-:W-:-:S13]  /*0370*/  ISETP.GT.U32.AND P1, PT, R4, R5, PT ;  /* 0x000000050400720c */ /* 0x000fda0003f24070 */
[----:B------:R-:W-:Y:S01]  /*0380*/  @!P1 IMAD.IADD R5, R5, 0x1, -R4 ;  /* 0x0000000105059824 */ /* 0x000fe200078e0a04 */
[----:B------:R-:W-:-:S04]  /*0390*/  ISETP.NE.AND P1, PT, R3, RZ, PT ;  /* 0x000000ff0300720c */ /* 0x000fc80003f25270 */
[----:B------:R-:W-:-:S13]  /*03a0*/  ISETP.GT.U32.AND P2, PT, R4, R5, PT ;  /* 0x000000050400720c */ /* 0x000fda0003f44070 */
[----:B------:R-:W-:Y:S02]  /*03b0*/  @!P2 IMAD.IADD R5, R5, 0x1, -R4 ;  /* 0x000000010505a824 */ /* 0x000fe400078e0a04 */
[----:B------:R-:W1:Y:S03]  /*03c0*/  LDC R4, c[0x0][0x39c] ;  /* 0x0000e700ff047b82 */ /* 0x000e660000000800 */
[----:B------:R-:W-:Y:S02]  /*03d0*/  @!P3 IADD3 R5, PT, PT, -R5, RZ, RZ ;  /* 0x000000ff0505b210 */ /* 0x000fe40007ffe1ff */
[----:B------:R-:W-:-:S05]  /*03e0*/  @!P1 LOP3.LUT R5, RZ, R3, RZ, 0x33, !PT ;  /* 0x00000003ff059212 */ /* 0x000fca00078e33ff */
[----:B0-----:R-:W-:-:S05]  /*03f0*/  @P0 IMAD.WIDE R10, R5, 0x2, R10 ;  /* 0x00000002050a0825 */ /* 0x001fca00078e020a */
[----:B---3--:R0:W5:Y:S01]  /*0400*/  @P0 LDG.E.U16 R8, desc[UR8][R10.64] ;  /* 0x000000080a080981 */ /* 0x008162000c1e1500 */
[----:B------:R-:W-:Y:S01]  /*0410*/  BSSY.RECONVERGENT B0, `(.L_x_0) ;  /* 0x000001c000007945 */ /* 0x000fe20003800200 */
[----:B-1----:R-:W-:Y:S01]  /*0420*/  SHF.R.S32.HI R3, RZ, 0x1f, R4 ;  /* 0x0000001fff037819 */ /* 0x002fe20000011404 */
[----:B------:R-:W-:-:S03]  /*0430*/  VIADD R6, R4, 0x7 ;  /* 0x0000000704067836 */ /* 0x000fc60000000000 */
[----:B------:R-:W-:Y:S02]  /*0440*/  LEA.HI R3, R3, R4, RZ, 0x2 ;  /* 0x0000000403037211 */ /* 0x000fe400078f10ff */
[----:B------:R-:W-:Y:S02]  /*0450*/  SHF.R.S32.HI R7, RZ, 0x1f, R6 ;  /* 0x0000001fff077819 */ /* 0x000fe40000011406 */
[----:B------:R-:W-:Y:S02]  /*0460*/  SHF.R.S32.HI R3, RZ, 0x2, R3 ;  /* 0x00000002ff037819 */ /* 0x000fe40000011403 */
[----:B------:R-:W-:Y:S02]  /*0470*/  LEA.HI R7, R7, R6, RZ, 0x3 ;  /* 0x0000000607077211 */ /* 0x000fe400078f18ff */
[----:B------:R-:W-:Y:S01]  /*0480*/  LOP3.LUT R6, R0, 0x7, RZ, 0xc0, !PT ;  /* 0x0000000700067812 */ /* 0x000fe200078ec0ff */
[C---:B------:R-:W-:Y:S01]  /*0490*/  IMAD.SHL.U32 R5, R3.reuse, 0x4, RZ ;  /* 0x0000000403057824 */ /* 0x040fe200078e00ff */
[----:B------:R-:W-:Y:S01]  /*04a0*/  SHF.R.S32.HI R17, RZ, 0x3, R7 ;  /* 0x00000003ff117819 */ /* 0x000fe20000011407 */
[----:B------:R-:W-:-:S03]  /*04b0*/  IMAD R7, R3, UR4, RZ ;  /* 0x0000000403077c24 */ /* 0x000fc6000f8e02ff */
[----:B------:R-:W-:-:S13]  /*04c0*/  ISETP.GE.AND P1, PT, R0, R5, PT ;  /* 0x000000050000720c */ /* 0x000fda0003f26270 */
[----:B0-----:R-:W-:Y:S05]  /*04d0*/  @P1 BRA `(.L_x_1) ;  /* 0x00000000003c1947 */ /* 0x001fea0003800000 */
[----:B------:R-:W0:Y:S01]  /*04e0*/  S2R R15, SR_CgaCtaId ;  /* 0x00000000000f7919 */ /* 0x000e220000008800 */
[----:B------:R-:W1:Y:S01]  /*04f0*/  LDC R19, c[0x0][0x360] ;  /* 0x0000d800ff137b82 */ /* 0x000e620000000800 */
[----:B------:R-:W-:Y:S01]  /*0500*/  MOV R12, 0x400 ;  /* 0x00000400000c7802 */ /* 0x000fe20000000f00 */
[----:B------:R-:W-:-:S03]  /*0510*/  IMAD.MOV.U32 R14, RZ, RZ, R0 ;  /* 0x000000ffff0e7224 */ /* 0x000fc600078e0000 */
[----:B------:R-:W-:-:S03]  /*0520*/  IADD3 R12, PT, PT, R12, 0x10, RZ ;  /* 0x000000100c0c7810 */ /* 0x000fc60007ffe0ff */
[----:B------:R-:W2:Y:S01]  /*0530*/  LDC.64 R10, c[0x0][0x380] ;  /* 0x0000e000ff0a7b82 */ /* 0x000ea20000000a00 */
[----:B0-----:R-:W-:-:S07]  /*0540*/  LEA R15, R15, R12, 0x18 ;  /* 0x0000000c0f0f7211 */ /* 0x001fce00078ec0ff */
.L_x_2:
[----:B0-----:R-:W-:-:S04]  /*0550*/  IMAD.IADD R13, R7, 0x1, R14 ;  /* 0x00000001070d7824 */ /* 0x001fc800078e020e */
[----:B--2---:R-:W-:-:S06]  /*0560*/  IMAD.WIDE R12, R13, 0x4, R10 ;  /* 0x000000040d0c7825 */ /* 0x004fcc00078e020a */
[----:B------:R-:W2:Y:S01]  /*0570*/  LDG.E R13, desc[UR8][R12.64] ;  /* 0x000000080c0d7981 */ /* 0x000ea2000c1e1900 */
[----:B------:R-:W-:Y:S01]  /*0580*/  LEA R16, R14, R15, 0x2 ;  /* 0x0000000f0e107211 */ /* 0x000fe200078e10ff */
[----:B-1----:R-:W-:-:S05]  /*0590*/  IMAD.IADD R14, R19, 0x1, R14 ;  /* 0x00000001130e7824 */ /* 0x002fca00078e020e */
[----:B------:R-:W-:Y:S01]  /*05a0*/  ISETP.GE.AND P1, PT, R14, R5, PT ;  /* 0x000000050e00720c */ /* 0x000fe20003f26270 */
[----:B--2---:R0:W-:-:S12]  /*05b0*/  STS [R16], R13 ;  /* 0x0000000d10007388 */ /* 0x0041d80000000800 */
[----:B------:R-:W-:Y:S05]  /*05c0*/  @!P1 BRA `(.L_x_2) ;  /* 0xfffffffc00e09947 */ /* 0x000fea000383ffff */
.L_x_1:
[----:B------:R-:W-:Y:S05]  /*05d0*/  BSYNC.RECONVERGENT B0 ;  /* 0x0000000000007941 */ /* 0x000fea0003800200 */
.L_x_0:
[----:B------:R-:W-:Y:S01]  /*05e0*/  IMAD R11, R17, R6, RZ ;  /* 0x00000006110b7224 */ /* 0x000fe200078e02ff */
[----:B------:R-:W-:Y:S01]  /*05f0*/  BAR.SYNC.DEFER_BLOCKING 0x0 ;  /* 0x0000000000007b1d */ /* 0x000fe20000010000 */
[----:B------:R-:W-:Y:S01]  /*0600*/  IMAD.MOV.U32 R10, RZ, RZ, 0x3f800000 ;  /* 0x3f800000ff0a7424 */ /* 0x000fe200078e00ff */
[----:B------:R-:W-:Y:S01]  /*0610*/  IADD3 R9, PT, PT, R2, R9, RZ ;  /* 0x0000000902097210 */ /* 0x000fe20007ffe0ff */
[----:B-----5:R-:W-:Y:S01]  /*0620*/  @P0 HADD2.F32 R10, -RZ, R8.H0_H0 ;  /* 0x20000008ff0a0230 */ /* 0x020fe20000004100 */
[----:B0-----:R-:W-:Y:S01]  /*0630*/  VIMNMX R13, PT, PT, RZ, R11, !PT ;  /* 0x0000000bff0d7248 */ /* 0x001fe20007fe0100 */
[----:B------:R-:W-:Y:S01]  /*0640*/  IMAD.MOV.U32 R15, RZ, RZ, RZ ;  /* 0x000000ffff0f7224 */ /* 0x000fe200078e00ff */
[----:B------:R-:W-:Y:S02]  /*0650*/  BSSY.RECONVERGENT B0, `(.L_x_3) ;  /* 0x000003f000007945 */ /* 0x000fe40003800200 */
[----:B------:R-:W-:-:S13]  /*0660*/  ISETP.GE.AND P1, PT, R13, R4, PT ;  /* 0x000000040d00720c */ /* 0x000fda0003f26270 */
[----:B------:R-:W-:Y:S05]  /*0670*/  @P1 BRA `(.L_x_4) ;  /* 0x0000000000f01947 */ /* 0x000fea0003800000 */
[----:B------:R-:W-:Y:S01]  /*0680*/  VIMNMX R17, PT, PT, R17, 0x1, !PT ;  /* 0x0000000111117848 */ /* 0x000fe20007fe0100 */
[----:B------:R-:W-:Y:S01]  /*0690*/  BSSY.RECONVERGENT B1, `(.L_x_5) ;  /* 0x0000029000017945 */ /* 0x000fe20003800200 */
[----:B------:R-:W-:Y:S01]  /*06a0*/  LOP3.LUT R13, RZ, R11, RZ, 0x33, !PT ;  /* 0x0000000bff0d7212 */ /* 0x000fe200078e33ff */
[----:B------:R-:W-:Y:S02]  /*06b0*/  IMAD.MOV.U32 R15, RZ, RZ, RZ ;  /* 0x000000ffff0f7224 */ /* 0x000fe400078e00ff */
[----:B------:R-:W-:Y:S02]  /*06c0*/  VIADD R17, R17, 0xffffffff ;  /* 0xffffffff11117836 */ /* 0x000fe40000000000 */
[----:B------:R-:W-:-:S03]  /*06d0*/  IMAD.MOV.U32 R8, RZ, RZ, RZ ;  /* 0x000000ffff087224 */ /* 0x000fc600078e00ff */
[----:B------:R-:W-:-:S04]  /*06e0*/  VIADDMNMX.U32 R13, R13, R4, R17, PT ;  /* 0x000000040d0d7246 */ /* 0x000fc80003800011 */
[C---:B------:R-:W-:Y:S02]  /*06f0*/  ISETP.GE.U32.AND P0, PT, R13.reuse, 0x3, PT ;  /* 0x000000030d00780c */ /* 0x040fe40003f06070 */
[----:B------:R-:W-:-:S04]  /*0700*/  IADD3 R14, PT, PT, R13, 0x1, RZ ;  /* 0x000000010d0e7810 */ /* 0x000fc80007ffe0ff */
[----:B------:R-:W-:-:S04]  /*0710*/  LOP3.LUT R2, R14, 0x3, RZ, 0xc0, !PT ;  /* 0x000000030e027812 */ /* 0x000fc800078ec0ff */
[----:B------:R-:W-:-:S03]  /*0720*/  ISETP.NE.AND P1, PT, R2, RZ, PT ;  /* 0x000000ff0200720c */ /* 0x000fc60003f25270 */
[----:B------:R-:W-:Y:S10]  /*0730*/  @!P0 BRA `(.L_x_6) ;  /* 0x0000000000788947 */ /* 0x000ff40003800000 */
[----:B------:R-:W0:Y:S01]  /*0740*/  S2R R15, SR_CgaCtaId ;  /* 0x00000000000f7919 */ /* 0x000e220000008800 */
[----:B------:R-:W1:Y:S01]  /*0750*/  LDC R12, c[0x0][0x3a0] ;  /* 0x0000e800ff0c7b82 */ /* 0x000e620000000800 */
[----:B------:R-:W-:Y:S01]  /*0760*/  MOV R8, 0x400 ;  /* 0x0000040000087802 */ /* 0x000fe20000000f00 */
[----:B------:R-:W-:-:S03]  /*0770*/  IMAD R13, R9, R4, R11 ;  /* 0x00000004090d7224 */ /* 0x000fc600078e020b */
[----:B------:R-:W-:-:S04]  /*0780*/  IADD3 R8, PT, PT, R8, 0x10, RZ ;  /* 0x0000001008087810 */ /* 0x000fc80007ffe0ff */
[----:B0-----:R-:W-:Y:S01]  /*0790*/  LEA R16, R15, R8, 0x18 ;  /* 0x000000080f107211 */ /* 0x001fe200078ec0ff */
[----:B------:R-:W-:Y:S01]  /*07a0*/  IMAD.MOV.U32 R15, RZ, RZ, RZ ;  /* 0x000000ffff0f7224 */ /* 0x000fe200078e00ff */
[----:B------:R-:W-:Y:S02]  /*07b0*/  LOP3.LUT R8, R14, 0xfffffffc, RZ, 0xc0, !PT ;  /* 0xfffffffc0e087812 */ /* 0x000fe400078ec0ff */
[----:B------:R-:W-:-:S03]  /*07c0*/  IADD3 R13, PT, PT, R13, 0x3, R16 ;  /* 0x000000030d0d7810 */ /* 0x000fc60007ffe010 */
[----:B------:R-:W-:-:S07]  /*07d0*/  IMAD.MOV R14, RZ, RZ, -R8 ;  /* 0x000000ffff0e7224 */ /* 0x000fce00078e0a08 */
.L_x_7:
[----:B------:R-:W0:Y:S01]  /*07e0*/  LDS.S8 R16, [R13+-0x3] ;  /* 0xfffffd000d107984 */ /* 0x000e220000000200 */
[----:B------:R-:W-:-:S03]  /*07f0*/  IADD3 R14, PT, PT, R14, 0x4, RZ ;  /* 0x000000040e0e7810 */ /* 0x000fc60007ffe0ff */
[----:B------:R-:W2:Y:S01]  /*0800*/  LDS.S8 R19, [R13+-0x2] ;  /* 0xfffffe000d137984 */ /* 0x000ea20000000200 */
[----:B------:R-:W-:-:S03]  /*0810*/  ISETP.NE.AND P0, PT, R14, RZ, PT ;  /* 0x000000ff0e00720c */ /* 0x000fc60003f05270 */
[----:B------:R-:W3:Y:S04]  /*0820*/  LDS.S8 R20, [R13+-0x1] ;  /* 0xffffff000d147984 */ /* 0x000ee80000000200 */
[----:B------:R4:W5:Y:S02]  /*0830*/  LDS.S8 R22, [R13] ;  /* 0x000000000d167984 */ /* 0x0009640000000200 */
[----:B----4-:R-:W-:Y:S01]  /*0840*/  VIADD R13, R13, 0x4 ;  /* 0x000000040d0d7836 */ /* 0x010fe20000000000 */
[----:B0-----:R-:W1:Y:S08]  /*0850*/  I2F.S16 R17, R16 ;  /* 0x0000001000117306 */ /* 0x001e700000101400 */
[----:B--2---:R-:W0:Y:S01]  /*0860*/  I2F.S16 R19, R19 ;  /* 0x0000001300137306 */ /* 0x004e220000101400 */
[----:B-1----:R-:W-:-:S07]  /*0870*/  FMUL.FTZ R18, R17, R12 ;  /* 0x0000000c11127220 */ /* 0x002fce0000410000 */
[----:B---3--:R-:W1:Y:S01]  /*0880*/  I2F.S16 R21, R20 ;  /* 0x0000001400157306 */ /* 0x008e620000101400 */
[----:B------:R-:W-:Y:S01]  /*0890*/  FFMA.FTZ R15, R18, R18, R15 ;  /* 0x00000012120f7223 */ /* 0x000fe2000001000f */
[----:B0-----:R-:W-:-:S06]  /*08a0*/  FMUL.FTZ R18, R19, R12 ;  /* 0x0000000c13127220 */ /* 0x001fcc0000410000 */
[----:B-----5:R-:W0:Y:S01]  /*08b0*/  I2F.S16 R23, R22 ;  /* 0x0000001600177306 */ /* 0x020e220000101400 */
[----:B------:R-:W-:Y:S01]  /*08c0*/  FFMA.FTZ R15, R18, R18, R15 ;  /* 0x00000012120f7223 */ /* 0x000fe2000001000f */
[----:B-1----:R-:W-:-:S04]  /*08d0*/  FMUL.FTZ R18, R21, R12 ;  /* 0x0000000c15127220 */ /* 0x002fc80000410000 */
[----:B------:R-:W-:Y:S01]  /*08e0*/  FFMA.FTZ R15, R18, R18, R15 ;  /* 0x00000012120f7223 */ /* 0x000fe2000001000f */
[----:B0-----:R-:W-:-:S04]  /*08f0*/  FMUL.FTZ R16, R23, R12 ;  /* 0x0000000c17107220 */ /* 0x001fc80000410000 */
[----:B------:R-:W-:Y:S01]  /*0900*/  FFMA.FTZ R15, R16, R16, R15 ;  /* 0x00000010100f7223 */ /* 0x000fe2000001000f */
[----:B------:R-:W-:Y:S06]  /*0910*/  @P0 BRA `(.L_x_7) ;  /* 0xfffffffc00b00947 */ /* 0x000fec000383ffff */
.L_x_6:
[----:B------:R-:W-:Y:S05]  /*0920*/  BSYNC.RECONVERGENT B1 ;  /* 0x0000000000017941 */ /* 0x000fea0003800200 */
.L_x_5:
[----:B------:R-:W-:Y:S05]  /*0930*/  @!P1 BRA `(.L_x_4) ;  /* 0x0000000000409947 */ /* 0x000fea0003800000 */
[----:B------:R-:W0:Y:S01]  /*0940*/  S2UR UR5, SR_CgaCtaId ;  /* 0x00000000000579c3 */ /* 0x000e220000008800 */
[----:B------:R-:W-:Y:S01]  /*0950*/  UMOV UR4, 0x400 ;  /* 0x0000040000047882 */ /* 0x000fe20000000000 */
[----:B------:R-:W-:Y:S01]  /*0960*/  IMAD R4, R9, R4, R8 ;  /* 0x0000000409047224 */ /* 0x000fe200078e0208 */
[----:B------:R-:W-:Y:S01]  /*0970*/  UIADD3 UR4, UPT, UPT, UR4, 0x10, URZ ;  /* 0x0000001004047890 */ /* 0x000fe2000fffe0ff */
[----:B------:R-:W-:-:S04]  /*0980*/  IMAD.MOV R2, RZ, RZ, -R2 ;  /* 0x000000ffff027224 */ /* 0x000fc800078e0a02 */
[----:B------:R-:W1:Y:S01]  /*0990*/  LDC R13, c[0x0][0x3a0] ;  /* 0x0000e800ff0d7b82 */ /* 0x000e620000000800 */
[----:B0-----:R-:W-:-:S06]  /*09a0*/  ULEA UR4, UR5, UR4, 0x18 ;  /* 0x0000000405047291 */ /* 0x001fcc000f8ec0ff */
[----:B------:R-:W-:-:S07]  /*09b0*/  IADD3 R4, PT, PT, R4, UR4, R11 ;  /* 0x0000000404047c10 */ /* 0x000fce000fffe00b */
.L_x_8:
[----:B------:R0:W2:Y:S01]  /*09c0*/  LDS.S8 R8, [R4] ;  /* 0x0000000004087984 */ /* 0x0000a20000000200 */
[----:B------:R-:W-:-:S04]  /*09d0*/  IADD3 R2, PT, PT, R2, 0x1, RZ ;  /* 0x0000000102027810 */ /* 0x000fc80007ffe0ff */
[----:B------:R-:W-:Y:S01]  /*09e0*/  ISETP.NE.AND P0, PT, R2, RZ, PT ;  /* 0x000000ff0200720c */ /* 0x000fe20003f05270 */
[----:B0-----:R-:W-:Y:S01]  /*09f0*/  VIADD R4, R4, 0x1 ;  /* 0x0000000104047836 */ /* 0x001fe20000000000 */
[----:B--2---:R-:W1:Y:S02]  /*0a00*/  I2F.S16 R8, R8 ;  /* 0x0000000800087306 */ /* 0x004e640000101400 */
[----:B-1----:R-:W-:-:S04]  /*0a10*/  FMUL.FTZ R12, R8, R13 ;  /* 0x0000000d080c7220 */ /* 0x002fc80000410000 */
[----:B------:R-:W-:-:S05]  /*0a20*/  FFMA.FTZ R15, R12, R12, R15 ;  /* 0x0000000c0c0f7223 */ /* 0x000fca000001000f */
[----:B------:R-:W-:Y:S05]  /*0a30*/  @P0 BRA `(.L_x_8) ;  /* 0xfffffffc00e00947 */ /* 0x000fea000383ffff */
.L_x_4:
[----:B------:R-:W-:Y:S05]  /*0a40*/  BSYNC.RECONVERGENT B0 ;  /* 0x0000000000007941 */ /* 0x000fea0003800200 */
.L_x_3:
[----:B------:R-:W0:Y:S01]  /*0a50*/  SHFL.BFLY PT, R2, R15, 0x1, 0x1f ;  /* 0x0c201f000f027f89 */ /* 0x000e2200000e0000 */
[----:B------:R-:W-:Y:S01]  /*0a60*/  ISETP.NE.AND P0, PT, R6, RZ, PT ;  /* 0x000000ff0600720c */ /* 0x000fe20003f05270 */
[----:B------:R-:W-:Y:S01]  /*0a70*/  BSSY.RECONVERGENT B0, `(.L_x_9) ;  /* 0x0000024000007945 */ /* 0x000fe20003800200 */
[----:B------:R-:W-:Y:S01]  /*0a80*/  ISETP.GE.AND P1, PT, R0, R5, PT ;  /* 0x000000050000720c */ /* 0x000fe20003f26270 */
[----:B0-----:R-:W-:-:S05]  /*0a90*/  FADD.FTZ R2, R2, R15 ;  /* 0x0000000f02027221 */ /* 0x001fca0000010000 */
[----:B------:R-:W0:Y:S02]  /*0aa0*/  SHFL.BFLY PT, R11, R2, 0x2, 0x1f ;  /* 0x0c401f00020b7f89 */ /* 0x000e2400000e0000 */
[----:B0-----:R-:W-:-:S05]  /*0ab0*/  FADD.FTZ R11, R2, R11 ;  /* 0x0000000b020b7221 */ /* 0x001fca0000010000 */
[----:B------:R-:W0:Y:S02]  /*0ac0*/  SHFL.BFLY PT, R4, R11, 0x4, 0x1f ;  /* 0x0c801f000b047f89 */ /* 0x000e2400000e0000 */
[----:B0-----:R-:W-:Y:S01]  /*0ad0*/  FADD.FTZ R4, R11, R4 ;  /* 0x000000040b047221 */ /* 0x001fe20000010000 */
[----:B------:R-:W-:Y:S06]  /*0ae0*/  @P0 BRA `(.L_x_10) ;  /* 0x0000000000700947 */ /* 0x000fec0003800000 */
[----:B------:R-:W-:Y:S01]  /*0af0*/  FMUL.FTZ R2, R4, 1 ;  /* 0x3f80000004027820 */ /* 0x000fe20000410000 */
[----:B------:R-:W-:Y:S01]  /*0b00*/  UMOV UR5, 0x3eb0c6f7 ;  /* 0x3eb0c6f700057882 */ /* 0x000fe20000000000 */
[----:B------:R-:W-:Y:S01]  /*0b10*/  UMOV UR4, 0xa0b5ed8d ;  /* 0xa0b5ed8d00047882 */ /* 0x000fe20000000000 */
[----:B------:R-:W-:Y:S01]  /*0b20*/  UMOV UR6, 0xf0000000 ;  /* 0xf000000000067882 */ /* 0x000fe20000000000 */
[----:B------:R-:W0:Y:S01]  /*0b30*/  F2F.F64.F32 R12, R2 ;  /* 0x00000002000c7310 */ /* 0x000e220000201800 */
[----:B------:R-:W-:-:S15]  /*0b40*/  UMOV UR7, 0x380fffff ;  /* 0x380fffff00077882 */ /* 0x000fde0000000000 */
[----:B------:R-:W-:-:S15]  /*0b50*/  NOP ;  /* 0x0000000000007918 */ /* 0x000fde0000000000 */
[----:B------:R-:W-:-:S15]  /*0b60*/  NOP ;  /* 0x0000000000007918 */ /* 0x000fde0000000000 */
[----:B------:R-:W-:-:S15]  /*0b70*/  NOP ;  /* 0x0000000000007918 */ /* 0x000fde0000000000 */
[----:B------:R-:W-:-:S03]  /*0b80*/  NOP ;  /* 0x0000000000007918 */ /* 0x000fc60000000000 */
[----:B0-----:R-:W0:Y:S01]  /*0b90*/  DADD R12, R12, UR4 ;  /* 0x000000040c0c7e29 */ /* 0x001e220008000000 */
[----:B------:R-:W1:Y:S01]  /*0ba0*/  S2UR UR5, SR_CgaCtaId ;  /* 0x00000000000579c3 */ /* 0x000e620000008800 */
[----:B------:R-:W-:Y:S02]  /*0bb0*/  UMOV UR4, 0x400 ;  /* 0x0000040000047882 */ /* 0x000fe40000000000 */
[----:B-1----:R-:W-:-:S06]  /*0bc0*/  ULEA UR4, UR5, UR4, 0x18 ;  /* 0x0000000405047291 */ /* 0x002fcc000f8ec0ff */
[----:B------:R-:W-:-:S15]  /*0bd0*/  LEA R9, R9, UR4, 0x2 ;  /* 0x0000000409097c11 */ /* 0x000fde000f8e10ff */
[----:B------:R-:W-:-:S15]  /*0be0*/  NOP ;  /* 0x0000000000007918 */ /* 0x000fde0000000000 */
[----:B------:R-:W-:-:S15]  /*0bf0*/  NOP ;  /* 0x0000000000007918 */ /* 0x000fde0000000000 */
[----:B------:R-:W-:-:S09]  /*0c00*/  NOP ;  /* 0x0000000000007918 */ /* 0x000fd20000000000 */
[----:B0-----:R-:W0:-:S15]  /*0c10*/  F2F.F32.F64 R4, R12 ;  /* 0x0000000c00047310 */ /* 0x001e1e0000301000 */
[----:B------:R-:W-:-:S15]  /*0c20*/  NOP ;  /* 0x0000000000007918 */ /* 0x000fde0000000000 */
[----:B------:R-:W-:-:S15]  /*0c30*/  NOP ;  /* 0x0000000000007918 */ /* 0x000fde0000000000 */
[----:B------:R-:W-:-:S15]  /*0c40*/  NOP ;  /* 0x0000000000007918 */ /* 0x000fde0000000000 */
[----:B------:R-:W-:-:S04]  /*0c50*/  NOP ;  /* 0x0000000000007918 */ /* 0x000fc80000000000 */
[----:B------:R-:W0:Y:S02]  /*0c60*/  DSETP.GEU.AND P0, PT, |R12|, UR6, PT ;  /* 0x000000060c007e2a */ /* 0x000e24000bf0e200 */
[----:B0-----:R-:W-:-:S04]  /*0c70*/  @!P0 FMUL R4, R4, 1.175494350822287508e-38 ;  /* 0x0080000004048820 */ /* 0x001fc80000400000 */
[----:B------:R-:W0:Y:S02]  /*0c80*/  MUFU.RSQ R11, R4 ;  /* 0x00000004000b7308 */ /* 0x000e240000001400 */
[----:B0-----:R-:W-:-:S05]  /*0c90*/  FMUL.FTZ R10, R11, R10 ;  /* 0x0000000a0b0a7220 */ /* 0x001fca0000410000 */
[----:B------:R0:W-:Y:S02]  /*0ca0*/  STS [R9], R10 ;  /* 0x0000000a09007388 */ /* 0x0001e40000000800 */
.L_x_10:
[----:B------:R-:W-:Y:S05]  /*0cb0*/  BSYNC.RECONVERGENT B0 ;  /* 0x0000000000007941 */ /* 0x000fea0003800200 */
.L_x_9:
[----:B------:R-:W-:Y:S06]  /*0cc0*/  BAR.SYNC.DEFER_BLOCKING 0x0 ;  /* 0x0000000000007b1d */ /* 0x000fec0000010000 */
[----:B------:R-:W-:Y:S05]  /*0cd0*/  @P1 EXIT ;  /* 0x000000000000194d */ /* 0x000fea0003800000 */
[----:B------:R-:W-:Y:S01]  /*0ce0*/  IABS R2, R3 ;  /* 0x0000000300027213 */ /* 0x000fe20000000000 */
[----:B------:R-:W1:Y:S01]  /*0cf0*/  S2UR UR5, SR_CgaCtaId ;  /* 0x00000000000579c3 */ /* 0x000e620000008800 */
[----:B------:R-:W-:Y:S01]  /*0d00*/  UMOV UR4, 0x400 ;  /* 0x0000040000047882 */ /* 0x000fe20000000000 */
[----:B------:R-:W-:Y:S01]  /*0d10*/  ISETP.NE.AND P0, PT, R3, RZ, PT ;  /* 0x000000ff0300720c */ /* 0x000fe20003f05270 */
[----:B------:R-:W2:Y:S01]  /*0d20*/  I2F.RP R4, R2 ;  /* 0x0000000200047306 */ /* 0x000ea20000209400 */
[----:B------:R-:W-:Y:S01]  /*0d30*/  UIADD3 UR6, UPT, UPT, UR4, 0x10, URZ ;  /* 0x0000001004067890 */ /* 0x000fe2000fffe0ff */
[----:B------:R-:W3:Y:S03]  /*0d40*/  LDCU UR7, c[0x0][0x360] ;  /* 0x00006c00ff0777ac */ /* 0x000ee60008000800 */
[----:B0-----:R-:W0:Y:S01]  /*0d50*/  LDC.64 R8, c[0x0][0x380] ;  /* 0x0000e000ff087b82 */ /* 0x001e220000000a00 */
[----:B------:R-:W4:Y:S02]  /*0d60*/  LDCU.64 UR10, c[0x0][0x3a0] ;  /* 0x00007400ff0a77ac */ /* 0x000f240008000a00 */
[----:B--2---:R-:W2:Y:S01]  /*0d70*/  MUFU.RCP R4, R4 ;  /* 0x0000000400047308 */ /* 0x004ea20000001000 */
[----:B-1----:R-:W-:-:S02]  /*0d80*/  ULEA UR4, UR5, UR4, 0x18 ;  /* 0x0000000405047291 */ /* 0x002fc4000f8ec0ff */
[----:B------:R-:W-:Y:S01]  /*0d90*/  ULEA UR6, UR5, UR6, 0x18 ;  /* 0x0000000605067291 */ /* 0x000fe2000f8ec0ff */
[----:B--2---:R-:W-:Y:S01]  /*0da0*/  VIADD R10, R4, 0xffffffe ;  /* 0x0ffffffe040a7836 */ /* 0x004fe20000000000 */
[----:B------:R-:W-:-:S03]  /*0db0*/  LOP3.LUT R4, RZ, R3, RZ, 0x33, !PT ;  /* 0x00000003ff047212 */ /* 0x000fc600078e33ff */
[----:B------:R1:W2:Y:S02]  /*0dc0*/  F2I.FTZ.U32.TRUNC.NTZ R11, R10 ;  /* 0x0000000a000b7305 */ /* 0x0002a4000021f000 */
[----:B-1----:R-:W-:Y:S01]  /*0dd0*/  IMAD.MOV.U32 R10, RZ, RZ, RZ ;  /* 0x000000ffff0a7224 */ /* 0x002fe200078e00ff */
[----:B--2---:R-:W-:-:S05]  /*0de0*/  IADD3 R13, PT, PT, RZ, -R11, RZ ;  /* 0x8000000bff0d7210 */ /* 0x004fca0007ffe0ff */
[----:B------:R-:W-:-:S04]  /*0df0*/  IMAD R13, R13, R2, RZ ;  /* 0x000000020d0d7224 */ /* 0x000fc800078e02ff */
[----:B0--34-:R-:W-:-:S07]  /*0e00*/  IMAD.HI.U32 R6, R11, R13, R10 ;  /* 0x0000000d0b067227 */ /* 0x019fce00078e000a */
.L_x_11:
[----:B0-----:R-:W-:Y:S02]  /*0e10*/  IABS R10, R3 ;  /* 0x00000003000a7213 */ /* 0x001fe40000000000 */
[----:B------:R-:W-:-:S03]  /*0e20*/  IABS R11, R0 ;  /* 0x00000000000b7213 */ /* 0x000fc60000000000 */
[----:B------:R-:W-:Y:S02]  /*0e30*/  IMAD.MOV R12, RZ, RZ, -R10 ;  /* 0x000000ffff0c7224 */ /* 0x000fe400078e0a0a */
[----:B------:R-:W-:-:S04]  /*0e40*/  IMAD.HI.U32 R10, R6, R11, RZ ;  /* 0x0000000b060a7227 */ /* 0x000fc800078e00ff */
[----:B------:R-:W-:Y:S01]  /*0e50*/  IMAD R11, R10, R12, R11 ;  /* 0x0000000c0a0b7224 */ /* 0x000fe200078e020b */
[----:B------:R-:W-:-:S04]  /*0e60*/  IABS R12, R3 ;  /* 0x00000003000c7213 */ /* 0x000fc80000000000 */
[----:B------:R-:W-:-:S13]  /*0e70*/  ISETP.GT.U32.AND P2, PT, R2, R11, PT ;  /* 0x0000000b0200720c */ /* 0x000fda0003f44070 */
[----:B------:R-:W-:Y:S01]  /*0e80*/  @!P2 IADD3 R11, PT, PT, R11, -R12, RZ ;  /* 0x8000000c0b0ba210 */ /* 0x000fe20007ffe0ff */
[----:B------:R-:W-:-:S03]  /*0e90*/  @!P2 VIADD R10, R10, 0x1 ;  /* 0x000000010a0aa836 */ /* 0x000fc60000000000 */
[----:B------:R-:W-:Y:S02]  /*0ea0*/  ISETP.GE.U32.AND P1, PT, R11, R2, PT ;  /* 0x000000020b00720c */ /* 0x000fe40003f26070 */
[----:B------:R-:W-:-:S04]  /*0eb0*/  LOP3.LUT R11, R0, R3, RZ, 0x3c, !PT ;  /* 0x00000003000b7212 */ /* 0x000fc800078e3cff */
[----:B------:R-:W-:Y:S02]  /*0ec0*/  ISETP.GE.AND P3, PT, R11, RZ, PT ;  /* 0x000000ff0b00720c */ /* 0x000fe40003f66270 */
[----:B------:R-:W-:-:S05]  /*0ed0*/  LEA R11, R0, UR6, 0x2 ;  /* 0x00000006000b7c11 */ /* 0x000fca000f8e10ff */
[----:B------:R-:W-:Y:S01]  /*0ee0*/  @P1 VIADD R10, R10, 0x1 ;  /* 0x000000010a0a1836 */ /* 0x000fe20000000000 */
[----:B------:R-:W0:Y:S05]  /*0ef0*/  LDS R11, [R11] ;  /* 0x000000000b0b7984 */ /* 0x000e2a0000000800 */
[----:B------:R-:W-:-:S04]  /*0f00*/  @!P3 IADD3 R10, PT, PT, -R10, RZ, RZ ;  /* 0x000000ff0a0ab210 */ /* 0x000fc80007ffe1ff */
[----:B------:R-:W-:-:S04]  /*0f10*/  SEL R10, R4, R10, !P0 ;  /* 0x0000000a040a7207 */ /* 0x000fc80004000000 */
[----:B------:R-:W-:-:S06]  /*0f20*/  LEA R10, R10, UR4, 0x2 ;  /* 0x000000040a0a7c11 */ /* 0x000fcc000f8e10ff */
[----:B------:R-:W1:Y:S01]  /*0f30*/  LDS R10, [R10] ;  /* 0x000000000a0a7984 */ /* 0x000e620000000800 */
[----:B0-----:R-:W0:Y:S08]  /*0f40*/  I2F.S8 R12, R11 ;  /* 0x0000000b000c7306 */ /* 0x001e300000001400 */
[----:B------:R-:W2:Y:S01]  /*0f50*/  I2F.S8 R16, R11.B2 ;  /* 0x2000000b00107306 */ /* 0x000ea20000001400 */
[----:B0-----:R-:W-:-:S07]  /*0f60*/  FMUL.FTZ R13, R12, UR10 ;  /* 0x0000000a0c0d7c20 */ /* 0x001fce0008410000 */
[----:B------:R-:W0:Y:S01]  /*0f70*/  I2F.S8 R14, R11.B1 ;  /* 0x1000000b000e7306 */ /* 0x000e220000001400 */
[----:B-1----:R-:W-:Y:S01]  /*0f80*/  FMUL.FTZ R13, R10, R13 ;  /* 0x0000000d0a0d7220 */ /* 0x002fe20000410000 */
[----:B--2---:R-:W-:-:S06]  /*0f90*/  FMUL.FTZ R17, R16, UR10 ;  /* 0x0000000a10117c20 */ /* 0x004fcc0008410000 */
[----:B------:R1:W2:Y:S01]  /*0fa0*/  I2F.S8 R18, R11.B3 ;  /* 0x3000000b00127306 */ /* 0x0002a20000001400 */
[----:B------:R-:W-:Y:S01]  /*0fb0*/  FMUL.FTZ R13, R13, UR11 ;  /* 0x0000000b0d0d7c20 */ /* 0x000fe20008410000 */
[----:B------:R-:W-:Y:S01]  /*0fc0*/  FMUL.FTZ R17, R10, R17 ;  /* 0x000000110a117220 */ /* 0x000fe20000410000 */
[----:B0-----:R-:W-:-:S03]  /*0fd0*/  FMUL.FTZ R15, R14, UR10 ;  /* 0x0000000a0e0f7c20 */ /* 0x001fc60008410000 */
[----:B------:R-:W-:Y:S02]  /*0fe0*/  FMUL.FTZ R17, R17, UR11 ;  /* 0x0000000b11117c20 */ /* 0x000fe40008410000 */
[----:B------:R-:W-:Y:S01]  /*0ff0*/  F2I.S8.NTZ R13, R13 ;  /* 0x0000000d000d7305 */ /* 0x000fe20000202100 */
[----:B-1----:R-:W-:Y:S02]  /*1000*/  IMAD.IADD R11, R7, 0x1, R0 ;  /* 0x00000001070b7824 */ /* 0x002fe400078e0200 */
[----:B------:R-:W-:Y:S01]  /*1010*/  FMUL.FTZ R15, R10, R15 ;  /* 0x0000000f0a0f7220 */ /* 0x000fe20000410000 */
[----:B------:R-:W-:Y:S01]  /*1020*/  IADD3 R0, PT, PT, R0, UR7, RZ ;  /* 0x0000000700007c10 */ /* 0x000fe2000fffe0ff */
[----:B--2---:R-:W-:Y:S02]  /*1030*/  FMUL.FTZ R19, R18, UR10 ;  /* 0x0000000a12137c20 */ /* 0x004fe40008410000 */
[----:B------:R-:W-:Y:S01]  /*1040*/  FMUL.FTZ R15, R15, UR11 ;  /* 0x0000000b0f0f7c20 */ /* 0x000fe20008410000 */
[----:B------:R-:W-:Y:S01]  /*1050*/  F2I.S8.NTZ R17, R17 ;  /* 0x0000001100117305 */ /* 0x000fe20000202100 */
[----:B------:R-:W-:Y:S01]  /*1060*/  ISETP.GE.AND P1, PT, R0, R5, PT ;  /* 0x000000050000720c */ /* 0x000fe20003f26270 */
[----:B------:R-:W-:-:S04]  /*1070*/  FMUL.FTZ R19, R10, R19 ;  /* 0x000000130a137220 */ /* 0x000fc80000410000 */
[----:B------:R-:W-:Y:S02]  /*1080*/  FMUL.FTZ R19, R19, UR11 ;  /* 0x0000000b13137c20 */ /* 0x000fe40008410000 */
[----:B------:R-:W0:Y:S08]  /*1090*/  F2I.S8.NTZ R12, R15 ;  /* 0x0000000f000c7305 */ /* 0x000e300000202100 */
[----:B------:R-:W1:Y:S01]  /*10a0*/  F2I.S8.NTZ R10, R19 ;  /* 0x00000013000a7305 */ /* 0x000e620000202100 */
[----:B0-----:R-:W-:-:S02]  /*10b0*/  PRMT R12, R13, 0x3340, R12 ;  /* 0x000033400d0c7816 */ /* 0x001fc4000000000c */
[----:B-1----:R-:W-:Y:S01]  /*10c0*/  PRMT R13, R17, 0x3340, R10 ;  /* 0x00003340110d7816 */ /* 0x002fe2000000000a */
[----:B------:R-:W-:-:S03]  /*10d0*/  IMAD.WIDE R10, R11, 0x4, R8 ;  /* 0x000000040b0a7825 */ /* 0x000fc600078e0208 */
[----:B------:R-:W-:-:S05]  /*10e0*/  PRMT R13, R12, 0x5410, R13 ;  /* 0x000054100c0d7816 */ /* 0x000fca000000000d */
[----:B------:R0:W-:Y:S01]  /*10f0*/  STG.E desc[UR8][R10.64], R13 ;  /* 0x0000000d0a007986 */ /* 0x0001e2000c101908 */
[----:B------:R-:W-:Y:S05]  /*1100*/  @!P1 BRA `(.L_x_11) ;  /* 0xfffffffc00409947 */ /* 0x000fea000383ffff */
[----:B------:R-:W-:Y:S05]  /*1110*/  EXIT ;  /* 0x000000000000794d */ /* 0x000fea0003800000 */
.L_x_12:
[----:B------:R-:W-:-:S00]  /*1120*/  BRA `(.L_x_12) ;  /* 0xfffffffc00fc7947 */ /* 0x000fc0000383ffff */
[----:B------:R-:W-:-:S00]  /*1130*/  NOP ;  /* 0x0000000000007918 */ /* 0x000fc00000000000 */
        /* <DEDUP_REMOVED lines=12> */
.L_x_358:


//--------------------- .text._ZN17fastertransformer19normalize_kernel_v2ILi4ELi2ELi4EEEvP5char4PK6__halfiiiiff --------------------------
	.section	.text._ZN17fastertransformer19normalize_kernel_v2ILi4ELi2ELi4EEEvP5char4PK6__halfiiiiff,"ax",@progbits
	.align	128
        .global         _ZN17fastertransformer19normalize_kernel_v2ILi4ELi2ELi4EEEvP5char4PK6__halfiiiiff
        .type           _ZN17fastertransformer19normalize_kernel_v2ILi4ELi2ELi4EEEvP5char4PK6__halfiiiiff,@function
        .size           _ZN17fastertransformer19normalize_kernel_v2ILi4ELi2ELi4EEEvP5char4PK6__halfiiiiff,(.L_x_359 - _ZN17fastertransformer19normalize_kernel_v2ILi4ELi2ELi4EEEvP5char4PK6__halfiiiiff)
        .other          _ZN17fastertransformer19normalize_kernel_v2ILi4ELi2ELi4EEEvP5char4PK6__halfiiiiff,@"STO_CUDA_ENTRY STV_DEFAULT"
_ZN17fastertransformer19normalize_kernel_v2ILi4ELi2ELi4EEEvP5char4PK6__halfiiiiff:
.text._ZN17fastertransformer19normalize_kernel_v2ILi4ELi2ELi4EEEvP5char4PK6__halfiiiiff:
        /* <DEDUP_REMOVED lines=85> */
.L_x_15:
        /* <DEDUP_REMOVED lines=8> */
.L_x_14:
[----:B------:R-:W-:Y:S05]  /*05d0*/  BSYNC.RECONVERGENT B0 ;  /* 0x0000000000007941 */ /* 0x000fea0003800200 */
.L_x_13:
        /* <DEDUP_REMOVED lines=32> */
.L_x_20:
        /* <DEDUP_REMOVED lines=20> */
.L_x_19:
[----:B------:R-:W-:Y:S05]  /*0920*/  BSYNC.RECONVERGENT B1 ;  /* 0x0000000000017941 */ /* 0x000fea0003800200 */
.L_x_18:
        /* <DEDUP_REMOVED lines=9> */
.L_x_21:
        /* <DEDUP_REMOVED lines=8> */
.L_x_17:
[----:B------:R-:W-:Y:S05]  /*0a40*/  BSYNC.RECONVERGENT B0 ;  /* 0x0000000000007941 */ /* 0x000fea0003800200 */
.L_x_16:
        /* <DEDUP_REMOVED lines=38> */
.L_x_23:
[----:B------:R-:W-:Y:S05]  /*0cb0*/  BSYNC.RECONVERGENT B0 ;  /* 0x0000000000007941 */ /* 0x000fea0003800200 */
.L_x_22:
        /* <DEDUP_REMOVED lines=21> */
.L_x_24:
        /* <DEDUP_REMOVED lines=49> */
.L_x_25:
        /* <DEDUP_REMOVED lines=14> */
.L_x_359:


//--------------------- .text._ZN17fastertransformer19normalize_kernel_v2ILi4ELi4ELi4EEEvP5char4PK6__halfiiiiff --------------------------
	.section	.text._ZN17fastertransformer19normalize_kernel_v2ILi4ELi4ELi4EEEvP5char4PK6__halfiiiiff,"ax",@progbits
	.align	128
        .global         _ZN17fastertransformer19normalize_kernel_v2ILi4ELi4ELi4EEEvP5char4PK6__halfiiiiff
        .type           _ZN17fastertransformer19normalize_kernel_v2ILi4ELi4ELi4EEEvP5char4PK6__halfiiiiff,@function
        .size           _ZN17fastertransformer19normalize_kernel_v2ILi4ELi4ELi4EEEvP5char4PK6__halfiiiiff,(.L_x_360 - _ZN17fastertransformer19normalize_kernel_v2ILi4ELi4ELi4EEEvP5char4PK6__halfiiiiff)
        .other          _ZN17fastertransformer19normalize_kernel_v2ILi4ELi4ELi4EEEvP5char4PK6__halfiiiiff,@"STO_CUDA_ENTRY STV_DEFAULT"
_ZN17fastertransformer19normalize_kernel_v2ILi4ELi4ELi4EEEvP5char4PK6__halfiiiiff:
.text._ZN17fastertransformer19normalize_kernel_v2ILi4ELi4ELi4EEEvP5char4PK6__halfiiiiff:
        /* <DEDUP_REMOVED lines=85> */
.L_x_28:
        /* <DEDUP_REMOVED lines=8> */
.L_x_27:
[----:B------:R-:W-:Y:S05]  /*05d0*/  BSYNC.RECONVERGENT B0 ;  /* 0x0000000000007941 */ /* 0x000fea0003800200 */
.L_x_26:
        /* <DEDUP_REMOVED lines=32> */
.L_x_33:
        /* <DEDUP_REMOVED lines=20> */
.L_x_32:
[----:B------:R-:W-:Y:S05]  /*0920*/  BSYNC.RECONVERGENT B1 ;  /* 0x0000000000017941 */ /* 0x000fea0003800200 */
.L_x_31:
        /* <DEDUP_REMOVED lines=9> */
.L_x_34:
        /* <DEDUP_REMOVED lines=8> */
.L_x_30:
[----:B------:R-:W-:Y:S05]  /*0a40*/  BSYNC.RECONVERGENT B0 ;  /* 0x0000000000007941 */ /* 0x000fea0003800200 */
.L_x_29:
        /* <DEDUP_REMOVED lines=38> */
.L_x_36:
[----:B------:R-:W-:Y:S05]  /*0cb0*/  BSYNC.RECONVERGENT B0 ;  /* 0x0000000000007941 */ /* 0x000fea0003800200 */
.L_x_35:
        /* <DEDUP_REMOVED lines=21> */
.L_x_37:
        /* <DEDUP_REMOVED lines=49> */
.L_x_38:
        /* <DEDUP_REMOVED lines=14> */
.L_x_360:


//--------------------- .text._ZN17fastertransformer16normalize_kernelI6__halfS1_EEvPT_PKT0_iiii --------------------------
	.section	.text._ZN17fastertransformer16normalize_kernelI6__halfS1_EEvPT_PKT0_iiii,"ax",@progbits
	.align	128
        .global         _ZN17fastertransformer16normalize_kernelI6__halfS1_EEvPT_PKT0_iiii
        .type           _ZN17fastertransformer16normalize_kernelI6__halfS1_EEvPT_PKT0_iiii,@function
        .size           _ZN17fastertransformer16normalize_kernelI6__halfS1_EEvPT_PKT0_iiii,(.L_x_356 - _ZN17fastertransformer16normalize_kernelI6__halfS1_EEvPT_PKT0_iiii)
        .other          _ZN17fastertransformer16normalize_kernelI6__halfS1_EEvPT_PKT0_iiii,@"STO_CUDA_ENTRY STV_DEFAULT"
_ZN17fastertransformer16normalize_kernelI6__halfS1_EEvPT_PKT0_iiii:
.text._ZN17fastertransformer16normalize_kernelI6__halfS1_EEvPT_PKT0_iiii:
[----:B------:R-:W-:Y:S08]  /*0000*/  LDC R1, c[0x0][0x37c] ;  /* 0x0000df00ff017b82 */ /* 0x000ff00000000800 */
[----:B------:R-:W0:Y:S01]  /*0010*/  LDC.64 R2, c[0x0][0x388] ;  /* 0x0000e200ff027b82 */ /* 0x000e220000000a00 */
[----:B------:R-:W1:Y:S01]  /*0020*/  S2R R7, SR_CTAID.Y ;  /* 0x0000000000077919 */ /* 0x000e620000002600 */
[----:B------:R-:W2:Y:S01]  /*0030*/  LDCU UR8, c[0x0][0x39c] ;  /* 0x00007380ff0877ac */ /* 0x000ea20008000800 */
[----:B------:R-:W2:Y:S01]  /*0040*/  S2R R0, SR_TID.X ;  /* 0x0000000000007919 */ /* 0x000ea20000002100 */
[----:B------:R-:W3:Y:S04]  /*0050*/  LDCU.64 UR6, c[0x0][0x358] ;  /* 0x00006b00ff0677ac */ /* 0x000ee80008000a00 */
[----:B------:R-:W1:Y:S08]  /*0060*/  S2UR UR4, SR_CTAID.Z ;  /* 0x00000000000479c3 */ /* 0x000e700000002700 */
[----:B------:R-:W1:Y:S01]  /*0070*/  LDC R4, c[0x0][0x398] ;  /* 0x0000e600ff047b82 */ /* 0x000e620000000800 */
[----:B0-----:R-:W-:-:S07]  /*0080*/  ISETP.NE.U32.AND P0, PT, R2, RZ, PT ;  /* 0x000000ff0200720c */ /* 0x001fce0003f05070 */
[----:B------:R-:W0:Y:S01]  /*0090*/  S2UR UR5, SR_CTAID.X ;  /* 0x00000000000579c3 */ /* 0x000e220000002500 */
[----:B------:R-:W-:-:S07]  /*00a0*/  ISETP.NE.AND.EX P0, PT, R3, RZ, PT, P0 ;  /* 0x000000ff0300720c */ /* 0x000fce0003f05300 */
[----:B------:R-:W0:Y:S01]  /*00b0*/  LDC R5, c[0x0][0x394] ;  /* 0x0000e500ff057b82 */ /* 0x000e220000000800 */
[----:B--2---:R-:W-:Y:S01]  /*00c0*/  ISETP.GE.AND P1, PT, R0, UR8, PT ;  /* 0x0000000800007c0c */ /* 0x004fe2000bf26270 */
[----:B-1----:R-:W-:-:S06]  /*00d0*/  IMAD R4, R4, UR4, R7 ;  /* 0x0000000404047c24 */ /* 0x002fcc000f8e0207 */
[----:B------:R-:W1:Y:S08]  /*00e0*/  @P0 LDC.64 R8, c[0x0][0x388] ;  /* 0x0000e200ff080b82 */ /* 0x000e700000000a00 */
[----:B------:R-:W2:Y:S01]  /*00f0*/  LDC.64 R2, c[0x0][0x380] ;  /* 0x0000e000ff027b82 */ /* 0x000ea20000000a00 */
[----:B0-----:R-:W-:-:S04]  /*0100*/  IMAD R5, R4, R5, UR5 ;  /* 0x0000000504057e24 */ /* 0x001fc8000f8e0205 */
[----:B------:R-:W-:Y:S02]  /*0110*/  IMAD R5, R5, UR8, R0 ;  /* 0x0000000805057c24 */ /* 0x000fe4000f8e0200 */
[----:B-1----:R-:W-:-:S06]  /*0120*/  @P0 IMAD.WIDE.U32 R8, R7, 0x2, R8 ;  /* 0x0000000207080825 */ /* 0x002fcc00078e0008 */
[----:B---3--:R-:W3:Y:S01]  /*0130*/  @P0 LDG.E.U16 R8, desc[UR6][R8.64] ;  /* 0x0000000608080981 */ /* 0x008ee2000c1e1500 */
[----:B--2---:R-:W-:-:S05]  /*0140*/  IMAD.WIDE R2, R5, 0x2, R2 ;  /* 0x0000000205027825 */ /* 0x004fca00078e0202 */
[----:B------:R-:W2:Y:S01]  /*0150*/  @!P1 LDG.E.U16 R4, desc[UR6][R2.64] ;  /* 0x0000000602049981 */ /* 0x000ea2000c1e1500 */
[----:B------:R-:W0:Y:S01]  /*0160*/  LDCU UR4, c[0x0][0x360] ;  /* 0x00006c00ff0477ac */ /* 0x000e220008000800 */
[----:B------:R-:W-:Y:S02]  /*0170*/  HFMA2 R6, -RZ, RZ, 0, 0 ;  /* 0x00000000ff067431 */ /* 0x000fe400000001ff */
[----:B------:R-:W-:Y:S01]  /*0180*/  IMAD.MOV.U32 R5, RZ, RZ, 0x3ff00000 ;  /* 0x3ff00000ff057424 */ /* 0x000fe200078e00ff */
[----:B0-----:R-:W-:Y:S01]  /*0190*/  UISETP.GT.U32.AND UP0, UPT, UR4, 0x20, UPT ;  /* 0x000000200400788c */ /* 0x001fe2000bf04070 */
[----:B---3--:R-:W-:Y:S02]  /*01a0*/  @P0 HADD2.F32 R7, -RZ, R8.H0_H0 ;  /* 0x20000008ff070230 */ /* 0x008fe40000004100 */
[----:B--2---:R-:W-:Y:S01]  /*01b0*/  @!P1 HADD2.F32 R6, -RZ, R4.H0_H0 ;  /* 0x20000004ff069230 */ /* 0x004fe20000004100 */
[----:B------:R-:W-:Y:S02]  /*01c0*/  MOV R4, 0x0 ;  /* 0x0000000000047802 */ /* 0x000fe40000000f00 */
[----:B------:R-:W-:-:S04]  /*01d0*/  @P0 FMUL.FTZ R7, R7, 1 ;  /* 0x3f80000007070820 */ /* 0x000fc80000410000 */
[----:B------:R0:W1:Y:S01]  /*01e0*/  @P0 F2F.F64.F32 R4, R7 ;  /* 0x0000000700040310 */ /* 0x0000620000201800 */
[----:B------:R-:W-:Y:S01]  /*01f0*/  FMUL.FTZ R14, R6, R6 ;  /* 0x00000006060e7220 */ /* 0x000fe20000410000 */
[----:B01----:R-:W-:Y:S06]  /*0200*/  BRA.U UP0, `(.L_x_39) ;  /* 0x00000001002c7547 */ /* 0x003fec000b800000 */
[----:B------:R-:W0:Y:S02]  /*0210*/  SHFL.BFLY PT, R7, R14, 0x10, 0x1f ;  /* 0x0e001f000e077f89 */ /* 0x000e2400000e0000 */
[----:B0-----:R-:W-:-:S05]  /*0220*/  FADD.FTZ R7, R14, R7 ;  /* 0x000000070e077221 */ /* 0x001fca0000010000 */
[----:B------:R-:W0:Y:S02]  /*0230*/  SHFL.BFLY PT, R8, R7, 0x8, 0x1f ;  /* 0x0d001f0007087f89 */ /* 0x000e2400000e0000 */
[----:B0-----:R-:W-:-:S05]  /*0240*/  FADD.FTZ R8, R7, R8 ;  /* 0x0000000807087221 */ /* 0x001fca0000010000 */
[----:B------:R-:W0:Y:S02]  /*0250*/  SHFL.BFLY PT, R9, R8, 0x4, 0x1f ;  /* 0x0c801f0008097f89 */ /* 0x000e2400000e0000 */
[----:B0-----:R-:W-:-:S05]  /*0260*/  FADD.FTZ R9, R8, R9 ;  /* 0x0000000908097221 */ /* 0x001fca0000010000 */
[----:B------:R-:W0:Y:S02]  /*0270*/  SHFL.BFLY PT, R10, R9, 0x2, 0x1f ;  /* 0x0c401f00090a7f89 */ /* 0x000e2400000e0000 */
[----:B0-----:R-:W-:-:S05]  /*0280*/  FADD.FTZ R10, R9, R10 ;  /* 0x0000000a090a7221 */ /* 0x001fca0000010000 */
[----:B------:R-:W0:Y:S02]  /*0290*/  SHFL.BFLY PT, R11, R10, 0x1, 0x1f ;  /* 0x0c201f000a0b7f89 */ /* 0x000e2400000e0000 */
[----:B0-----:R-:W-:Y:S01]  /*02a0*/  FADD.FTZ R11, R10, R11 ;  /* 0x0000000b0a0b7221 */ /* 0x001fe20000010000 */
[----:B------:R-:W-:Y:S06]  /*02b0*/  BRA `(.L_x_40) ;  /* 0x00000000009c7947 */ /* 0x000fec0003800000 */
.L_x_39:
[----:B------:R-:W0:Y:S01]  /*02c0*/  SHFL.BFLY PT, R7, R14, 0x10, 0x1f ;  /* 0x0e001f000e077f89 */ /* 0x000e2200000e0000 */
[----:B------:R-:W-:Y:S01]  /*02d0*/  I2FP.F32.U32 R12, R0 ;  /* 0x00000000000c7245 */ /* 0x000fe20000201000 */
[----:B0-----:R-:W-:-:S05]  /*02e0*/  FADD.FTZ R8, R14, R7 ;  /* 0x000000070e087221 */ /* 0x001fca0000010000 */
[----:B------:R-:W0:Y:S02]  /*02f0*/  SHFL.BFLY PT, R7, R8, 0x8, 0x1f ;  /* 0x0d001f0008077f89 */ /* 0x000e2400000e0000 */
[----:B0-----:R-:W-:Y:S01]  /*0300*/  FADD.FTZ R9, R8, R7 ;  /* 0x0000000708097221 */ /* 0x001fe20000010000 */
[----:B------:R-:W-:-:S04]  /*0310*/  I2FP.F32.U32 R7, UR4 ;  /* 0x0000000400077c45 */ /* 0x000fc80008201000 */
[----:B------:R-:W0:Y:S01]  /*0320*/  SHFL.BFLY PT, R10, R9, 0x4, 0x1f ;  /* 0x0c801f00090a7f89 */ /* 0x000e2200000e0000 */
[----:B------:R-:W-:Y:S01]  /*0330*/  FMUL.FTZ R13, R7, 0.03125 ;  /* 0x3d000000070d7820 */ /* 0x000fe20000410000 */
[----:B------:R-:W-:-:S04]  /*0340*/  LOP3.LUT P0, R7, R0, 0x1f, RZ, 0xc0, !PT ;  /* 0x0000001f00077812 */ /* 0x000fc8000780c0ff */
[----:B------:R-:W-:-:S09]  /*0350*/  FSETP.GT.FTZ.AND P1, PT, R13, R12, PT ;  /* 0x0000000c0d00720b */ /* 0x000fd20003f34000 */
[----:B------:R-:W1:Y:S04]  /*0360*/  @!P0 S2R R12, SR_CgaCtaId ;  /* 0x00000000000c8919 */ /* 0x000e680000008800 */
[----:B------:R-:W2:Y:S01]  /*0370*/  @P1 S2R R14, SR_CgaCtaId ;  /* 0x00000000000e1919 */ /* 0x000ea20000008800 */
[----:B------:R-:W-:Y:S01]  /*0380*/  @P1 MOV R13, 0x400 ;  /* 0x00000400000d1802 */ /* 0x000fe20000000f00 */
[----:B0-----:R-:W-:Y:S01]  /*0390*/  FADD.FTZ R10, R9, R10 ;  /* 0x0000000a090a7221 */ /* 0x001fe20000010000 */
[----:B------:R-:W-:-:S03]  /*03a0*/  @!P0 MOV R9, 0x400 ;  /* 0x0000040000098802 */ /* 0x000fc60000000f00 */
[----:B------:R-:W-:Y:S01]  /*03b0*/  @P1 VIADD R13, R13, 0x4 ;  /* 0x000000040d0d1836 */ /* 0x000fe20000000000 */
[----:B------:R-:W0:Y:S01]  /*03c0*/  SHFL.BFLY PT, R11, R10, 0x2, 0x1f ;  /* 0x0c401f000a0b7f89 */ /* 0x000e2200000e0000 */
[----:B------:R-:W-:-:S04]  /*03d0*/  @!P0 IADD3 R9, PT, PT, R9, 0x4, RZ ;  /* 0x0000000409098810 */ /* 0x000fc80007ffe0ff */
[----:B-1----:R-:W-:-:S04]  /*03e0*/  @!P0 LEA R9, R12, R9, 0x18 ;  /* 0x000000090c098211 */ /* 0x002fc800078ec0ff */
[----:B------:R-:W-:Y:S01]  /*03f0*/  @!P0 LEA.HI R9, R0, R9, RZ, 0x1d ;  /* 0x0000000900098211 */ /* 0x000fe200078fe8ff */
[----:B0-----:R-:W-:Y:S01]  /*0400*/  FADD.FTZ R11, R10, R11 ;  /* 0x0000000b0a0b7221 */ /* 0x001fe20000010000 */
[----:B--2---:R-:W-:-:S04]  /*0410*/  @P1 LEA R14, R14, R13, 0x18 ;  /* 0x0000000d0e0e1211 */ /* 0x004fc800078ec0ff */
[----:B------:R-:W0:Y:S02]  /*0420*/  SHFL.BFLY PT, R8, R11, 0x1, 0x1f ;  /* 0x0c201f000b087f89 */ /* 0x000e2400000e0000 */
[----:B0-----:R-:W-:Y:S01]  /*0430*/  FADD.FTZ R16, R11, R8 ;  /* 0x000000080b107221 */ /* 0x001fe20000010000 */
[----:B------:R-:W-:Y:S02]  /*0440*/  @P1 LEA R8, R7, R14, 0x2 ;  /* 0x0000000e07081211 */ /* 0x000fe400078e10ff */
[----:B------:R-:W-:Y:S02]  /*0450*/  MOV R7, RZ ;  /* 0x000000ff00077202 */ /* 0x000fe40000000f00 */
[----:B------:R-:W-:Y:S01]  /*0460*/  @!P0 STS [R9], R16 ;  /* 0x0000001009008388 */ /* 0x000fe20000000800 */
[----:B------:R-:W-:Y:S06]  /*0470*/  BAR.SYNC.DEFER_BLOCKING 0x0 ;  /* 0x0000000000007b1d */ /* 0x000fec0000010000 */
[----:B------:R-:W0:Y:S04]  /*0480*/  @P1 LDS R7, [R8] ;  /* 0x0000000008071984 */ /* 0x000e280000000800 */
[----:B0-----:R-:W0:Y:S02]  /*0490*/  SHFL.BFLY PT, R10, R7, 0x10, 0x1f ;  /* 0x0e001f00070a7f89 */ /* 0x001e2400000e0000 */
        /* <DEDUP_REMOVED lines=8> */
[----:B0-----:R-:W-:-:S07]  /*0520*/  FADD.FTZ R11, R14, R11 ;  /* 0x0000000b0e0b7221 */ /* 0x001fce0000010000 */
.L_x_40:
[----:B------:R-:W-:Y:S01]  /*0530*/  ISETP.NE.AND P0, PT, R0, RZ, PT ;  /* 0x000000ff0000720c */ /* 0x000fe20003f05270 */
[----:B------:R-:W-:-:S12]  /*0540*/  BSSY.RECONVERGENT B0, `(.L_x_41) ;  /* 0x0000042000007945 */ /* 0x000fd80003800200 */
[----:B------:R-:W-:Y:S05]  /*0550*/  @P0 BRA `(.L_x_42) ;  /* 0x0000000400000947 */ /* 0x000fea0003800000 */
[----:B------:R-:W-:Y:S01]  /*0560*/  FMUL.FTZ R7, R11, 1 ;  /* 0x3f8000000b077820 */ /* 0x000fe20000410000 */
[----:B------:R-:W-:Y:S01]  /*0570*/  UMOV UR4, 0xa0b5ed8d ;  /* 0xa0b5ed8d00047882 */ /* 0x000fe20000000000 */
[----:B------:R-:W-:Y:S01]  /*0580*/  UMOV UR5, 0x3eb0c6f7 ;  /* 0x3eb0c6f700057882 */ /* 0x000fe20000000000 */
[----:B------:R-:W-:Y:S01]  /*0590*/  HFMA2 R15, -RZ, RZ, 1.9609375, 0 ;  /* 0x3fd80000ff0f7431 */ /* 0x000fe200000001ff */
[----:B------:R-:W0:Y:S01]  /*05a0*/  F2F.F64.F32 R10, R7 ;  /* 0x00000007000a7310 */ /* 0x000e220000201800 */
[----:B------:R-:W-:-:S15]  /*05b0*/  IMAD.MOV.U32 R8, RZ, RZ, RZ ;  /* 0x000000ffff087224 */ /* 0x000fde00078e00ff */
[----:B------:R-:W-:-:S15]  /*05c0*/  NOP ;  /* 0x0000000000007918 */ /* 0x000fde0000000000 */
[----:B------:R-:W-:-:S15]  /*05d0*/  NOP ;  /* 0x0000000000007918 */ /* 0x000fde0000000000 */
[----:B------:R-:W-:-:S15]  /*05e0*/  NOP ;  /* 0x0000000000007918 */ /* 0x000fde0000000000 */
[----:B------:R-:W-:-:S03]  /*05f0*/  NOP ;  /* 0x0000000000007918 */ /* 0x000fc60000000000 */
[----:B0-----:R-:W0:Y:S01]  /*0600*/  DADD R10, R10, UR4 ;  /* 0x000000040a0a7e29 */ /* 0x001e220008000000 */
[----:B------:R-:W-:Y:S01]  /*0610*/  MOV R14, 0x0 ;  /* 0x00000000000e7802 */ /* 0x000fe20000000f00 */
[----:B0-----:R-:W-:Y:S01]  /*0620*/  VIADD R16, R11, 0xfff00000 ;  /* 0xfff000000b107836 */ /* 0x001fe20000000000 */
[----:B------:R-:W-:Y:S04]  /*0630*/  BSSY.RECONVERGENT B1, `(.L_x_43) ;  /* 0x0000020000017945 */ /* 0x000fe80003800200 */
[----:B------:R-:W-:Y:S01]  /*0640*/  ISETP.GE.U32.AND P0, PT, R16, 0x7fe00000, PT ;  /* 0x7fe000001000780c */ /* 0x000fe20003f06070 */
[----:B------:R-:W0:-:S15]  /*0650*/  MUFU.RSQ64H R9, R11 ;  /* 0x0000000b00097308 */ /* 0x000e1e0000001c00 */
[----:B------:R-:W-:-:S15]  /*0660*/  NOP ;  /* 0x0000000000007918 */ /* 0x000fde0000000000 */
[----:B------:R-:W-:-:S15]  /*0670*/  NOP ;  /* 0x0000000000007918 */ /* 0x000fde0000000000 */
[----:B------:R-:W-:-:S11]  /*0680*/  NOP ;  /* 0x0000000000007918 */ /* 0x000fd60000000000 */
[----:B0-----:R-:W0:-:S15]  /*0690*/  DMUL R12, R8, R8 ;  /* 0x00000008080c7228 */ /* 0x001e1e0000000000 */
[----:B------:R-:W-:-:S15]  /*06a0*/  NOP ;  /* 0x0000000000007918 */ /* 0x000fde0000000000 */
[----:B------:R-:W-:-:S15]  /*06b0*/  NOP ;  /* 0x0000000000007918 */ /* 0x000fde0000000000 */
[----:B------:R-:W-:-:S15]  /*06c0*/  NOP ;  /* 0x0000000000007918 */ /* 0x000fde0000000000 */
[----:B------:R-:W-:-:S04]  /*06d0*/  NOP ;  /* 0x0000000000007918 */ /* 0x000fc80000000000 */
[----:B0-----:R-:W0:-:S15]  /*06e0*/  DFMA R12, R10, -R12, 1 ;  /* 0x3ff000000a0c742b */ /* 0x001e1e000000080c */
[----:B------:R-:W-:-:S15]  /*06f0*/  NOP ;  /* 0x0000000000007918 */ /* 0x000fde0000000000 */
[----:B------:R-:W-:-:S15]  /*0700*/  NOP ;  /* 0x0000000000007918 */ /* 0x000fde0000000000 */
[----:B------:R-:W-:-:S15]  /*0710*/  NOP ;  /* 0x0000000000007918 */ /* 0x000fde0000000000 */
[----:B------:R-:W-:-:S04]  /*0720*/  NOP ;  /* 0x0000000000007918 */ /* 0x000fc80000000000 */
[----:B0-----:R-:W-:-:S15]  /*0730*/  DFMA R14, R12, R14, 0.5 ;  /* 0x3fe000000c0e742b */ /* 0x001fde000000000e */
[----:B------:R-:W-:-:S15]  /*0740*/  NOP ;  /* 0x0000000000007918 */ /* 0x000fde0000000000 */
[----:B------:R-:W-:-:S15]  /*0750*/  NOP ;  /* 0x0000000000007918 */ /* 0x000fde0000000000 */
[----:B------:R-:W-:-:S15]  /*0760*/  NOP ;  /* 0x0000000000007918 */ /* 0x000fde0000000000 */
[----:B------:R-:W-:-:S04]  /*0770*/  NOP ;  /* 0x0000000000007918 */ /* 0x000fc80000000000 */
[----:B------:R-:W0:-:S15]  /*0780*/  DMUL R12, R8, R12 ;  /* 0x0000000c080c7228 */ /* 0x000e1e0000000000 */
[----:B------:R-:W-:-:S15]  /*0790*/  NOP ;  /* 0x0000000000007918 */ /* 0x000fde0000000000 */
[----:B------:R-:W-:-:S15]  /*07a0*/  NOP ;  /* 0x0000000000007918 */ /* 0x000fde0000000000 */
[----:B------:R-:W-:-:S15]  /*07b0*/  NOP ;  /* 0x0000000000007918 */ /* 0x000fde0000000000 */
[----:B------:R-:W-:-:S04]  /*07c0*/  NOP ;  /* 0x0000000000007918 */ /* 0x000fc80000000000 */
[----:B0-----:R0:W1:Y:S02]  /*07d0*/  DFMA R8, R14, R12, R8 ;  /* 0x0000000c0e08722b */ /* 0x0010640000000008 */
[----:B01----:R-:W-:Y:S05]  /*07e0*/  @!P0 BRA `(.L_x_44) ;  /* 0x0000000000108947 */ /* 0x003fea0003800000 */
[----:B------:R-:W-:-:S07]  /*07f0*/  MOV R8, 0x810 ;  /* 0x0000081000087802 */ /* 0x000fce0000000f00 */
[----:B------:R-:W-:Y:S05]  /*0800*/  CALL.REL.NOINC `($__internal_0_$__cuda_sm20_drsqrt_f64_slowpath_v2) ;  /* 0x0000000000887944 */ /* 0x000fea0003c00000 */
[----:B------:R-:W-:Y:S02]  /*0810*/  MOV R8, R10 ;  /* 0x0000000a00087202 */ /* 0x000fe40000000f00 */
[----:B------:R-:W-:-:S07]  /*0820*/  MOV R9, R11 ;  /* 0x0000000b00097202 */ /* 0x000fce0000000f00 */
.L_x_44:
[----:B------:R-:W-:Y:S05]  /*0830*/  BSYNC.RECONVERGENT B1 ;  /* 0x0000000000017941 */ /* 0x000fea0003800200 */
.L_x_43:
[----:B------:R-:W0:Y:S01]  /*0840*/  S2UR UR5, SR_CgaCtaId ;  /* 0x00000000000579c3 */ /* 0x000e220000008800 */
[----:B------:R-:W-:Y:S01]  /*0850*/  UMOV UR4, 0x400 ;  /* 0x0000040000047882 */ /* 0x000fe20000000000 */
[----:B------:R-:W1:Y:S01]  /*0860*/  DMUL R4, R8, R4 ;  /* 0x0000000408047228 */ /* 0x000e620000000000 */
[----:B------:R-:W-:Y:S01]  /*0870*/  UMOV UR8, 0xf0000000 ;  /* 0xf000000000087882 */ /* 0x000fe20000000000 */
[----:B------:R-:W-:-:S15]  /*0880*/  UMOV UR9, 0x380fffff ;  /* 0x380fffff00097882 */ /* 0x000fde0000000000 */
[----:B------:R-:W-:-:S15]  /*0890*/  NOP ;  /* 0x0000000000007918 */ /* 0x000fde0000000000 */
[----:B------:R-:W-:-:S15]  /*08a0*/  NOP ;  /* 0x0000000000007918 */ /* 0x000fde0000000000 */
[----:B------:R-:W-:-:S15]  /*08b0*/  NOP ;  /* 0x0000000000007918 */ /* 0x000fde0000000000 */
[----:B------:R-:W-:-:S02]  /*08c0*/  NOP ;  /* 0x0000000000007918 */ /* 0x000fc40000000000 */
[----:B-1----:R-:W1:Y:S01]  /*08d0*/  F2F.F32.F64 R7, R4 ;  /* 0x0000000400077310 */ /* 0x002e620000301000 */
[----:B0-----:R-:W-:-:S15]  /*08e0*/  ULEA UR4, UR5, UR4, 0x18 ;  /* 0x0000000405047291 */ /* 0x001fde000f8ec0ff */
[----:B------:R-:W-:-:S15]  /*08f0*/  NOP ;  /* 0x0000000000007918 */ /* 0x000fde0000000000 */
[----:B------:R-:W-:-:S15]  /*0900*/  NOP ;  /* 0x0000000000007918 */ /* 0x000fde0000000000 */
[----:B------:R-:W-:-:S15]  /*0910*/  NOP ;  /* 0x0000000000007918 */ /* 0x000fde0000000000 */
[----:B------:R-:W-:-:S03]  /*0920*/  NOP ;  /* 0x0000000000007918 */ /* 0x000fc60000000000 */
[----:B------:R-:W1:Y:S02]  /*0930*/  DSETP.GEU.AND P0, PT, |R4|, UR8, PT ;  /* 0x0000000804007e2a */ /* 0x000e64000bf0e200 */
[----:B-1----:R-:W-:-:S05]  /*0940*/  @!P0 FMUL R7, R7, 1.175494350822287508e-38 ;  /* 0x0080000007078820 */ /* 0x002fca0000400000 */
[----:B------:R0:W-:Y:S02]  /*0950*/  STS [UR4], R7 ;  /* 0x00000007ff007988 */ /* 0x0001e40008000804 */
.L_x_42:
[----:B------:R-:W-:Y:S05]  /*0960*/  BSYNC.RECONVERGENT B0 ;  /* 0x0000000000007941 */ /* 0x000fea0003800200 */
.L_x_41:
[----:B------:R-:W1:Y:S01]  /*0970*/  LDCU UR4, c[0x0][0x39c] ;  /* 0x00007380ff0477ac */ /* 0x000e620008000800 */
[----:B------:R-:W-:Y:S01]  /*0980*/  BAR.SYNC.DEFER_BLOCKING 0x0 ;  /* 0x0000000000007b1d */ /* 0x000fe20000010000 */
[----:B-1----:R-:W-:-:S13]  /*0990*/  ISETP.GE.AND P0, PT, R0, UR4, PT ;  /* 0x0000000400007c0c */ /* 0x002fda000bf06270 */
[----:B------:R-:W-:Y:S05]  /*09a0*/  @P0 EXIT ;  /* 0x000000000000094d */ /* 0x000fea0003800000 */
[----:B------:R-:W1:Y:S01]  /*09b0*/  S2UR UR5, SR_CgaCtaId ;  /* 0x00000000000579c3 */ /* 0x000e620000008800 */
[----:B------:R-:W-:Y:S02]  /*09c0*/  UMOV UR4, 0x400 ;  /* 0x0000040000047882 */ /* 0x000fe40000000000 */
[----:B-1----:R-:W-:-:S09]  /*09d0*/  ULEA UR4, UR5, UR4, 0x18 ;  /* 0x0000000405047291 */ /* 0x002fd2000f8ec0ff */
[----:B------:R-:W1:Y:S02]  /*09e0*/  LDS R5, [UR4] ;  /* 0x00000004ff057984 */ /* 0x000e640008000800 */
[----:B-1----:R-:W-:-:S05]  /*09f0*/  FMUL.FTZ R5, R5, R6 ;  /* 0x0000000605057220 */ /* 0x002fca0000410000 */
[----:B------:R-:W-:-:S05]  /*0a00*/  F2FP.F16.F32.PACK_AB R5, RZ, R5 ;  /* 0x00000005ff05723e */ /* 0x000fca00000000ff */
[----:B------:R-:W-:Y:S01]  /*0a10*/  STG.E.U16 desc[UR6][R2.64], R5 ;  /* 0x0000000502007986 */ /* 0x000fe2000c101506 */
[----:B------:R-:W-:Y:S05]  /*0a20*/  EXIT ;  /* 0x000000000000794d */ /* 0x000fea0003800000 */
        .weak           $__internal_0_$__cuda_sm20_drsqrt_f64_slowpath_v2
        .type           $__internal_0_$__cuda_sm20_drsqrt_f64_slowpath_v2,@function
        .size           $__internal_0_$__cuda_sm20_drsqrt_f64_slowpath_v2,(.L_x_356 - $__internal_0_$__cuda_sm20_drsqrt_f64_slowpath_v2)
$__internal_0_$__cuda_sm20_drsqrt_f64_slowpath_v2:
[----:B------:R-:W-:Y:S01]  /*0a30*/  IMAD.MOV.U32 R12, RZ, RZ, R10 ;  /* 0x000000ffff0c7224 */ /* 0x000fe200078e000a */
[----:B------:R-:W-:Y:S01]  /*0a40*/  MOV R13, R11 ;  /* 0x0000000b000d7202 */ /* 0x000fe20000000f00 */
[----:B------:R-:W-:Y:S01]  /*0a50*/  BSSY.RECONVERGENT B2, `(.L_x_45) ;  /* 0x0000034000027945 */ /* 0x000fe20003800200 */
[----:B------:R-:W-:-:S04]  /*0a60*/  LOP3.LUT R7, R11, 0x80000000, RZ, 0xc0, !PT ;  /* 0x800000000b077812 */ /* 0x000fc800078ec0ff */
[----:B------:R-:W0:Y:S02]  /*0a70*/  DSETP.NEU.AND P0, PT, R12, RZ, PT ;  /* 0x000000ff0c00722a */ /* 0x000e240003f0d000 */
[----:B0-----:R-:W-:Y:S05]  /*0a80*/  @!P0 BRA `(.L_x_46) ;  /* 0x0000000000b88947 */ /* 0x001fea0003800000 */
[----:B------:R-:W0:Y:S02]  /*0a90*/  DSETP.GTU.AND P0, PT, |R12|, +INF , PT ;  /* 0x7ff000000c00742a */ /* 0x000e240003f0c200 */
[----:B0-----:R-:W-:Y:S05]  /*0aa0*/  @P0 BRA `(.L_x_47) ;  /* 0x0000000000a80947 */ /* 0x001fea0003800000 */
[----:B------:R-:W-:-:S13]  /*0ab0*/  ISETP.NE.AND P0, PT, R7, RZ, PT ;  /* 0x000000ff0700720c */ /* 0x000fda0003f05270 */
[----:B------:R-:W-:Y:S01]  /*0ac0*/  @P0 MOV R10, 0x0 ;  /* 0x00000000000a0802 */ /* 0x000fe20000000f00 */
[----:B------:R-:W-:Y:S01]  /*0ad0*/  @P0 IMAD.MOV.U32 R11, RZ, RZ, -0x80000 ;  /* 0xfff80000ff0b0424 */ /* 0x000fe200078e00ff */
[----:B------:R-:W-:Y:S06]  /*0ae0*/  @P0 BRA `(.L_x_48) ;  /* 0x0000000000a80947 */ /* 0x000fec0003800000 */
[----:B------:R-:W0:Y:S02]  /*0af0*/  DSETP.NEU.AND P0, PT, |R12|, +INF , PT ;  /* 0x7ff000000c00742a */ /* 0x000e240003f0d200 */
[----:B0-----:R-:W-:Y:S01]  /*0b00*/  @!P0 CS2R R10, SRZ ;  /* 0x00000000000a8805 */ /* 0x001fe2000001ff00 */
[----:B------:R-:W-:Y:S06]  /*0b10*/  @!P0 BRA `(.L_x_48) ;  /* 0x00000000009c8947 */ /* 0x000fec0003800000 */
[----:B------:R-:W0:Y:S01]  /*0b20*/  DMUL R12, R12, 1.80143985094819840000e+16 ;  /* 0x435000000c0c7828 */ /* 0x000e220000000000 */
[----:B------:R-:W-:Y:S01]  /*0b30*/  MOV R10, RZ ;  /* 0x000000ff000a7202 */ /* 0x000fe20000000f00 */
[----:B0-----:R-:W0:Y:S01]  /*0b40*/  MUFU.RSQ64H R11, R13 ;  /* 0x0000000d000b7308 */ /* 0x001e220000001c00 */
[----:B------:R-:W-:Y:S01]  /*0b50*/  MOV R16, 0x0 ;  /* 0x0000000000107802 */ /* 0x000fe20000000f00 */
[----:B------:R-:W-:-:S15]  /*0b60*/  IMAD.MOV.U32 R17, RZ, RZ, 0x3fd80000 ;  /* 0x3fd80000ff117424 */ /* 0x000fde00078e00ff */
[----:B------:R-:W-:-:S15]  /*0b70*/  NOP ;  /* 0x0000000000007918 */ /* 0x000fde0000000000 */
[----:B------:R-:W-:-:S15]  /*0b80*/  NOP ;  /* 0x0000000000007918 */ /* 0x000fde0000000000 */
[----:B------:R-:W-:-:S15]  /*0b90*/  NOP ;  /* 0x0000000000007918 */ /* 0x000fde0000000000 */
        /* <DEDUP_REMOVED lines=20> */
[----:B0-----:R-:W0:-:S15]  /*0ce0*/  DFMA R10, R16, R14, R10 ;  /* 0x0000000e100a722b */ /* 0x001e1e000000000a */
[----:B------:R-:W-:-:S15]  /*0cf0*/  NOP ;  /* 0x0000000000007918 */ /* 0x000fde0000000000 */
[----:B------:R-:W-:-:S15]  /*0d00*/  NOP ;  /* 0x0000000000007918 */ /* 0x000fde0000000000 */
[----:B------:R-:W-:-:S15]  /*0d10*/  NOP ;  /* 0x0000000000007918 */ /* 0x000fde0000000000 */
[----:B------:R-:W-:-:S04]  /*0d20*/  NOP ;  /* 0x0000000000007918 */ /* 0x000fc80000000000 */
[----:B0-----:R-:W0:Y:S02]  /*0d30*/  DMUL R10, R10, 134217728 ;  /* 0x41a000000a0a7828 */ /* 0x001e240000000000 */
[----:B0-----:R-:W-:Y:S05]  /*0d40*/  BRA `(.L_x_48) ;  /* 0x0000000000107947 */ /* 0x001fea0003800000 */
.L_x_47:
[----:B------:R0:W1:Y:S02]  /*0d50*/  DADD R10, R12, R12 ;  /* 0x000000000c0a7229 */ /* 0x000064000000000c */
[----:B01----:R-:W-:Y:S05]  /*0d60*/  BRA `(.L_x_48) ;  /* 0x0000000000087947 */ /* 0x003fea0003800000 */
.L_x_46:
[----:B------:R-:W-:Y:S02]  /*0d70*/  LOP3.LUT R11, R7, 0x7ff00000, RZ, 0xfc, !PT ;  /* 0x7ff00000070b7812 */ /* 0x000fe400078efcff */
[----:B------:R-:W-:-:S07]  /*0d80*/  MOV R10, RZ ;  /* 0x000000ff000a7202 */ /* 0x000fce0000000f00 */
.L_x_48:
[----:B------:R-:W-:Y:S05]  /*0d90*/  BSYNC.RECONVERGENT B2 ;  /* 0x0000000000027941 */ /* 0x000fea0003800200 */
.L_x_45:
[----:B------:R-:W-:-:S04]  /*0da0*/  MOV R9, 0x0 ;  /* 0x0000000000097802 */ /* 0x000fc80000000f00 */
[----:B------:R-:W-:Y:S05]  /*0db0*/  RET.REL.NODEC R8 `(_ZN17fastertransformer16normalize_kernelI6__halfS1_EEvPT_PKT0_iiii) ;  /* 0xfffffff008907950 */ /* 0x000fea0003c3ffff */
.L_x_49:
        /* <DEDUP_REMOVED lines=12> */
.L_x_356:


//--------------------- .text._ZN17fastertransformer19normalize_kernel_v2I6__halfS1_Li1ELi4ELi1EEEvPT_PKT0_iiii --------------------------
	.section	.text._ZN17fastertransformer19normalize_kernel_v2I6__halfS1_Li1ELi4ELi1EEEvPT_PKT0_iiii,"ax",@progbits
	.align	128
        .global         _ZN17fastertransformer19normalize_kernel_v2I6__halfS1_Li1ELi4ELi1EEEvPT_PKT0_iiii
        .type           _ZN17fastertransformer19normalize_kernel_v2I6__halfS1_Li1ELi4ELi1EEEvPT_PKT0_iiii,@function
        .size           _ZN17fastertransformer19normalize_kernel_v2I6__halfS1_Li1ELi4ELi1EEEvPT_PKT0_iiii,(.L_x_362 - _ZN17fastertransformer19normalize_kernel_v2I6__halfS1_Li1ELi4ELi1EEEvPT_PKT0_iiii)
        .other          _ZN17fastertransformer19normalize_kernel_v2I6__halfS1_Li1ELi4ELi1EEEvPT_PKT0_iiii,@"STO_CUDA_ENTRY STV_DEFAULT"
_ZN17fastertransformer19normalize_kernel_v2I6__halfS1_Li1ELi4ELi1EEEvPT_PKT0_iiii:
.text._ZN17fastertransformer19normalize_kernel_v2I6__halfS1_Li1ELi4ELi1EEEvPT_PKT0_iiii:
        /* <DEDUP_REMOVED lines=10> */
[----:B-1----:R-:W-:-:S05]  /*00a0*/  SHF.R.U32.HI R2, RZ, 0x5, R0 ;  /* 0x00000005ff027819 */ /* 0x002fca0000011600 */
[----:B------:R-:W-:-:S04]  /*00b0*/  IADD3 R8, PT, PT, R2, UR4, RZ ;  /* 0x0000000402087c10 */ /* 0x000fc8000fffe0ff */
[----:B------:R-:W-:Y:S01]  /*00c0*/  IABS R10, R8 ;  /* 0x00000008000a7213 */ /* 0x000fe20000000000 */
[----:B0-----:R-:W0:Y:S01]  /*00d0*/  MUFU.RCP R4, R4 ;  /* 0x0000000400047308 */ /* 0x001e220000001000 */
[----:B------:R-:W-:-:S04]  /*00e0*/  LOP3.LUT R8, R8, R5, RZ, 0x3c, !PT ;  /* 0x0000000508087212 */ /* 0x000fc800078e3cff */
[----:B------:R-:W-:Y:S01]  /*00f0*/  ISETP.GE.AND P2, PT, R8, RZ, PT ;  /* 0x000000ff0800720c */ /* 0x000fe20003f46270 */
[----:B0-----:R-:W-:Y:S01]  /*0100*/  VIADD R6, R4, 0xffffffe ;  /* 0x0ffffffe04067836 */ /* 0x001fe20000000000 */
[----:B--2---:R-:W-:-:S03]  /*0110*/  IABS R4, R3 ;  /* 0x0000000300047213 */ /* 0x004fc60000000000 */
[----:B------:R0:W1:Y:S02]  /*0120*/  F2I.FTZ.U32.TRUNC.NTZ R7, R6 ;  /* 0x0000000600077305 */ /* 0x000064000021f000 */
[----:B0-----:R-:W-:Y:S02]  /*0130*/  IMAD.MOV.U32 R6, RZ, RZ, RZ ;  /* 0x000000ffff067224 */ /* 0x001fe400078e00ff */
[----:B-1----:R-:W-:-:S04]  /*0140*/  IMAD.MOV R9, RZ, RZ, -R7 ;  /* 0x000000ffff097224 */ /* 0x002fc800078e0a07 */
[----:B------:R-:W-:-:S04]  /*0150*/  IMAD R9, R9, R12, RZ ;  /* 0x0000000c09097224 */ /* 0x000fc800078e02ff */
[----:B------:R-:W-:Y:S02]  /*0160*/  IMAD.HI.U32 R6, R7, R9, R6 ;  /* 0x0000000907067227 */ /* 0x000fe400078e0006 */
[----:B------:R-:W0:Y:S02]  /*0170*/  I2F.RP R9, R4 ;  /* 0x0000000400097306 */ /* 0x000e240000209400 */
[----:B------:R-:W-:-:S04]  /*0180*/  IMAD.MOV.U32 R7, RZ, RZ, R10 ;  /* 0x000000ffff077224 */ /* 0x000fc800078e000a */
[----:B------:R-:W-:-:S05]  /*0190*/  IMAD.HI.U32 R6, R6, R7, RZ ;  /* 0x0000000706067227 */ /* 0x000fca00078e00ff */
[----:B------:R-:W-:Y:S01]  /*01a0*/  IADD3 R10, PT, PT, -R6, RZ, RZ ;  /* 0x000000ff060a7210 */ /* 0x000fe20007ffe1ff */
[----:B0-----:R-:W0:Y:S04]  /*01b0*/  MUFU.RCP R9, R9 ;  /* 0x0000000900097308 */ /* 0x001e280000001000 */
[----:B------:R-:W-:-:S05]  /*01c0*/  IMAD R7, R12, R10, R7 ;  /* 0x0000000a0c077224 */ /* 0x000fca00078e0207 */
[----:B------:R-:W-:Y:S01]  /*01d0*/  ISETP.GT.U32.AND P1, PT, R12, R7, PT ;  /* 0x000000070c00720c */ /* 0x000fe20003f24070 */
[----:B0-----:R-:W-:-:S12]  /*01e0*/  VIADD R10, R9, 0xffffffe ;  /* 0x0ffffffe090a7836 */ /* 0x001fd80000000000 */
[----:B------:R-:W-:Y:S01]  /*01f0*/  @!P1 IADD3 R6, PT, PT, R6, 0x1, RZ ;  /* 0x0000000106069810 */ /* 0x000fe20007ffe0ff */
[----:B------:R-:W-:Y:S01]  /*0200*/  @!P1 IMAD.IADD R7, R7, 0x1, -R12 ;  /* 0x0000000107079824 */ /* 0x000fe200078e0a0c */
[----:B------:R-:W-:-:S04]  /*0210*/  ISETP.NE.AND P1, PT, R5, RZ, PT ;  /* 0x000000ff0500720c */ /* 0x000fc80003f25270 */
[----:B------:R-:W-:Y:S02]  /*0220*/  ISETP.GE.U32.AND P0, PT, R7, R12, PT ;  /* 0x0000000c0700720c */ /* 0x000fe40003f06070 */
[----:B------:R-:W0:Y:S11]  /*0230*/  F2I.FTZ.U32.TRUNC.NTZ R7, R10 ;  /* 0x0000000a00077305 */ /* 0x000e36000021f000 */
[----:B------:R-:W-:Y:S01]  /*0240*/  @P0 VIADD R6, R6, 0x1 ;  /* 0x0000000106060836 */ /* 0x000fe20000000000 */
[----:B------:R-:W-:-:S03]  /*0250*/  ISETP.NE.U32.AND P0, PT, RZ, UR6, PT ;  /* 0x00000006ff007c0c */ /* 0x000fc6000bf05070 */
[----:B------:R-:W-:Y:S01]  /*0260*/  IMAD.MOV.U32 R8, RZ, RZ, R6 ;  /* 0x000000ffff087224 */ /* 0x000fe200078e0006 */
[----:B0-----:R-:W-:Y:S01]  /*0270*/  IADD3 R9, PT, PT, RZ, -R7, RZ ;  /* 0x80000007ff097210 */ /* 0x001fe20007ffe0ff */
[----:B------:R-:W-:Y:S01]  /*0280*/  IMAD.MOV.U32 R6, RZ, RZ, RZ ;  /* 0x000000ffff067224 */ /* 0x000fe200078e00ff */
[----:B------:R-:W-:Y:S01]  /*0290*/  ISETP.NE.AND.EX P0, PT, RZ, UR7, PT, P0 ;  /* 0x00000007ff007c0c */ /* 0x000fe2000bf05300 */
[----:B------:R-:W-:Y:S01]  /*02a0*/  @!P2 IMAD.MOV R8, RZ, RZ, -R8 ;  /* 0x000000ffff08a224 */ /* 0x000fe200078e0a08 */
[----:B------:R-:W-:Y:S01]  /*02b0*/  @!P1 LOP3.LUT R8, RZ, R5, RZ, 0x33, !PT ;  /* 0x00000005ff089212 */ /* 0x000fe200078e33ff */
[----:B------:R-:W-:-:S03]  /*02c0*/  IMAD R5, R9, R4, RZ ;  /* 0x0000000409057224 */ /* 0x000fc600078e02ff */
[----:B------:R-:W-:Y:S01]  /*02d0*/  IABS R9, R8 ;  /* 0x0000000800097213 */ /* 0x000fe20000000000 */
[----:B------:R-:W-:Y:S01]  /*02e0*/  IMAD.HI.U32 R6, R7, R5, R6 ;  /* 0x0000000507067227 */ /* 0x000fe200078e0006 */
[----:B------:R-:W-:Y:S02]  /*02f0*/  ISETP.GE.AND P3, PT, R8, RZ, PT ;  /* 0x000000ff0800720c */ /* 0x000fe40003f66270 */
[----:B------:R-:W-:-:S05]  /*0300*/  MOV R5, R9 ;  /* 0x0000000900057202 */ /* 0x000fca0000000f00 */
[----:B------:R-:W-:-:S04]  /*0310*/  IMAD.HI.U32 R6, R6, R5, RZ ;  /* 0x0000000506067227 */ /* 0x000fc800078e00ff */
[----:B------:R-:W-:-:S04]  /*0320*/  IMAD.MOV R6, RZ, RZ, -R6 ;  /* 0x000000ffff067224 */ /* 0x000fc800078e0a06 */
[C---:B------:R-:W-:Y:S02]  /*0330*/  IMAD R5, R4.reuse, R6, R5 ;  /* 0x0000000604057224 */ /* 0x040fe400078e0205 */
[----:B------:R-:W0:Y:S03]  /*0340*/  @P0 LDC.64 R6, c[0x0][0x388] ;  /* 0x0000e200ff060b82 */ /* 0x000e260000000a00 */
[----:B------:R-:W-:-:S13]  /*0350*/  ISETP.GT.U32.AND P1, PT, R4, R5, PT ;  /* 0x000000050400720c */ /* 0x000fda0003f24070 */
[----:B------:R-:W-:Y:S01]  /*0360*/  @!P1 IMAD.IADD R5, R5, 0x1, -R4 ;  /* 0x0000000105059824 */ /* 0x000fe200078e0a04 */
[----:B------:R-:W-:-:S04]  /*0370*/  ISETP.NE.AND P1, PT, R3, RZ, PT ;  /* 0x000000ff0300720c */ /* 0x000fc80003f25270 */
[----:B------:R-:W-:-:S13]  /*0380*/  ISETP.GT.U32.AND P2, PT, R4, R5, PT ;  /* 0x000000050400720c */ /* 0x000fda0003f44070 */
[----:B------:R-:W-:-:S05]  /*0390*/  @!P2 IADD3 R5, PT, PT, R5, -R4, RZ ;  /* 0x800000040505a210 */ /* 0x000fca0007ffe0ff */
[----:B------:R-:W-:Y:S01]  /*03a0*/  @!P3 IMAD.MOV R5, RZ, RZ, -R5 ;  /* 0x000000ffff05b224 */ /* 0x000fe200078e0a05 */
[----:B------:R-:W-:-:S05]  /*03b0*/  @!P1 LOP3.LUT R5, RZ, R3, RZ, 0x33, !PT ;  /* 0x00000003ff059212 */ /* 0x000fca00078e33ff */
[----:B0-----:R-:W-:Y:S02]  /*03c0*/  @P0 IMAD.WIDE R6, R5, 0x2, R6 ;  /* 0x0000000205060825 */ /* 0x001fe400078e0206 */
[----:B------:R-:W0:Y:S03]  /*03d0*/  LDC R5, c[0x0][0x39c] ;  /* 0x0000e700ff057b82 */ /* 0x000e260000000800 */
[----:B---3--:R1:W5:Y:S01]  /*03e0*/  @P0 LDG.E.U16 R10, desc[UR10][R6.64] ;  /* 0x0000000a060a0981 */ /* 0x008362000c1e1500 */
[----:B------:R-:W-:Y:S01]  /*03f0*/  BSSY.RECONVERGENT B0, `(.L_x_50) ;  /* 0x0000018000007945 */ /* 0x000fe20003800200 */
[C---:B0-----:R-:W-:Y:S01]  /*0400*/  SHF.L.U32 R3, R5.reuse, 0x2, RZ ;  /* 0x0000000205037819 */ /* 0x041fe200000006ff */
[----:B------:R-:W-:-:S03]  /*0410*/  VIADD R4, R5, 0x1f ;  /* 0x0000001f05047836 */ /* 0x000fc60000000000 */
[----:B------:R-:W-:Y:S02]  /*0420*/  ISETP.GE.AND P1, PT, R0, R3, PT ;  /* 0x000000030000720c */ /* 0x000fe40003f26270 */
[----:B------:R-:W-:-:S04]  /*0430*/  SHF.R.S32.HI R9, RZ, 0x1f, R4 ;  /* 0x0000001fff097819 */ /* 0x000fc80000011404 */
[----:B------:R-:W-:Y:S02]  /*0440*/  LEA.HI R9, R9, R4, RZ, 0x5 ;  /* 0x0000000409097211 */ /* 0x000fe400078f28ff */
[----:B------:R-:W-:Y:S02]  /*0450*/  LOP3.LUT R4, R0, 0x1f, RZ, 0xc0, !PT ;  /* 0x0000001f00047812 */ /* 0x000fe400078ec0ff */
[----:B------:R-:W-:-:S03]  /*0460*/  SHF.R.S32.HI R15, RZ, 0x5, R9 ;  /* 0x00000005ff0f7819 */ /* 0x000fc60000011409 */
[----:B-1----:R-:W-:Y:S05]  /*0470*/  @P1 BRA `(.L_x_51) ;  /* 0x00000000003c1947 */ /* 0x002fea0003800000 */
[----:B------:R-:W0:Y:S01]  /*0480*/  S2R R11, SR_CgaCtaId ;  /* 0x00000000000b7919 */ /* 0x000e220000008800 */
[----:B------:R-:W1:Y:S01]  /*0490*/  LDC R17, c[0x0][0x360] ;  /* 0x0000d800ff117b82 */ /* 0x000e620000000800 */
[----:B------:R-:W-:Y:S01]  /*04a0*/  MOV R8, 0x400 ;  /* 0x0000040000087802 */ /* 0x000fe20000000f00 */
[----:B------:R-:W-:-:S04]  /*04b0*/  IMAD.MOV.U32 R12, RZ, RZ, R0 ;  /* 0x000000ffff0c7224 */ /* 0x000fc800078e0000 */
[----:B------:R-:W-:Y:S02]  /*04c0*/  VIADD R8, R8, 0x10 ;  /* 0x0000001008087836 */ /* 0x000fe40000000000 */
[----:B------:R-:W2:Y:S03]  /*04d0*/  LDC.64 R6, c[0x0][0x380] ;  /* 0x0000e000ff067b82 */ /* 0x000ea60000000a00 */
[----:B0-----:R-:W-:-:S07]  /*04e0*/  LEA R11, R11, R8, 0x18 ;  /* 0x000000080b0b7211 */ /* 0x001fce00078ec0ff */
.L_x_52:
[----:B------:R-:W-:-:S04]  /*04f0*/  IMAD R9, R5, UR4, R12 ;  /* 0x0000000405097c24 */ /* 0x000fc8000f8e020c */
[----:B0-2---:R-:W-:-:S06]  /*0500*/  IMAD.WIDE R8, R9, 0x2, R6 ;  /* 0x0000000209087825 */ /* 0x005fcc00078e0206 */
[----:B------:R-:W2:Y:S01]  /*0510*/  LDG.E.U16 R8, desc[UR10][R8.64] ;  /* 0x0000000a08087981 */ /* 0x000ea2000c1e1500 */
[----:B------:R-:W-:Y:S01]  /*0520*/  LEA R13, R12, R11, 0x1 ;  /* 0x0000000b0c0d7211 */ /* 0x000fe200078e08ff */
[----:B-1----:R-:W-:-:S05]  /*0530*/  IMAD.IADD R12, R17, 0x1, R12 ;  /* 0x00000001110c7824 */ /* 0x002fca00078e020c */
[----:B------:R-:W-:Y:S01]  /*0540*/  ISETP.GE.AND P1, PT, R12, R3, PT ;  /* 0x000000030c00720c */ /* 0x000fe20003f26270 */
[----:B--2---:R0:W-:-:S12]  /*0550*/  STS.U16 [R13], R8 ;  /* 0x000000080d007388 */ /* 0x0041d80000000400 */
[----:B------:R-:W-:Y:S05]  /*0560*/  @!P1 BRA `(.L_x_52) ;  /* 0xfffffffc00e09947 */ /* 0x000fea000383ffff */
.L_x_51:
[----:B------:R-:W-:Y:S05]  /*0570*/  BSYNC.RECONVERGENT B0 ;  /* 0x0000000000007941 */ /* 0x000fea0003800200 */
.L_x_50:
[----:B------:R-:W-:Y:S01]  /*0580*/  IMAD R7, R15, R4, RZ ;  /* 0x000000040f077224 */ /* 0x000fe200078e02ff */
[----:B------:R-:W-:Y:S01]  /*0590*/  BAR.SYNC.DEFER_BLOCKING 0x0 ;  /* 0x0000000000007b1d */ /* 0x000fe20000010000 */
[----:B------:R-:W-:Y:S02]  /*05a0*/  IMAD.MOV.U32 R6, RZ, RZ, 0x3f800000 ;  /* 0x3f800000ff067424 */ /* 0x000fe400078e00ff */
[----:B-----5:R-:W-:Y:S01]  /*05b0*/  @P0 HADD2.F32 R6, -RZ, R10.H0_H0 ;  /* 0x2000000aff060230 */ /* 0x020fe20000004100 */
[----:B0-----:R-:W-:Y:S02]  /*05c0*/  VIMNMX R8, PT, PT, RZ, R7, !PT ;  /* 0x00000007ff087248 */ /* 0x001fe40007fe0100 */
[----:B------:R-:W-:Y:S02]  /*05d0*/  BSSY.RECONVERGENT B0, `(.L_x_53) ;  /* 0x000003a000007945 */ /* 0x000fe40003800200 */
[----:B------:R-:W-:Y:S01]  /*05e0*/  ISETP.GE.AND P1, PT, R8, R5, PT ;  /* 0x000000050800720c */ /* 0x000fe20003f26270 */
[----:B------:R-:W-:-:S12]  /*05f0*/  HFMA2 R8, -RZ, RZ, 0, 0 ;  /* 0x00000000ff087431 */ /* 0x000fd800000001ff */
[----:B------:R-:W-:Y:S05]  /*0600*/  @P1 BRA `(.L_x_54) ;  /* 0x0000000000d81947 */ /* 0x000fea0003800000 */
[----:B------:R-:W-:Y:S01]  /*0610*/  VIMNMX R15, PT, PT, R15, 0x1, !PT ;  /* 0x000000010f0f7848 */ /* 0x000fe20007fe0100 */
[----:B------:R-:W-:Y:S01]  /*0620*/  BSSY.RECONVERGENT B1, `(.L_x_55) ;  /* 0x0000024000017945 */ /* 0x000fe20003800200 */
[----:B------:R-:W-:-:S03]  /*0630*/  LOP3.LUT R8, RZ, R7, RZ, 0x33, !PT ;  /* 0x00000007ff087212 */ /* 0x000fc600078e33ff */
[----:B------:R-:W-:-:S05]  /*0640*/  VIADD R15, R15, 0xffffffff ;  /* 0xffffffff0f0f7836 */ /* 0x000fca0000000000 */
[----:B------:R-:W-:-:S04]  /*0650*/  VIADDMNMX.U32 R8, R8, R5, R15, PT ;  /* 0x0000000508087246 */ /* 0x000fc8000380000f */
[C---:B------:R-:W-:Y:S01]  /*0660*/  ISETP.GE.U32.AND P0, PT, R8.reuse, 0x3, PT ;  /* 0x000000030800780c */ /* 0x040fe20003f06070 */
[----:B------:R-:W-:Y:S01]  /*0670*/  VIADD R10, R8, 0x1 ;  /* 0x00000001080a7836 */ /* 0x000fe20000000000 */
[----:B------:R-:W-:-:S04]  /*0680*/  CS2R R8, SRZ ;  /* 0x0000000000087805 */ /* 0x000fc8000001ff00 */
[----:B------:R-:W-:-:S04]  /*0690*/  LOP3.LUT R18, R10, 0x3, RZ, 0xc0, !PT ;  /* 0x000000030a127812 */ /* 0x000fc800078ec0ff */
[----:B------:R-:W-:-:S03]  /*06a0*/  ISETP.NE.AND P1, PT, R18, RZ, PT ;  /* 0x000000ff1200720c */ /* 0x000fc60003f25270 */
[----:B------:R-:W-:Y:S10]  /*06b0*/  @!P0 BRA `(.L_x_56) ;  /* 0x0000000000688947 */ /* 0x000ff40003800000 */
[----:B------:R-:W0:Y:S01]  /*06c0*/  S2UR UR6, SR_CgaCtaId ;  /* 0x00000000000679c3 */ /* 0x000e220000008800 */
[----:B------:R-:W-:Y:S01]  /*06d0*/  UMOV UR5, 0x400 ;  /* 0x0000040000057882 */ /* 0x000fe20000000000 */
[----:B------:R-:W-:Y:S01]  /*06e0*/  IMAD R8, R2, R5, R7 ;  /* 0x0000000502087224 */ /* 0x000fe200078e0207 */
[----:B------:R-:W-:Y:S01]  /*06f0*/  UIADD3 UR5, UPT, UPT, UR5, 0x10, URZ ;  /* 0x0000001005057890 */ /* 0x000fe2000fffe0ff */
[----:B------:R-:W-:-:S05]  /*0700*/  LOP3.LUT R9, R10, 0xfffffffc, RZ, 0xc0, !PT ;  /* 0xfffffffc0a097812 */ /* 0x000fca00078ec0ff */
[----:B------:R-:W-:Y:S01]  /*0710*/  IMAD.MOV R11, RZ, RZ, -R9 ;  /* 0x000000ffff0b7224 */ /* 0x000fe200078e0a09 */
[----:B0-----:R-:W-:-:S06]  /*0720*/  ULEA UR5, UR6, UR5, 0x18 ;  /* 0x0000000506057291 */ /* 0x001fcc000f8ec0ff */
[----:B------:R-:W-:Y:S02]  /*0730*/  LEA R10, R8, UR5, 0x1 ;  /* 0x00000005080a7c11 */ /* 0x000fe4000f8e08ff */
[----:B------:R-:W-:-:S03]  /*0740*/  MOV R8, RZ ;  /* 0x000000ff00087202 */ /* 0x000fc60000000f00 */
[----:B------:R-:W-:-:S07]  /*0750*/  VIADD R10, R10, 0x4 ;  /* 0x000000040a0a7836 */ /* 0x000fce0000000000 */
.L_x_57:
[----:B------:R-:W0:Y:S01]  /*0760*/  LDS.U16 R12, [R10+-0x4] ;  /* 0xfffffc000a0c7984 */ /* 0x000e220000000400 */
[----:B------:R-:W-:-:S03]  /*0770*/  IADD3 R11, PT, PT, R11, 0x4, RZ ;  /* 0x000000040b0b7810 */ /* 0x000fc60007ffe0ff */
[----:B------:R-:W1:Y:S01]  /*0780*/  LDS.U16 R14, [R10+-0x2] ;  /* 0xfffffe000a0e7984 */ /* 0x000e620000000400 */
[----:B------:R-:W-:-:S03]  /*0790*/  ISETP.NE.AND P0, PT, R11, RZ, PT ;  /* 0x000000ff0b00720c */ /* 0x000fc60003f05270 */
[----:B------:R-:W2:Y:S04]  /*07a0*/  LDS.U16 R16, [R10] ;  /* 0x000000000a107984 */ /* 0x000ea80000000400 */
[----:B------:R3:W4:Y:S02]  /*07b0*/  LDS.U16 R17, [R10+0x2] ;  /* 0x000002000a117984 */ /* 0x0007240000000400 */
[----:B---3--:R-:W-:Y:S02]  /*07c0*/  VIADD R10, R10, 0x8 ;  /* 0x000000080a0a7836 */ /* 0x008fe40000000000 */
[----:B0-----:R-:W-:Y:S02]  /*07d0*/  HADD2.F32 R13, -RZ, R12.H0_H0 ;  /* 0x2000000cff0d7230 */ /* 0x001fe40000004100 */
[----:B-1----:R-:W-:-:S03]  /*07e0*/  HADD2.F32 R15, -RZ, R14.H0_H0 ;  /* 0x2000000eff0f7230 */ /* 0x002fc60000004100 */
[----:B------:R-:W-:Y:S01]  /*07f0*/  FFMA.FTZ R8, R13, R13, R8 ;  /* 0x0000000d0d087223 */ /* 0x000fe20000010008 */
[----:B--2---:R-:W-:-:S03]  /*0800*/  HADD2.F32 R13, -RZ, R16.H0_H0 ;  /* 0x20000010ff0d7230 */ /* 0x004fc60000004100 */
[----:B------:R-:W-:Y:S01]  /*0810*/  FFMA.FTZ R8, R15, R15, R8 ;  /* 0x0000000f0f087223 */ /* 0x000fe20000010008 */
[----:B----4-:R-:W-:-:S03]  /*0820*/  HADD2.F32 R17, -RZ, R17.H0_H0 ;  /* 0x20000011ff117230 */ /* 0x010fc60000004100 */
[----:B------:R-:W-:-:S04]  /*0830*/  FFMA.FTZ R8, R13, R13, R8 ;  /* 0x0000000d0d087223 */ /* 0x000fc80000010008 */
[----:B------:R-:W-:Y:S01]  /*0840*/  FFMA.FTZ R8, R17, R17, R8 ;  /* 0x0000001111087223 */ /* 0x000fe20000010008 */
[----:B------:R-:W-:Y:S06]  /*0850*/  @P0 BRA `(.L_x_57) ;  /* 0xfffffffc00c00947 */ /* 0x000fec000383ffff */
.L_x_56:
[----:B------:R-:W-:Y:S05]  /*0860*/  BSYNC.RECONVERGENT B1 ;  /* 0x0000000000017941 */ /* 0x000fea0003800200 */
.L_x_55:
[----:B------:R-:W-:Y:S05]  /*0870*/  @!P1 BRA `(.L_x_54) ;  /* 0x00000000003c9947 */ /* 0x000fea0003800000 */
[----:B------:R-:W0:Y:S01]  /*0880*/  S2UR UR6, SR_CgaCtaId ;  /* 0x00000000000679c3 */ /* 0x000e220000008800 */
[----:B------:R-:W-:Y:S01]  /*0890*/  UMOV UR5, 0x400 ;  /* 0x0000040000057882 */ /* 0x000fe20000000000 */
[----:B------:R-:W-:Y:S01]  /*08a0*/  IMAD R10, R2, R5, R9 ;  /* 0x00000005020a7224 */ /* 0x000fe200078e0209 */
[----:B------:R-:W-:-:S03]  /*08b0*/  UIADD3 UR5, UPT, UPT, UR5, 0x10, URZ ;  /* 0x0000001005057890 */ /* 0x000fc6000fffe0ff */
[----:B------:R-:W-:Y:S01]  /*08c0*/  IMAD.IADD R10, R7, 0x1, R10 ;  /* 0x00000001070a7824 */ /* 0x000fe200078e020a */
[----:B------:R-:W-:Y:S01]  /*08d0*/  IADD3 R7, PT, PT, -R18, RZ, RZ ;  /* 0x000000ff12077210 */ /* 0x000fe20007ffe1ff */
[----:B0-----:R-:W-:-:S06]  /*08e0*/  ULEA UR5, UR6, UR5, 0x18 ;  /* 0x0000000506057291 */ /* 0x001fcc000f8ec0ff */
[----:B------:R-:W-:-:S07]  /*08f0*/  LEA R10, R10, UR5, 0x1 ;  /* 0x000000050a0a7c11 */ /* 0x000fce000f8e08ff */
.L_x_58:
[----:B------:R0:W1:Y:S01]  /*0900*/  LDS.U16 R9, [R10] ;  /* 0x000000000a097984 */ /* 0x0000620000000400 */
[----:B------:R-:W-:-:S05]  /*0910*/  VIADD R7, R7, 0x1 ;  /* 0x0000000107077836 */ /* 0x000fca0000000000 */
[----:B------:R-:W-:Y:S01]  /*0920*/  ISETP.NE.AND P0, PT, R7, RZ, PT ;  /* 0x000000ff0700720c */ /* 0x000fe20003f05270 */
[----:B0-----:R-:W-:Y:S02]  /*0930*/  VIADD R10, R10, 0x2 ;  /* 0x000000020a0a7836 */ /* 0x001fe40000000000 */
[----:B-1----:R-:W-:-:S05]  /*0940*/  HADD2.F32 R9, -RZ, R9.H0_H0 ;  /* 0x20000009ff097230 */ /* 0x002fca0000004100 */
[----:B------:R-:W-:-:S05]  /*0950*/  FFMA.FTZ R8, R9, R9, R8 ;  /* 0x0000000909087223 */ /* 0x000fca0000010008 */
[----:B------:R-:W-:Y:S05]  /*0960*/  @P0 BRA `(.L_x_58) ;  /* 0xfffffffc00e40947 */ /* 0x000fea000383ffff */
.L_x_54:
[----:B------:R-:W-:Y:S05]  /*0970*/  BSYNC.RECONVERGENT B0 ;  /* 0x0000000000007941 */ /* 0x000fea0003800200 */
.L_x_53:
        /* <DEDUP_REMOVED lines=38> */
[----:B0-----:R-:W-:-:S06]  /*0be0*/  @!P0 FMUL R7, R7, 1.175494350822287508e-38 ;  /* 0x0080000007078820 */ /* 0x001fcc0000400000 */
[----:B------:R-:W0:Y:S02]  /*0bf0*/  MUFU.RSQ R7, R7 ;  /* 0x0000000700077308 */ /* 0x000e240000001400 */
[----:B0-----:R-:W-:-:S05]  /*0c00*/  FMUL.FTZ R6, R7, R6 ;  /* 0x0000000607067220 */ /* 0x001fca0000410000 */
[----:B------:R0:W-:Y:S02]  /*0c10*/  STS [R11], R6 ;  /* 0x000000060b007388 */ /* 0x0001e40000000800 */
.L_x_60:
[----:B------:R-:W-:Y:S05]  /*0c20*/  BSYNC.RECONVERGENT B0 ;  /* 0x0000000000007941 */ /* 0x000fea0003800200 */
.L_x_59:
[----:B------:R-:W-:Y:S06]  /*0c30*/  BAR.SYNC.DEFER_BLOCKING 0x0 ;  /* 0x0000000000007b1d */ /* 0x000fec0000010000 */
[----:B------:R-:W-:Y:S05]  /*0c40*/  @P1 EXIT ;  /* 0x000000000000194d */ /* 0x000fea0003800000 */
[-C--:B------:R-:W-:Y:S01]  /*0c50*/  IABS R2, R5.reuse ;  /* 0x0000000500027213 */ /* 0x080fe20000000000 */
[----:B------:R-:W1:Y:S01]  /*0c60*/  S2UR UR6, SR_CgaCtaId ;  /* 0x00000000000679c3 */ /* 0x000e620000008800 */
[----:B------:R-:W-:Y:S01]  /*0c70*/  UMOV UR5, 0x400 ;  /* 0x0000040000057882 */ /* 0x000fe20000000000 */
[----:B------:R-:W-:Y:S01]  /*0c80*/  ISETP.NE.AND P0, PT, R5, RZ, PT ;  /* 0x000000ff0500720c */ /* 0x000fe20003f05270 */
[----:B------:R-:W2:Y:S01]  /*0c90*/  I2F.RP R4, R2 ;  /* 0x0000000200047306 */ /* 0x000ea20000209400 */
[----:B------:R-:W-:Y:S01]  /*0ca0*/  UIADD3 UR7, UPT, UPT, UR5, 0x10, URZ ;  /* 0x0000001005077890 */ /* 0x000fe2000fffe0ff */
[----:B------:R-:W-:Y:S01]  /*0cb0*/  LOP3.LUT R8, RZ, R5, RZ, 0x33, !PT ;  /* 0x00000005ff087212 */ /* 0x000fe200078e33ff */
[----:B------:R-:W3:Y:S02]  /*0cc0*/  LDCU UR8, c[0x0][0x360] ;  /* 0x00006c00ff0877ac */ /* 0x000ee40008000800 */
[----:B------:R-:W4:Y:S08]  /*0cd0*/  LDC R9, c[0x0][0x39c] ;  /* 0x0000e700ff097b82 */ /* 0x000f300000000800 */
[----:B0-----:R-:W0:Y:S01]  /*0ce0*/  LDC.64 R6, c[0x0][0x380] ;  /* 0x0000e000ff067b82 */ /* 0x001e220000000a00 */
[----:B--2---:R-:W2:Y:S01]  /*0cf0*/  MUFU.RCP R4, R4 ;  /* 0x0000000400047308 */ /* 0x004ea20000001000 */
[----:B-1----:R-:W-:-:S02]  /*0d00*/  ULEA UR5, UR6, UR5, 0x18 ;  /* 0x0000000506057291 */ /* 0x002fc4000f8ec0ff */
[----:B------:R-:W-:Y:S01]  /*0d10*/  ULEA UR7, UR6, UR7, 0x18 ;  /* 0x0000000706077291 */ /* 0x000fe2000f8ec0ff */
[----:B--2---:R-:W-:-:S04]  /*0d20*/  IADD3 R10, PT, PT, R4, 0xffffffe, RZ ;  /* 0x0ffffffe040a7810 */ /* 0x004fc80007ffe0ff */
[----:B------:R1:W2:Y:S02]  /*0d30*/  F2I.FTZ.U32.TRUNC.NTZ R11, R10 ;  /* 0x0000000a000b7305 */ /* 0x0002a4000021f000 */
[----:B-1----:R-:W-:Y:S01]  /*0d40*/  MOV R10, RZ ;  /* 0x000000ff000a7202 */ /* 0x002fe20000000f00 */
[----:B--2---:R-:W-:-:S04]  /*0d50*/  IMAD.MOV R13, RZ, RZ, -R11 ;  /* 0x000000ffff0d7224 */ /* 0x004fc800078e0a0b */
[----:B------:R-:W-:-:S04]  /*0d60*/  IMAD R13, R13, R2, RZ ;  /* 0x000000020d0d7224 */ /* 0x000fc800078e02ff */
[----:B---34-:R-:W-:-:S07]  /*0d70*/  IMAD.HI.U32 R4, R11, R13, R10 ;  /* 0x0000000d0b047227 */ /* 0x018fce00078e000a */
.L_x_61:
[----:B-1----:R-:W-:Y:S02]  /*0d80*/  IABS R11, R0 ;  /* 0x00000000000b7213 */ /* 0x002fe40000000000 */
[----:B------:R-:W-:-:S03]  /*0d90*/  IABS R12, R9 ;  /* 0x00000009000c7213 */ /* 0x000fc60000000000 */
[----:B------:R-:W-:-:S04]  /*0da0*/  IMAD.HI.U32 R5, R4, R11, RZ ;  /* 0x0000000b04057227 */ /* 0x000fc800078e00ff */
[----:B------:R-:W-:-:S04]  /*0db0*/  IMAD.MOV R10, RZ, RZ, -R5 ;  /* 0x000000ffff0a7224 */ /* 0x000fc800078e0a05 */
[----:B------:R-:W-:Y:S01]  /*0dc0*/  IMAD R11, R12, R10, R11 ;  /* 0x0000000a0c0b7224 */ /* 0x000fe200078e020b */
[----:B------:R-:W-:-:S04]  /*0dd0*/  LOP3.LUT R10, R0, R9, RZ, 0x3c, !PT ;  /* 0x00000009000a7212 */ /* 0x000fc800078e3cff */
[----:B------:R-:W-:Y:S02]  /*0de0*/  ISETP.GT.U32.AND P2, PT, R2, R11, PT ;  /* 0x0000000b0200720c */ /* 0x000fe40003f44070 */
[----:B------:R-:W-:-:S11]  /*0df0*/  ISETP.GE.AND P3, PT, R10, RZ, PT ;  /* 0x000000ff0a00720c */ /* 0x000fd60003f66270 */
[----:B------:R-:W-:Y:S01]  /*0e00*/  @!P2 IADD3 R11, PT, PT, R11, -R12, RZ ;  /* 0x8000000c0b0ba210 */ /* 0x000fe20007ffe0ff */
[----:B------:R-:W-:Y:S01]  /*0e10*/  @!P2 VIADD R5, R5, 0x1 ;  /* 0x000000010505a836 */ /* 0x000fe20000000000 */
[C---:B------:R-:W-:Y:S02]  /*0e20*/  LEA R12, R0.reuse, UR7, 0x1 ;  /* 0x00000007000c7c11 */ /* 0x040fe4000f8e08ff */
[----:B------:R-:W-:Y:S01]  /*0e30*/  ISETP.GE.U32.AND P1, PT, R11, R2, PT ;  /* 0x000000020b00720c */ /* 0x000fe20003f26070 */
[----:B------:R-:W-:Y:S01]  /*0e40*/  IMAD R11, R9, UR4, R0 ;  /* 0x00000004090b7c24 */ /* 0x000fe2000f8e0200 */
[----:B------:R-:W-:Y:S02]  /*0e50*/  IADD3 R0, PT, PT, R0, UR8, RZ ;  /* 0x0000000800007c10 */ /* 0x000fe4000fffe0ff */
[----:B------:R-:W1:Y:S09]  /*0e60*/  LDS.U16 R12, [R12] ;  /* 0x000000000c0c7984 */ /* 0x000e720000000400 */
[----:B------:R-:W-:-:S02]  /*0e70*/  @P1 IADD3 R5, PT, PT, R5, 0x1, RZ ;  /* 0x0000000105051810 */ /* 0x000fc40007ffe0ff */
[----:B------:R-:W-:-:S03]  /*0e80*/  ISETP.GE.AND P1, PT, R0, R3, PT ;  /* 0x000000030000720c */ /* 0x000fc60003f26270 */
[----:B------:R-:W-:-:S05]  /*0e90*/  @!P3 IMAD.MOV R5, RZ, RZ, -R5 ;  /* 0x000000ffff05b224 */ /* 0x000fca00078e0a05 */
[----:B------:R-:W-:-:S04]  /*0ea0*/  SEL R5, R8, R5, !P0 ;  /* 0x0000000508057207 */ /* 0x000fc80004000000 */
[----:B------:R-:W-:-:S06]  /*0eb0*/  LEA R5, R5, UR5, 0x2 ;  /* 0x0000000505057c11 */ /* 0x000fcc000f8e10ff */
[----:B------:R-:W2:Y:S01]  /*0ec0*/  LDS R5, [R5] ;  /* 0x0000000005057984 */ /* 0x000ea20000000800 */
[----:B-1----:R-:W-:-:S05]  /*0ed0*/  HADD2.F32 R10, -RZ, R12.H0_H0 ;  /* 0x2000000cff0a7230 */ /* 0x002fca0000004100 */
[----:B--2---:R-:W-:-:S05]  /*0ee0*/  FMUL.FTZ R10, R5, R10 ;  /* 0x0000000a050a7220 */ /* 0x004fca0000410000 */
[----:B------:R-:W-:Y:S01]  /*0ef0*/  F2FP.F16.F32.PACK_AB R13, RZ, R10 ;  /* 0x0000000aff0d723e */ /* 0x000fe200000000ff */
[----:B0-----:R-:W-:-:S05]  /*0f00*/  IMAD.WIDE R10, R11, 0x2, R6 ;  /* 0x000000020b0a7825 */ /* 0x001fca00078e0206 */
[----:B------:R1:W-:Y:S01]  /*0f10*/  STG.E.U16 desc[UR10][R10.64], R13 ;  /* 0x0000000d0a007986 */ /* 0x0003e2000c10150a */
[----:B------:R-:W-:Y:S05]  /*0f20*/  @!P1 BRA `(.L_x_61) ;  /* 0xfffffffc00949947 */ /* 0x000fea000383ffff */
[----:B------:R-:W-:Y:S05]  /*0f30*/  EXIT ;  /* 0x000000000000794d */ /* 0x000fea0003800000 */
.L_x_62:
        /* <DEDUP_REMOVED lines=12> */
.L_x_362:


//--------------------- .text._ZN17fastertransformer19normalize_kernel_v2I7__half26__halfLi1ELi4ELi2EEEvPT_PKT0_iiii --------------------------
	.section	.text._ZN17fastertransformer19normalize_kernel_v2I7__half26__halfLi1ELi4ELi2EEEvPT_PKT0_iiii,"ax",@progbits
	.align	128
        .global         _ZN17fastertransformer19normalize_kernel_v2I7__half26__halfLi1ELi4ELi2EEEvPT_PKT0_iiii
        .type           _ZN17fastertransformer19normalize_kernel_v2I7__half26__halfLi1ELi4ELi2EEEvPT_PKT0_iiii,@function
        .size           _ZN17fastertransformer19normalize_kernel_v2I7__half26__halfLi1ELi4ELi2EEEvPT_PKT0_iiii,(.L_x_363 - _ZN17fastertransformer19normalize_kernel_v2I7__half26__halfLi1ELi4ELi2EEEvPT_PKT0_iiii)
        .other          _ZN17fastertransformer19normalize_kernel_v2I7__half26__halfLi1ELi4ELi2EEEvPT_PKT0_iiii,@"STO_CUDA_ENTRY STV_DEFAULT"
_ZN17fastertransformer19normalize_kernel_v2I7__half26__halfLi1ELi4ELi2EEEvPT_PKT0_iiii:
.text._ZN17fastertransformer19normalize_kernel_v2I7__half26__halfLi1ELi4ELi2EEEvPT_PKT0_iiii:
        /* <DEDUP_REMOVED lines=35> */
[----:B------:R0:W1:Y:S02]  /*0230*/  F2I.FTZ.U32.TRUNC.NTZ R7, R11 ;  /* 0x0000000b00077305 */ /* 0x000064000021f000 */
[----:B0-----:R-:W0:Y:S09]  /*0240*/  LDC R11, c[0x0][0x39c] ;  /* 0x0000e700ff0b7b82 */ /* 0x001e320000000800 */
[----:B------:R-:W-:Y:S01]  /*0250*/  @P0 VIADD R6, R6, 0x1 ;  /* 0x0000000106060836 */ /* 0x000fe20000000000 */
[----:B------:R-:W-:-:S03]  /*0260*/  ISETP.NE.U32.AND P0, PT, RZ, UR6, PT ;  /* 0x00000006ff007c0c */ /* 0x000fc6000bf05070 */
[----:B------:R-:W-:Y:S01]  /*0270*/  IMAD.MOV.U32 R10, RZ, RZ, R6 ;  /* 0x000000ffff0a7224 */ /* 0x000fe200078e0006 */
[----:B-1----:R-:W-:Y:S01]  /*0280*/  IADD3 R9, PT, PT, RZ, -R7, RZ ;  /* 0x80000007ff097210 */ /* 0x002fe20007ffe0ff */
        /* <DEDUP_REMOVED lines=8> */
[----:B------:R-:W-:-:S03]  /*0310*/  MOV R5, R8 ;  /* 0x0000000800057202 */ /* 0x000fc60000000f00 */
[----:B------:R-:W1:Y:S02]  /*0320*/  @P0 LDC.64 R8, c[0x0][0x388] ;  /* 0x0000e200ff080b82 */ /* 0x000e640000000a00 */
[----:B------:R-:W-:-:S04]  /*0330*/  IMAD.HI.U32 R6, R6, R5, RZ ;  /* 0x0000000506067227 */ /* 0x000fc800078e00ff */
[----:B------:R-:W-:-:S04]  /*0340*/  IMAD.MOV R6, RZ, RZ, -R6 ;  /* 0x000000ffff067224 */ /* 0x000fc800078e0a06 */
[----:B------:R-:W-:-:S05]  /*0350*/  IMAD R5, R4, R6, R5 ;  /* 0x0000000604057224 */ /* 0x000fca00078e0205 */
[----:B------:R-:W-:-:S13]  /*0360*/  ISETP.GT.U32.AND P1, PT, R4, R5, PT ;  /* 0x000000050400720c */ /* 0x000fda0003f24070 */
[----:B------:R-:W-:Y:S01]  /*0370*/  @!P1 IMAD.IADD R5, R5, 0x1, -R4 ;  /* 0x0000000105059824 */ /* 0x000fe200078e0a04 */
[----:B------:R-:W-:-:S04]  /*0380*/  ISETP.NE.AND P1, PT, R3, RZ, PT ;  /* 0x000000ff0300720c */ /* 0x000fc80003f25270 */
[----:B------:R-:W-:-:S13]  /*0390*/  ISETP.GT.U32.AND P2, PT, R4, R5, PT ;  /* 0x000000050400720c */ /* 0x000fda0003f44070 */
[----:B------:R-:W-:-:S05]  /*03a0*/  @!P2 IADD3 R5, PT, PT, R5, -R4, RZ ;  /* 0x800000040505a210 */ /* 0x000fca0007ffe0ff */
[----:B------:R-:W-:Y:S01]  /*03b0*/  @!P3 IMAD.MOV R5, RZ, RZ, -R5 ;  /* 0x000000ffff05b224 */ /* 0x000fe200078e0a05 */
[----:B------:R-:W-:-:S05]  /*03c0*/  @!P1 LOP3.LUT R5, RZ, R3, RZ, 0x33, !PT ;  /* 0x00000003ff059212 */ /* 0x000fca00078e33ff */
[----:B-1----:R-:W-:-:S05]  /*03d0*/  @P0 IMAD.WIDE R8, R5, 0x2, R8 ;  /* 0x0000000205080825 */ /* 0x002fca00078e0208 */
[----:B---3--:R1:W5:Y:S01]  /*03e0*/  @P0 LDG.E.U16 R10, desc[UR8][R8.64] ;  /* 0x00000008080a0981 */ /* 0x008362000c1e1500 */
[C---:B0-----:R-:W-:Y:S01]  /*03f0*/  LEA.HI R7, R11.reuse, R11, RZ, 0x1 ;  /* 0x0000000b0b077211 */ /* 0x041fe200078f08ff */
[----:B------:R-:W-:Y:S01]  /*0400*/  VIADD R3, R11, 0x1f ;  /* 0x0000001f0b037836 */ /* 0x000fe20000000000 */
[----:B------:R-:W-:Y:S02]  /*0410*/  BSSY.RECONVERGENT B0, `(.L_x_63) ;  /* 0x0000019000007945 */ /* 0x000fe40003800200 */
[----:B------:R-:W-:Y:S02]  /*0420*/  SHF.R.S32.HI R7, RZ, 0x1, R7 ;  /* 0x00000001ff077819 */ /* 0x000fe40000011407 */
[----:B------:R-:W-:Y:S02]  /*0430*/  SHF.R.S32.HI R4, RZ, 0x1f, R3 ;  /* 0x0000001fff047819 */ /* 0x000fe40000011403 */
[----:B------:R-:W-:Y:S02]  /*0440*/  SHF.L.U32 R5, R7, 0x2, RZ ;  /* 0x0000000207057819 */ /* 0x000fe400000006ff */
[----:B------:R-:W-:-:S02]  /*0450*/  LEA.HI R3, R4, R3, RZ, 0x5 ;  /* 0x0000000304037211 */ /* 0x000fc400078f28ff */
[C---:B------:R-:W-:Y:S02]  /*0460*/  ISETP.GE.AND P1, PT, R0.reuse, R5, PT ;  /* 0x000000050000720c */ /* 0x040fe40003f26270 */
[----:B------:R-:W-:Y:S01]  /*0470*/  SHF.R.S32.HI R17, RZ, 0x5, R3 ;  /* 0x00000005ff117819 */ /* 0x000fe20000011403 */
[----:B------:R-:W-:Y:S01]  /*0480*/  IMAD R3, R7, UR4, RZ ;  /* 0x0000000407037c24 */ /* 0x000fe2000f8e02ff */
[----:B------:R-:W-:-:S09]  /*0490*/  LOP3.LUT R4, R0, 0x1f, RZ, 0xc0, !PT ;  /* 0x0000001f00047812 */ /* 0x000fd200078ec0ff */
[----:B-1----:R-:W-:Y:S05]  /*04a0*/  @P1 BRA `(.L_x_64) ;  /* 0x00000000003c1947 */ /* 0x002fea0003800000 */
[----:B------:R-:W0:Y:S01]  /*04b0*/  S2R R15, SR_CgaCtaId ;  /* 0x00000000000f7919 */ /* 0x000e220000008800 */
[----:B------:R-:W1:Y:S01]  /*04c0*/  LDC R19, c[0x0][0x360] ;  /* 0x0000d800ff137b82 */ /* 0x000e620000000800 */
[----:B------:R-:W-:-:S05]  /*04d0*/  MOV R6, 0x400 ;  /* 0x0000040000067802 */ /* 0x000fca0000000f00 */
[----:B------:R-:W-:Y:S02]  /*04e0*/  VIADD R6, R6, 0x10 ;  /* 0x0000001006067836 */ /* 0x000fe40000000000 */
[----:B------:R-:W2:Y:S03]  /*04f0*/  LDC.64 R8, c[0x0][0x380] ;  /* 0x0000e000ff087b82 */ /* 0x000ea60000000a00 */
[----:B0-----:R-:W-:Y:S01]  /*0500*/  LEA R15, R15, R6, 0x18 ;  /* 0x000000060f0f7211 */ /* 0x001fe200078ec0ff */
[----:B------:R-:W-:-:S07]  /*0510*/  IMAD.MOV.U32 R6, RZ, RZ, R0 ;  /* 0x000000ffff067224 */ /* 0x000fce00078e0000 */
.L_x_65:
[----:B0-----:R-:W-:-:S05]  /*0520*/  IADD3 R13, PT, PT, R3, R6, RZ ;  /* 0x00000006030d7210 */ /* 0x001fca0007ffe0ff */
[----:B--2---:R-:W-:-:S06]  /*0530*/  IMAD.WIDE R12, R13, 0x4, R8 ;  /* 0x000000040d0c7825 */ /* 0x004fcc00078e0208 */
[----:B------:R-:W2:Y:S01]  /*0540*/  LDG.E R13, desc[UR8][R12.64] ;  /* 0x000000080c0d7981 */ /* 0x000ea2000c1e1900 */
[----:B------:R-:W-:Y:S02]  /*0550*/  IMAD R14, R6, 0x4, R15 ;  /* 0x00000004060e7824 */ /* 0x000fe400078e020f */
[----:B-1----:R-:W-:-:S05]  /*0560*/  IMAD.IADD R6, R19, 0x1, R6 ;  /* 0x0000000113067824 */ /* 0x002fca00078e0206 */
[----:B------:R-:W-:Y:S01]  /*0570*/  ISETP.GE.AND P1, PT, R6, R5, PT ;  /* 0x000000050600720c */ /* 0x000fe20003f26270 */
[----:B--2---:R0:W-:-:S12]  /*0580*/  STS [R14], R13 ;  /* 0x0000000d0e007388 */ /* 0x0041d80000000800 */
[----:B------:R-:W-:Y:S05]  /*0590*/  @!P1 BRA `(.L_x_65) ;  /* 0xfffffffc00e09947 */ /* 0x000fea000383ffff */
.L_x_64:
[----:B------:R-:W-:Y:S05]  /*05a0*/  BSYNC.RECONVERGENT B0 ;  /* 0x0000000000007941 */ /* 0x000fea0003800200 */
.L_x_63:
[----:B------:R-:W-:Y:S01]  /*05b0*/  IMAD R8, R17, R4, RZ ;  /* 0x0000000411087224 */ /* 0x000fe200078e02ff */
[----:B------:R-:W-:Y:S01]  /*05c0*/  BAR.SYNC.DEFER_BLOCKING 0x0 ;  /* 0x0000000000007b1d */ /* 0x000fe20000010000 */
[----:B------:R-:W-:Y:S02]  /*05d0*/  HFMA2 R6, -RZ, RZ, 1.875, 0 ;  /* 0x3f800000ff067431 */ /* 0x000fe400000001ff */
[----:B-----5:R-:W-:Y:S01]  /*05e0*/  @P0 HADD2.F32 R6, -RZ, R10.H0_H0 ;  /* 0x2000000aff060230 */ /* 0x020fe20000004100 */
[----:B------:R-:W-:Y:S01]  /*05f0*/  VIMNMX R12, PT, PT, RZ, R8, !PT ;  /* 0x00000008ff0c7248 */ /* 0x000fe20007fe0100 */
        /* <DEDUP_REMOVED lines=8> */
[----:B------:R-:W-:-:S05]  /*0680*/  VIADD R17, R17, 0xffffffff ;  /* 0xffffffff11117836 */ /* 0x000fca0000000000 */
[----:B------:R-:W-:-:S04]  /*0690*/  VIADDMNMX.U32 R10, R10, R11, R17, PT ;  /* 0x0000000b0a0a7246 */ /* 0x000fc80003800011 */
[C---:B------:R-:W-:Y:S02]  /*06a0*/  ISETP.GE.U32.AND P0, PT, R10.reuse, 0x3, PT ;  /* 0x000000030a00780c */ /* 0x040fe40003f06070 */
[----:B0-----:R-:W-:Y:S01]  /*06b0*/  IADD3 R13, PT, PT, R10, 0x1, RZ ;  /* 0x000000010a0d7810 */ /* 0x001fe20007ffe0ff */
[----:B------:R-:W-:-:S03]  /*06c0*/  IMAD.MOV.U32 R10, RZ, RZ, RZ ;  /* 0x000000ffff0a7224 */ /* 0x000fc600078e00ff */
        /* <DEDUP_REMOVED lines=13> */
.L_x_70:
        /* <DEDUP_REMOVED lines=16> */
.L_x_69:
[----:B------:R-:W-:Y:S05]  /*08a0*/  BSYNC.RECONVERGENT B1 ;  /* 0x0000000000017941 */ /* 0x000fea0003800200 */
.L_x_68:
[----:B------:R-:W-:Y:S05]  /*08b0*/  @!P1 BRA `(.L_x_67) ;  /* 0x00000000003c9947 */ /* 0x000fea0003800000 */
[----:B------:R-:W0:Y:S01]  /*08c0*/  S2UR UR5, SR_CgaCtaId ;  /* 0x00000000000579c3 */ /* 0x000e220000008800 */
[----:B------:R-:W-:Y:S01]  /*08d0*/  UMOV UR4, 0x400 ;  /* 0x0000040000047882 */ /* 0x000fe20000000000 */
[----:B------:R-:W-:Y:S01]  /*08e0*/  IMAD R11, R2, R11, R12 ;  /* 0x0000000b020b7224 */ /* 0x000fe200078e020c */
[----:B------:R-:W-:Y:S01]  /*08f0*/  UIADD3 UR4, UPT, UPT, UR4, 0x10, URZ ;  /* 0x0000001004047890 */ /* 0x000fe2000fffe0ff */
[----:B------:R-:W-:Y:S02]  /*0900*/  IADD3 R9, PT, PT, -R9, RZ, RZ ;  /* 0x000000ff09097210 */ /* 0x000fe40007ffe1ff */
[----:B------:R-:W-:Y:S01]  /*0910*/  IMAD.IADD R11, R8, 0x1, R11 ;  /* 0x00000001080b7824 */ /* 0x000fe200078e020b */
[----:B0-----:R-:W-:-:S06]  /*0920*/  ULEA UR4, UR5, UR4, 0x18 ;  /* 0x0000000405047291 */ /* 0x001fcc000f8ec0ff */
[----:B------:R-:W-:-:S07]  /*0930*/  LEA R11, R11, UR4, 0x1 ;  /* 0x000000040b0b7c11 */ /* 0x000fce000f8e08ff */
.L_x_71:
[----:B------:R0:W1:Y:S01]  /*0940*/  LDS.U16 R8, [R11] ;  /* 0x000000000b087984 */ /* 0x0000620000000400 */
[----:B------:R-:W-:-:S05]  /*0950*/  VIADD R9, R9, 0x1 ;  /* 0x0000000109097836 */ /* 0x000fca0000000000 */
[----:B------:R-:W-:Y:S01]  /*0960*/  ISETP.NE.AND P0, PT, R9, RZ, PT ;  /* 0x000000ff0900720c */ /* 0x000fe20003f05270 */
[----:B0-----:R-:W-:Y:S02]  /*0970*/  VIADD R11, R11, 0x2 ;  /* 0x000000020b0b7836 */ /* 0x001fe40000000000 */
[----:B-1----:R-:W-:-:S05]  /*0980*/  HADD2.F32 R13, -RZ, R8.H0_H0 ;  /* 0x20000008ff0d7230 */ /* 0x002fca0000004100 */
[----:B------:R-:W-:-:S05]  /*0990*/  FFMA.FTZ R10, R13, R13, R10 ;  /* 0x0000000d0d0a7223 */ /* 0x000fca000001000a */
[----:B------:R-:W-:Y:S05]  /*09a0*/  @P0 BRA `(.L_x_71) ;  /* 0xfffffffc00e40947 */ /* 0x000fea000383ffff */
.L_x_67:
[----:B------:R-:W-:Y:S05]  /*09b0*/  BSYNC.RECONVERGENT B0 ;  /* 0x0000000000007941 */ /* 0x000fea0003800200 */
.L_x_66:
[----:B------:R-:W1:Y:S01]  /*09c0*/  SHFL.BFLY PT, R9, R10, 0x1, 0x1f ;  /* 0x0c201f000a097f89 */ /* 0x000e6200000e0000 */
[----:B------:R-:W-:Y:S01]  /*09d0*/  ISETP.NE.AND P0, PT, R4, RZ, PT ;  /* 0x000000ff0400720c */ /* 0x000fe20003f05270 */
[----:B------:R-:W-:Y:S01]  /*09e0*/  BSSY.RECONVERGENT B0, `(.L_x_72) ;  /* 0x0000028000007945 */ /* 0x000fe20003800200 */
[----:B------:R-:W-:Y:S01]  /*09f0*/  ISETP.GE.AND P1, PT, R0, R5, PT ;  /* 0x000000050000720c */ /* 0x000fe20003f26270 */
[----:B-1----:R-:W-:-:S05]  /*0a00*/  FADD.FTZ R9, R9, R10 ;  /* 0x0000000a09097221 */ /* 0x002fca0000010000 */
[----:B------:R-:W1:Y:S02]  /*0a10*/  SHFL.BFLY PT, R8, R9, 0x2, 0x1f ;  /* 0x0c401f0009087f89 */ /* 0x000e6400000e0000 */
[----:B-1----:R-:W-:-:S05]  /*0a20*/  FADD.FTZ R8, R9, R8 ;  /* 0x0000000809087221 */ /* 0x002fca0000010000 */
[----:B------:R-:W1:Y:S02]  /*0a30*/  SHFL.BFLY PT, R11, R8, 0x4, 0x1f ;  /* 0x0c801f00080b7f89 */ /* 0x000e6400000e0000 */
[----:B-1----:R-:W-:-:S05]  /*0a40*/  FADD.FTZ R11, R8, R11 ;  /* 0x0000000b080b7221 */ /* 0x002fca0000010000 */
[----:B------:R-:W1:Y:S02]  /*0a50*/  SHFL.BFLY PT, R12, R11, 0x8, 0x1f ;  /* 0x0d001f000b0c7f89 */ /* 0x000e6400000e0000 */
[----:B-1----:R-:W-:-:S05]  /*0a60*/  FADD.FTZ R12, R11, R12 ;  /* 0x0000000c0b0c7221 */ /* 0x002fca0000010000 */
[----:B0-----:R-:W0:Y:S02]  /*0a70*/  SHFL.BFLY PT, R13, R12, 0x10, 0x1f ;  /* 0x0e001f000c0d7f89 */ /* 0x001e2400000e0000 */
        /* <DEDUP_REMOVED lines=30> */
.L_x_73:
[----:B------:R-:W-:Y:S05]  /*0c60*/  BSYNC.RECONVERGENT B0 ;  /* 0x0000000000007941 */ /* 0x000fea0003800200 */
.L_x_72:
        /* <DEDUP_REMOVED lines=9> */
[----:B------:R-:W4:Y:S03]  /*0d00*/  LDC.64 R8, c[0x0][0x380] ;  /* 0x0000e000ff087b82 */ /* 0x000f260000000a00 */
[----:B--2---:R-:W2:Y:S01]  /*0d10*/  MUFU.RCP R4, R4 ;  /* 0x0000000400047308 */ /* 0x004ea20000001000 */
[----:B-1----:R-:W-:-:S02]  /*0d20*/  ULEA UR4, UR5, UR4, 0x18 ;  /* 0x0000000405047291 */ /* 0x002fc4000f8ec0ff */
[----:B------:R-:W-:Y:S01]  /*0d30*/  ULEA UR6, UR5, UR6, 0x18 ;  /* 0x0000000605067291 */ /* 0x000fe2000f8ec0ff */
[----:B--2---:R-:W-:Y:S02]  /*0d40*/  IADD3 R10, PT, PT, R4, 0xffffffe, RZ ;  /* 0x0ffffffe040a7810 */ /* 0x004fe40007ffe0ff */
[----:B------:R-:W-:Y:S02]  /*0d50*/  LOP3.LUT R4, RZ, R7, RZ, 0x33, !PT ;  /* 0x00000007ff047212 */ /* 0x000fe400078e33ff */
[----:B------:R1:W0:Y:S02]  /*0d60*/  F2I.FTZ.U32.TRUNC.NTZ R11, R10 ;  /* 0x0000000a000b7305 */ /* 0x000224000021f000 */
[----:B-1----:R-:W-:Y:S02]  /*0d70*/  IMAD.MOV.U32 R10, RZ, RZ, RZ ;  /* 0x000000ffff0a7224 */ /* 0x002fe400078e00ff */
[----:B0-----:R-:W-:-:S04]  /*0d80*/  IMAD.MOV R13, RZ, RZ, -R11 ;  /* 0x000000ffff0d7224 */ /* 0x001fc800078e0a0b */
[----:B------:R-:W-:-:S04]  /*0d90*/  IMAD R13, R13, R2, RZ ;  /* 0x000000020d0d7224 */ /* 0x000fc800078e02ff */
[----:B---34-:R-:W-:-:S07]  /*0da0*/  IMAD.HI.U32 R6, R11, R13, R10 ;  /* 0x0000000d0b067227 */ /* 0x018fce00078e000a */
.L_x_74:
[----:B0-----:R-:W-:Y:S01]  /*0db0*/  IABS R10, R7 ;  /* 0x00000007000a7213 */ /* 0x001fe20000000000 */
[----:B------:R-:W-:Y:S01]  /*0dc0*/  IMAD.IADD R17, R3, 0x1, R0 ;  /* 0x0000000103117824 */ /* 0x000fe200078e0200 */
[----:B------:R-:W-:Y:S02]  /*0dd0*/  IABS R11, R0 ;  /* 0x00000000000b7213 */ /* 0x000fe40000000000 */
[----:B------:R-:W-:Y:S02]  /*0de0*/  IADD3 R12, PT, PT, RZ, -R10, RZ ;  /* 0x8000000aff0c7210 */ /* 0x000fe40007ffe0ff */
[----:B------:R-:W-:Y:S01]  /*0df0*/  LEA R13, R0, UR6, 0x2 ;  /* 0x00000006000d7c11 */ /* 0x000fe2000f8e10ff */
[----:B------:R-:W-:-:S04]  /*0e00*/  IMAD.HI.U32 R10, R6, R11, RZ ;  /* 0x0000000b060a7227 */ /* 0x000fc800078e00ff */
[----:B------:R-:W-:Y:S01]  /*0e10*/  IMAD R11, R10, R12, R11 ;  /* 0x0000000c0a0b7224 */ /* 0x000fe200078e020b */
[----:B------:R-:W-:Y:S01]  /*0e20*/  IABS R12, R7 ;  /* 0x00000007000c7213 */ /* 0x000fe20000000000 */
[----:B------:R-:W0:Y:S03]  /*0e30*/  LDS R13, [R13] ;  /* 0x000000000d0d7984 */ /* 0x000e260000000800 */
[----:B------:R-:W-:-:S13]  /*0e40*/  ISETP.GT.U32.AND P2, PT, R2, R11, PT ;  /* 0x0000000b0200720c */ /* 0x000fda0003f44070 */
[----:B------:R-:W-:Y:S01]  /*0e50*/  @!P2 IMAD.IADD R11, R11, 0x1, -R12 ;  /* 0x000000010b0ba824 */ /* 0x000fe200078e0a0c */
[----:B------:R-:W-:-:S04]  /*0e60*/  @!P2 IADD3 R10, PT, PT, R10, 0x1, RZ ;  /* 0x000000010a0aa810 */ /* 0x000fc80007ffe0ff */
[----:B------:R-:W-:Y:S02]  /*0e70*/  ISETP.GE.U32.AND P1, PT, R11, R2, PT ;  /* 0x000000020b00720c */ /* 0x000fe40003f26070 */
[C---:B------:R-:W-:Y:S02]  /*0e80*/  LOP3.LUT R11, R0.reuse, R7, RZ, 0x3c, !PT ;  /* 0x00000007000b7212 */ /* 0x040fe400078e3cff */
[----:B------:R-:W-:Y:S02]  /*0e90*/  IADD3 R0, PT, PT, R0, UR7, RZ ;  /* 0x0000000700007c10 */ /* 0x000fe4000fffe0ff */
[----:B------:R-:W-:-:S07]  /*0ea0*/  ISETP.GE.AND P3, PT, R11, RZ, PT ;  /* 0x000000ff0b00720c */ /* 0x000fce0003f66270 */
[----:B------:R-:W-:Y:S01]  /*0eb0*/  @P1 VIADD R10, R10, 0x1 ;  /* 0x000000010a0a1836 */ /* 0x000fe20000000000 */
[----:B------:R-:W-:-:S05]  /*0ec0*/  ISETP.GE.AND P1, PT, R0, R5, PT ;  /* 0x000000050000720c */ /* 0x000fca0003f26270 */
[----:B------:R-:W-:Y:S01]  /*0ed0*/  @!P3 IADD3 R10, PT, PT, -R10, RZ, RZ ;  /* 0x000000ff0a0ab210 */ /* 0x000fe20007ffe1ff */
[--C-:B0-----:R-:W-:Y:S02]  /*0ee0*/  HADD2.F32 R11, -RZ, R13.reuse.H0_H0 ;  /* 0x2000000dff0b7230 */ /* 0x101fe40000004100 */
[----:B------:R-:W-:Y:S01]  /*0ef0*/  HADD2.F32 R15, -RZ, R13.H1_H1 ;  /* 0x3000000dff0f7230 */ /* 0x000fe20000004100 */
[----:B------:R-:W-:-:S04]  /*0f00*/  SEL R10, R4, R10, !P0 ;  /* 0x0000000a040a7207 */ /* 0x000fc80004000000 */
[----:B------:R-:W-:-:S06]  /*0f10*/  LEA R12, R10, UR4, 0x2 ;  /* 0x000000040a0c7c11 */ /* 0x000fcc000f8e10ff */
[----:B------:R-:W0:Y:S02]  /*0f20*/  LDS R12, [R12] ;  /* 0x000000000c0c7984 */ /* 0x000e240000000800 */
[C---:B0-----:R-:W-:Y:S01]  /*0f30*/  FMUL.FTZ R14, R12.reuse, R11 ;  /* 0x0000000b0c0e7220 */ /* 0x041fe20000410000 */
[----:B------:R-:W-:Y:S01]  /*0f40*/  FMUL.FTZ R15, R12, R15 ;  /* 0x0000000f0c0f7220 */ /* 0x000fe20000410000 */
[----:B------:R-:W-:-:S04]  /*0f50*/  IMAD.WIDE R10, R17, 0x4, R8 ;  /* 0x00000004110a7825 */ /* 0x000fc800078e0208 */
[----:B------:R-:W-:-:S05]  /*0f60*/  F2FP.F16.F32.PACK_AB R15, R15, R14 ;  /* 0x0000000e0f0f723e */ /* 0x000fca00000000ff */
[----:B------:R0:W-:Y:S01]  /*0f70*/  STG.E desc[UR8][R10.64], R15 ;  /* 0x0000000f0a007986 */ /* 0x0001e2000c101908 */
[----:B------:R-:W-:Y:S05]  /*0f80*/  @!P1 BRA `(.L_x_74) ;  /* 0xfffffffc00889947 */ /* 0x000fea000383ffff */
[----:B------:R-:W-:Y:S05]  /*0f90*/  EXIT ;  /* 0x000000000000794d */ /* 0x000fea0003800000 */
.L_x_75:
        /* <DEDUP_REMOVED lines=14> */
.L_x_363:


//--------------------- .text._ZN17fastertransformer19normalize_kernel_v2INS_5half4E6__halfLi1ELi4ELi4EEEvPT_PKT0_iiii --------------------------
	.section	.text._ZN17fastertransformer19normalize_kernel_v2INS_5half4E6__halfLi1ELi4ELi4EEEvPT_PKT0_iiii,"ax",@progbits
	.align	128
        .global         _ZN17fastertransformer19normalize_kernel_v2INS_5half4E6__halfLi1ELi4ELi4EEEvPT_PKT0_iiii
        .type           _ZN17fastertransformer19normalize_kernel_v2INS_5half4E6__halfLi1ELi4ELi4EEEvPT_PKT0_iiii,@function
        .size           _ZN17fastertransformer19normalize_kernel_v2INS_5half4E6__halfLi1ELi4ELi4EEEvPT_PKT0_iiii,(.L_x_364 - _ZN17fastertransformer19normalize_kernel_v2INS_5half4E6__halfLi1ELi4ELi4EEEvPT_PKT0_iiii)
        .other          _ZN17fastertransformer19normalize_kernel_v2INS_5half4E6__halfLi1ELi4ELi4EEEvPT_PKT0_iiii,@"STO_CUDA_ENTRY STV_DEFAULT"
_ZN17fastertransformer19normalize_kernel_v2INS_5half4E6__halfLi1ELi4ELi4EEEvPT_PKT0_iiii:
.text._ZN17fastertransformer19normalize_kernel_v2INS_5half4E6__halfLi1ELi4ELi4EEEvPT_PKT0_iiii:
        /* <DEDUP_REMOVED lines=63> */
[----:B0-----:R-:W-:Y:S01]  /*03f0*/  SHF.R.S32.HI R6, RZ, 0x1f, R11 ;  /* 0x0000001fff067819 */ /* 0x001fe2000001140b */
[----:B------:R-:W-:Y:S03]  /*0400*/  BSSY.RECONVERGENT B0, `(.L_x_76) ;  /* 0x000001e000007945 */ /* 0x000fe60003800200 */
[----:B------:R-:W-:Y:S01]  /*0410*/  LEA.HI R3, R6, R11, RZ, 0x2 ;  /* 0x0000000b06037211 */ /* 0x000fe200078f10ff */
[----:B------:R-:W-:-:S03]  /*0420*/  VIADD R6, R11, 0x1f ;  /* 0x0000001f0b067836 */ /* 0x000fc60000000000 */
[----:B------:R-:W-:Y:S02]  /*0430*/  SHF.R.S32.HI R3, RZ, 0x2, R3 ;  /* 0x00000002ff037819 */ /* 0x000fe40000011403 */
[----:B------:R-:W-:Y:S02]  /*0440*/  SHF.R.S32.HI R7, RZ, 0x1f, R6 ;  /* 0x0000001fff077819 */ /* 0x000fe40000011406 */
[----:B------:R-:W-:Y:S02]  /*0450*/  SHF.L.U32 R5, R3, 0x2, RZ ;  /* 0x0000000203057819 */ /* 0x000fe400000006ff */
[----:B------:R-:W-:Y:S02]  /*0460*/  LEA.HI R7, R7, R6, RZ, 0x5 ;  /* 0x0000000607077211 */ /* 0x000fe400078f28ff */
        /* <DEDUP_REMOVED lines=12> */
.L_x_78:
[----:B0-----:R-:W-:-:S05]  /*0530*/  IADD3 R13, PT, PT, R7, R10, RZ ;  /* 0x0000000a070d7210 */ /* 0x001fca0007ffe0ff */
[----:B--2---:R-:W-:-:S05]  /*0540*/  IMAD.WIDE R12, R13, 0x8, R8 ;  /* 0x000000080d0c7825 */ /* 0x004fca00078e0208 */
[----:B------:R-:W2:Y:S04]  /*0550*/  LDG.E R16, desc[UR8][R12.64] ;  /* 0x000000080c107981 */ /* 0x000ea8000c1e1900 */
[----:B------:R2:W3:Y:S01]  /*0560*/  LDG.E R17, desc[UR8][R12.64+0x4] ;  /* 0x000004080c117981 */ /* 0x0004e2000c1e1900 */
[----:B------:R-:W-:Y:S02]  /*0570*/  IMAD R14, R10, 0x8, R15 ;  /* 0x000000080a0e7824 */ /* 0x000fe400078e020f */
[----:B-1----:R-:W-:-:S05]  /*0580*/  IMAD.IADD R10, R21, 0x1, R10 ;  /* 0x00000001150a7824 */ /* 0x002fca00078e020a */
[----:B------:R-:W-:Y:S01]  /*0590*/  ISETP.GE.AND P1, PT, R10, R5, PT ;  /* 0x000000050a00720c */ /* 0x000fe20003f26270 */
[----:B--2---:R-:W-:Y:S01]  /*05a0*/  IMAD.MOV.U32 R12, RZ, RZ, R16 ;  /* 0x000000ffff0c7224 */ /* 0x004fe200078e0010 */
[----:B---3--:R-:W-:-:S05]  /*05b0*/  MOV R13, R17 ;  /* 0x00000011000d7202 */ /* 0x008fca0000000f00 */
[----:B------:R0:W-:Y:S06]  /*05c0*/  STS.64 [R14], R12 ;  /* 0x0000000c0e007388 */ /* 0x0001ec0000000a00 */
[----:B------:R-:W-:Y:S05]  /*05d0*/  @!P1 BRA `(.L_x_78) ;  /* 0xfffffffc00d49947 */ /* 0x000fea000383ffff */
.L_x_77:
[----:B------:R-:W-:Y:S05]  /*05e0*/  BSYNC.RECONVERGENT B0 ;  /* 0x0000000000007941 */ /* 0x000fea0003800200 */
.L_x_76:
[----:B------:R-:W-:Y:S01]  /*05f0*/  IMAD R9, R19, R6, RZ ;  /* 0x0000000613097224 */ /* 0x000fe200078e02ff */
[----:B------:R-:W-:Y:S01]  /*0600*/  BAR.SYNC.DEFER_BLOCKING 0x0 ;  /* 0x0000000000007b1d */ /* 0x000fe20000010000 */
[----:B------:R-:W-:Y:S02]  /*0610*/  IMAD.MOV.U32 R8, RZ, RZ, 0x3f800000 ;  /* 0x3f800000ff087424 */ /* 0x000fe400078e00ff */
[----:B-----5:R-:W-:Y:S01]  /*0620*/  @P0 HADD2.F32 R8, -RZ, R4.H0_H0 ;  /* 0x20000004ff080230 */ /* 0x020fe20000004100 */
[----:B------:R-:W-:Y:S02]  /*0630*/  VIMNMX R10, PT, PT, RZ, R9, !PT ;  /* 0x00000009ff0a7248 */ /* 0x000fe40007fe0100 */
[----:B------:R-:W-:Y:S02]  /*0640*/  BSSY.RECONVERGENT B0, `(.L_x_79) ;  /* 0x000003b000007945 */ /* 0x000fe40003800200 */
[----:B------:R-:W-:Y:S01]  /*0650*/  ISETP.GE.AND P1, PT, R10, R11, PT ;  /* 0x0000000b0a00720c */ /* 0x000fe20003f26270 */
[----:B------:R-:W-:-:S12]  /*0660*/  HFMA2 R10, -RZ, RZ, 0, 0 ;  /* 0x00000000ff0a7431 */ /* 0x000fd800000001ff */
[----:B------:R-:W-:Y:S05]  /*0670*/  @P1 BRA `(.L_x_80) ;  /* 0x0000000000dc1947 */ /* 0x000fea0003800000 */
[----:B------:R-:W-:Y:S01]  /*0680*/  VIMNMX R19, PT, PT, R19, 0x1, !PT ;  /* 0x0000000113137848 */ /* 0x000fe20007fe0100 */
[----:B------:R-:W-:Y:S01]  /*0690*/  BSSY.RECONVERGENT B1, `(.L_x_81) ;  /* 0x0000025000017945 */ /* 0x000fe20003800200 */
[----:B------:R-:W-:Y:S01]  /*06a0*/  LOP3.LUT R4, RZ, R9, RZ, 0x33, !PT ;  /* 0x00000009ff047212 */ /* 0x000fe200078e33ff */
[----:B0-----:R-:W-:Y:S01]  /*06b0*/  IMAD.MOV.U32 R12, RZ, RZ, RZ ;  /* 0x000000ffff0c7224 */ /* 0x001fe200078e00ff */
[----:B------:R-:W-:Y:S01]  /*06c0*/  MOV R10, RZ ;  /* 0x000000ff000a7202 */ /* 0x000fe20000000f00 */
[----:B------:R-:W-:-:S05]  /*06d0*/  VIADD R19, R19, 0xffffffff ;  /* 0xffffffff13137836 */ /* 0x000fca0000000000 */
[----:B------:R-:W-:-:S04]  /*06e0*/  VIADDMNMX.U32 R19, R4, R11, R19, PT ;  /* 0x0000000b04137246 */ /* 0x000fc80003800013 */
[C---:B------:R-:W-:Y:S01]  /*06f0*/  ISETP.GE.U32.AND P0, PT, R19.reuse, 0x3, PT ;  /* 0x000000031300780c */ /* 0x040fe20003f06070 */
[----:B------:R-:W-:-:S05]  /*0700*/  VIADD R13, R19, 0x1 ;  /* 0x00000001130d7836 */ /* 0x000fca0000000000 */
[----:B------:R-:W-:-:S04]  /*0710*/  LOP3.LUT R4, R13, 0x3, RZ, 0xc0, !PT ;  /* 0x000000030d047812 */ /* 0x000fc800078ec0ff */
[----:B------:R-:W-:-:S03]  /*0720*/  ISETP.NE.AND P1, PT, R4, RZ, PT ;  /* 0x000000ff0400720c */ /* 0x000fc60003f25270 */
[----:B------:R-:W-:Y:S10]  /*0730*/  @!P0 BRA `(.L_x_82) ;  /* 0x0000000000688947 */ /* 0x000ff40003800000 */
[----:B------:R-:W0:Y:S01]  /*0740*/  S2UR UR5, SR_CgaCtaId ;  /* 0x00000000000579c3 */ /* 0x000e220000008800 */
[----:B------:R-:W-:Y:S01]  /*0750*/  UMOV UR4, 0x400 ;  /* 0x0000040000047882 */ /* 0x000fe20000000000 */
[----:B------:R-:W-:Y:S01]  /*0760*/  IMAD R10, R2, R11, R9 ;  /* 0x0000000b020a7224 */ /* 0x000fe200078e0209 */
[----:B------:R-:W-:Y:S01]  /*0770*/  UIADD3 UR4, UPT, UPT, UR4, 0x10, URZ ;  /* 0x0000001004047890 */ /* 0x000fe2000fffe0ff */
[----:B------:R-:W-:-:S04]  /*0780*/  LOP3.LUT R12, R13, 0xfffffffc, RZ, 0xc0, !PT ;  /* 0xfffffffc0d0c7812 */ /* 0x000fc800078ec0ff */
[----:B------:R-:W-:Y:S01]  /*0790*/  IADD3 R14, PT, PT, -R12, RZ, RZ ;  /* 0x000000ff0c0e7210 */ /* 0x000fe20007ffe1ff */
[----:B0-----:R-:W-:-:S06]  /*07a0*/  ULEA UR4, UR5, UR4, 0x18 ;  /* 0x0000000405047291 */ /* 0x001fcc000f8ec0ff */
[----:B------:R-:W-:Y:S01]  /*07b0*/  LEA R13, R10, UR4, 0x1 ;  /* 0x000000040a0d7c11 */ /* 0x000fe2000f8e08ff */
[----:B------:R-:W-:-:S04]  /*07c0*/  IMAD.MOV.U32 R10, RZ, RZ, RZ ;  /* 0x000000ffff0a7224 */ /* 0x000fc800078e00ff */
[----:B------:R-:W-:-:S07]  /*07d0*/  VIADD R13, R13, 0x4 ;  /* 0x000000040d0d7836 */ /* 0x000fce0000000000 */
.L_x_83:
[----:B------:R-:W0:Y:S01]  /*07e0*/  LDS.U16 R15, [R13+-0x4] ;  /* 0xfffffc000d0f7984 */ /* 0x000e220000000400 */
[----:B------:R-:W-:-:S03]  /*07f0*/  VIADD R14, R14, 0x4 ;  /* 0x000000040e0e7836 */ /* 0x000fc60000000000 */
[----:B------:R-:W1:Y:S02]  /*0800*/  LDS.U16 R16, [R13+-0x2] ;  /* 0xfffffe000d107984 */ /* 0x000e640000000400 */
[----:B------:R-:W-:Y:S02]  /*0810*/  ISETP.NE.AND P0, PT, R14, RZ, PT ;  /* 0x000000ff0e00720c */ /* 0x000fe40003f05270 */
[----:B------:R-:W2:Y:S04]  /*0820*/  LDS.U16 R18, [R13] ;  /* 0x000000000d127984 */ /* 0x000ea80000000400 */
[----:B------:R3:W4:Y:S02]  /*0830*/  LDS.U16 R19, [R13+0x2] ;  /* 0x000002000d137984 */ /* 0x0007240000000400 */
[----:B---3--:R-:W-:Y:S01]  /*0840*/  IADD3 R13, PT, PT, R13, 0x8, RZ ;  /* 0x000000080d0d7810 */ /* 0x008fe20007ffe0ff */
[----:B0-----:R-:W-:-:S02]  /*0850*/  HADD2.F32 R15, -RZ, R15.H0_H0 ;  /* 0x2000000fff0f7230 */ /* 0x001fc40000004100 */
        /* <DEDUP_REMOVED lines=8> */
.L_x_82:
[----:B------:R-:W-:Y:S05]  /*08e0*/  BSYNC.RECONVERGENT B1 ;  /* 0x0000000000017941 */ /* 0x000fea0003800200 */
.L_x_81:
        /* <DEDUP_REMOVED lines=9> */
.L_x_84:
[----:B------:R0:W1:Y:S01]  /*0980*/  LDS.U16 R9, [R12] ;  /* 0x000000000c097984 */ /* 0x0000620000000400 */
[----:B------:R-:W-:-:S05]  /*0990*/  VIADD R4, R4, 0x1 ;  /* 0x0000000104047836 */ /* 0x000fca0000000000 */
[----:B------:R-:W-:Y:S02]  /*09a0*/  ISETP.NE.AND P0, PT, R4, RZ, PT ;  /* 0x000000ff0400720c */ /* 0x000fe40003f05270 */
[----:B0-----:R-:W-:Y:S01]  /*09b0*/  IADD3 R12, PT, PT, R12, 0x2, RZ ;  /* 0x000000020c0c7810 */ /* 0x001fe20007ffe0ff */
[----:B-1----:R-:W-:-:S05]  /*09c0*/  HADD2.F32 R9, -RZ, R9.H0_H0 ;  /* 0x20000009ff097230 */ /* 0x002fca0000004100 */
[----:B------:R-:W-:-:S05]  /*09d0*/  FFMA.FTZ R10, R9, R9, R10 ;  /* 0x00000009090a7223 */ /* 0x000fca000001000a */
[----:B------:R-:W-:Y:S05]  /*09e0*/  @P0 BRA `(.L_x_84) ;  /* 0xfffffffc00e40947 */ /* 0x000fea000383ffff */
.L_x_80:
[----:B------:R-:W-:Y:S05]  /*09f0*/  BSYNC.RECONVERGENT B0 ;  /* 0x0000000000007941 */ /* 0x000fea0003800200 */
.L_x_79:
        /* <DEDUP_REMOVED lines=9> */
[----:B0-----:R-:W0:Y:S02]  /*0a90*/  SHFL.BFLY PT, R12, R11, 0x8, 0x1f ;  /* 0x0d001f000b0c7f89 */ /* 0x001e2400000e0000 */
        /* <DEDUP_REMOVED lines=32> */
.L_x_86:
[----:B------:R-:W-:Y:S05]  /*0ca0*/  BSYNC.RECONVERGENT B0 ;  /* 0x0000000000007941 */ /* 0x000fea0003800200 */
.L_x_85:
        /* <DEDUP_REMOVED lines=9> */
[----:B0-----:R-:W0:Y:S03]  /*0d40*/  LDC.64 R8, c[0x0][0x380] ;  /* 0x0000e000ff087b82 */ /* 0x001e260000000a00 */
        /* <DEDUP_REMOVED lines=9> */
[----:B0--3--:R-:W-:-:S07]  /*0de0*/  IMAD.HI.U32 R6, R11, R13, R10 ;  /* 0x0000000d0b067227 */ /* 0x009fce00078e000a */
.L_x_87:
[----:B0-----:R-:W-:Y:S01]  /*0df0*/  IABS R10, R3 ;  /* 0x00000003000a7213 */ /* 0x001fe20000000000 */
[----:B------:R-:W-:Y:S01]  /*0e00*/  IMAD.IADD R21, R7, 0x1, R0 ;  /* 0x0000000107157824 */ /* 0x000fe200078e0200 */
[----:B------:R-:W-:Y:S02]  /*0e10*/  IABS R11, R0 ;  /* 0x00000000000b7213 */ /* 0x000fe40000000000 */
[----:B------:R-:W-:-:S03]  /*0e20*/  IADD3 R12, PT, PT, RZ, -R10, RZ ;  /* 0x8000000aff0c7210 */ /* 0x000fc60007ffe0ff */
[----:B------:R-:W-:-:S04]  /*0e30*/  IMAD.HI.U32 R10, R6, R11, RZ ;  /* 0x0000000b060a7227 */ /* 0x000fc800078e00ff */
[----:B------:R-:W-:Y:S01]  /*0e40*/  IMAD R11, R10, R12, R11 ;  /* 0x0000000c0a0b7224 */ /* 0x000fe200078e020b */
[----:B------:R-:W-:-:S04]  /*0e50*/  IABS R12, R3 ;  /* 0x00000003000c7213 */ /* 0x000fc80000000000 */
[----:B------:R-:W-:-:S13]  /*0e60*/  ISETP.GT.U32.AND P2, PT, R2, R11, PT ;  /* 0x0000000b0200720c */ /* 0x000fda0003f44070 */
[----:B------:R-:W-:Y:S01]  /*0e70*/  @!P2 IMAD.IADD R11, R11, 0x1, -R12 ;  /* 0x000000010b0ba824 */ /* 0x000fe200078e0a0c */
[----:B------:R-:W-:-:S04]  /*0e80*/  @!P2 IADD3 R10, PT, PT, R10, 0x1, RZ ;  /* 0x000000010a0aa810 */ /* 0x000fc80007ffe0ff */
[----:B------:R-:W-:Y:S02]  /*0e90*/  ISETP.GE.U32.AND P1, PT, R11, R2, PT ;  /* 0x000000020b00720c */ /* 0x000fe40003f26070 */
[----:B------:R-:W-:-:S04]  /*0ea0*/  LOP3.LUT R11, R0, R3, RZ, 0x3c, !PT ;  /* 0x00000003000b7212 */ /* 0x000fc800078e3cff */
[----:B------:R-:W-:Y:S02]  /*0eb0*/  ISETP.GE.AND P3, PT, R11, RZ, PT ;  /* 0x000000ff0b00720c */ /* 0x000fe40003f66270 */
[C---:B------:R-:W-:Y:S02]  /*0ec0*/  LEA R11, R0.reuse, UR6, 0x3 ;  /* 0x00000006000b7c11 */ /* 0x040fe4000f8e18ff */
[----:B------:R-:W-:-:S03]  /*0ed0*/  IADD3 R0, PT, PT, R0, UR7, RZ ;  /* 0x0000000700007c10 */ /* 0x000fc6000fffe0ff */
[----:B------:R-:W-:Y:S01]  /*0ee0*/  @P1 VIADD R10, R10, 0x1 ;  /* 0x000000010a0a1836 */ /* 0x000fe20000000000 */
[----:B------:R-:W-:-:S05]  /*0ef0*/  ISETP.GE.AND P1, PT, R0, R5, PT ;  /* 0x000000050000720c */ /* 0x000fca0003f26270 */
[----:B------:R-:W-:-:S04]  /*0f00*/  @!P3 IADD3 R10, PT, PT, -R10, RZ, RZ ;  /* 0x000000ff0a0ab210 */ /* 0x000fc80007ffe1ff */
[----:B------:R-:W-:Y:S02]  /*0f10*/  SEL R12, R4, R10, !P0 ;  /* 0x0000000a040c7207 */ /* 0x000fe40004000000 */
[----:B------:R-:W0:Y:S02]  /*0f20*/  LDS.64 R10, [R11] ;  /* 0x000000000b0a7984 */ /* 0x000e240000000a00 */
[----:B------:R-:W-:-:S06]  /*0f30*/  LEA R12, R12, UR4, 0x2 ;  /* 0x000000040c0c7c11 */ /* 0x000fcc000f8e10ff */
[----:B------:R-:W1:Y:S01]  /*0f40*/  LDS R12, [R12] ;  /* 0x000000000c0c7984 */ /* 0x000e620000000800 */
[--C-:B0-----:R-:W-:Y:S02]  /*0f50*/  HADD2.F32 R13, -RZ, R10.reuse.H0_H0 ;  /* 0x2000000aff0d7230 */ /* 0x101fe40000004100 */
[----:B------:R-:W-:Y:S02]  /*0f60*/  HADD2.F32 R15, -RZ, R10.H1_H1 ;  /* 0x3000000aff0f7230 */ /* 0x000fe40000004100 */
[--C-:B------:R-:W-:Y:S02]  /*0f70*/  HADD2.F32 R17, -RZ, R11.reuse.H0_H0 ;  /* 0x2000000bff117230 */ /* 0x100fe40000004100 */
[----:B------:R-:W-:Y:S02]  /*0f80*/  HADD2.F32 R19, -RZ, R11.H1_H1 ;  /* 0x3000000bff137230 */ /* 0x000fe40000004100 */
[C---:B-1----:R-:W-:Y:S01]  /*0f90*/  FMUL.FTZ R13, R12.reuse, R13 ;  /* 0x0000000d0c0d7220 */ /* 0x042fe20000410000 */
[C---:B------:R-:W-:Y:S01]  /*0fa0*/  FMUL.FTZ R10, R12.reuse, R15 ;  /* 0x0000000f0c0a7220 */ /* 0x040fe20000410000 */
[C---:B------:R-:W-:Y:S01]  /*0fb0*/  FMUL.FTZ R17, R12.reuse, R17 ;  /* 0x000000110c117220 */ /* 0x040fe20000410000 */
[----:B------:R-:W-:-:S03]  /*0fc0*/  FMUL.FTZ R14, R12, R19 ;  /* 0x000000130c0e7220 */ /* 0x000fc60000410000 */
[----:B------:R-:W-:Y:S01]  /*0fd0*/  F2FP.F16.F32.PACK_AB R13, R10, R13 ;  /* 0x0000000d0a0d723e */ /* 0x000fe200000000ff */
[----:B------:R-:W-:Y:S01]  /*0fe0*/  IMAD.WIDE R10, R21, 0x8, R8 ;  /* 0x00000008150a7825 */ /* 0x000fe200078e0208 */
[----:B------:R-:W-:-:S04]  /*0ff0*/  F2FP.F16.F32.PACK_AB R17, R14, R17 ;  /* 0x000000110e11723e */ /* 0x000fc800000000ff */
[----:B------:R0:W-:Y:S04]  /*1000*/  STG.E desc[UR8][R10.64], R13 ;  /* 0x0000000d0a007986 */ /* 0x0001e8000c101908 */
[----:B------:R0:W-:Y:S01]  /*1010*/  STG.E desc[UR8][R10.64+0x4], R17 ;  /* 0x000004110a007986 */ /* 0x0001e2000c101908 */
[----:B------:R-:W-:Y:S05]  /*1020*/  @!P1 BRA `(.L_x_87) ;  /* 0xfffffffc00709947 */ /* 0x000fea000383ffff */
[----:B------:R-:W-:Y:S05]  /*1030*/  EXIT ;  /* 0x000000000000794d */ /* 0x000fea0003800000 */
.L_x_88:
        /* <DEDUP_REMOVED lines=12> */
.L_x_364:


//--------------------- .text._ZN17fastertransformer19normalize_kernel_v2I6__halfS1_Li2ELi4ELi1EEEvPT_PKT0_iiii --------------------------
	.section	.text._ZN17fastertransformer19normalize_kernel_v2I6__halfS1_Li2ELi4ELi1EEEvPT_PKT0_iiii,"ax",@progbits
	.align	128
        .global         _ZN17fastertransformer19normalize_kernel_v2I6__halfS1_Li2ELi4ELi1EEEvPT_PKT0_iiii
        .type           _ZN17fastertransformer19normalize_kernel_v2I6__halfS1_Li2ELi4ELi1EEEvPT_PKT0_iiii,@function
        .size           _ZN17fastertransformer19normalize_kernel_v2I6__halfS1_Li2ELi4ELi1EEEvPT_PKT0_iiii,(.L_x_365 - _ZN17fastertransformer19normalize_kernel_v2I6__halfS1_Li2ELi4ELi1EEEvPT_PKT0_iiii)
        .other          _ZN17fastertransformer19normalize_kernel_v2I6__halfS1_Li2ELi4ELi1EEEvPT_PKT0_iiii,@"STO_CUDA_ENTRY STV_DEFAULT"
_ZN17fastertransformer19normalize_kernel_v2I6__halfS1_Li2ELi4ELi1EEEvPT_PKT0_iiii:
.text._ZN17fastertransformer19normalize_kernel_v2I6__halfS1_Li2ELi4ELi1EEEvPT_PKT0_iiii:
        /* <DEDUP_REMOVED lines=15> */
[----:B------:R-:W-:Y:S01]  /*00f0*/  IABS R10, R7 ;  /* 0x00000007000a7213 */ /* 0x000fe20000000000 */
[----:B0-----:R-:W-:Y:S01]  /*0100*/  VIADD R8, R5, 0xffffffe ;  /* 0x0ffffffe05087836 */ /* 0x001fe20000000000 */
[----:B--2---:R-:W-:-:S03]  /*0110*/  IABS R5, R4 ;  /* 0x0000000400057213 */ /* 0x004fc60000000000 */
[----:B------:R0:W1:Y:S02]  /*0120*/  F2I.FTZ.U32.TRUNC.NTZ R9, R8 ;  /* 0x0000000800097305 */ /* 0x000064000021f000 */
[----:B0-----:R-:W-:Y:S02]  /*0130*/  IMAD.MOV.U32 R8, RZ, RZ, RZ ;  /* 0x000000ffff087224 */ /* 0x001fe400078e00ff */
[----:B-1----:R-:W-:-:S04]  /*0140*/  IMAD.MOV R11, RZ, RZ, -R9 ;  /* 0x000000ffff0b7224 */ /* 0x002fc800078e0a09 */
[----:B------:R-:W-:-:S04]  /*0150*/  IMAD R11, R11, R12, RZ ;  /* 0x0000000c0b0b7224 */ /* 0x000fc800078e02ff */
[----:B------:R-:W-:Y:S01]  /*0160*/  IMAD.HI.U32 R8, R9, R11, R8 ;  /* 0x0000000b09087227 */ /* 0x000fe200078e0008 */
[----:B------:R-:W-:Y:S02]  /*0170*/  MOV R9, R10 ;  /* 0x0000000a00097202 */ /* 0x000fe40000000f00 */
[----:B------:R-:W0:Y:S03]  /*0180*/  I2F.RP R10, R5 ;  /* 0x00000005000a7306 */ /* 0x000e260000209400 */
[----:B------:R-:W-:-:S04]  /*0190*/  IMAD.HI.U32 R8, R8, R9, RZ ;  /* 0x0000000908087227 */ /* 0x000fc800078e00ff */
[----:B------:R-:W-:-:S04]  /*01a0*/  IMAD.MOV R11, RZ, RZ, -R8 ;  /* 0x000000ffff0b7224 */ /* 0x000fc800078e0a08 */
[C---:B------:R-:W-:Y:S01]  /*01b0*/  IMAD R9, R12.reuse, R11, R9 ;  /* 0x0000000b0c097224 */ /* 0x040fe200078e0209 */
[----:B0-----:R-:W0:Y:S04]  /*01c0*/  MUFU.RCP R10, R10 ;  /* 0x0000000a000a7308 */ /* 0x001e280000001000 */
[----:B------:R-:W-:-:S13]  /*01d0*/  ISETP.GT.U32.AND P1, PT, R12, R9, PT ;  /* 0x000000090c00720c */ /* 0x000fda0003f24070 */
[----:B------:R-:W-:Y:S01]  /*01e0*/  @!P1 IMAD.IADD R9, R9, 0x1, -R12 ;  /* 0x0000000109099824 */ /* 0x000fe200078e0a0c */
[----:B------:R-:W-:Y:S02]  /*01f0*/  @!P1 IADD3 R8, PT, PT, R8, 0x1, RZ ;  /* 0x0000000108089810 */ /* 0x000fe40007ffe0ff */
[----:B------:R-:W-:Y:S01]  /*0200*/  ISETP.NE.AND P1, PT, R6, RZ, PT ;  /* 0x000000ff0600720c */ /* 0x000fe20003f25270 */
[----:B0-----:R-:W-:Y:S01]  /*0210*/  VIADD R11, R10, 0xffffffe ;  /* 0x0ffffffe0a0b7836 */ /* 0x001fe20000000000 */
[----:B------:R-:W-:Y:S02]  /*0220*/  ISETP.GE.U32.AND P0, PT, R9, R12, PT ;  /* 0x0000000c0900720c */ /* 0x000fe40003f06070 */
[----:B------:R-:W-:Y:S02]  /*0230*/  LOP3.LUT R9, R7, R6, RZ, 0x3c, !PT ;  /* 0x0000000607097212 */ /* 0x000fe400078e3cff */
[----:B------:R-:W0:Y:S02]  /*0240*/  F2I.FTZ.U32.TRUNC.NTZ R7, R11 ;  /* 0x0000000b00077305 */ /* 0x000e24000021f000 */
[----:B------:R-:W-:-:S07]  /*0250*/  ISETP.GE.AND P2, PT, R9, RZ, PT ;  /* 0x000000ff0900720c */ /* 0x000fce0003f46270 */
[----:B------:R-:W-:Y:S01]  /*0260*/  @P0 VIADD R8, R8, 0x1 ;  /* 0x0000000108080836 */ /* 0x000fe20000000000 */
[----:B------:R-:W-:-:S04]  /*0270*/  ISETP.NE.U32.AND P0, PT, RZ, UR6, PT ;  /* 0x00000006ff007c0c */ /* 0x000fc8000bf05070 */
[----:B------:R-:W-:Y:S01]  /*0280*/  ISETP.NE.AND.EX P0, PT, RZ, UR7, PT, P0 ;  /* 0x00000007ff007c0c */ /* 0x000fe2000bf05300 */
[----:B0-----:R-:W-:Y:S02]  /*0290*/  IMAD.MOV R10, RZ, RZ, -R7 ;  /* 0x000000ffff0a7224 */ /* 0x001fe400078e0a07 */
[----:B------:R-:W-:Y:S01]  /*02a0*/  @!P2 IMAD.MOV R8, RZ, RZ, -R8 ;  /* 0x000000ffff08a224 */ /* 0x000fe200078e0a08 */
[----:B------:R-:W-:Y:S01]  /*02b0*/  @!P1 LOP3.LUT R8, RZ, R6, RZ, 0x33, !PT ;  /* 0x00000006ff089212 */ /* 0x000fe200078e33ff */
[----:B------:R-:W-:Y:S02]  /*02c0*/  HFMA2 R6, -RZ, RZ, 0, 0 ;  /* 0x00000000ff067431 */ /* 0x000fe400000001ff */
[----:B------:R-:W-:Y:S01]  /*02d0*/  IMAD R9, R10, R5, RZ ;  /* 0x000000050a097224 */ /* 0x000fe200078e02ff */
[----:B------:R-:W-:-:S03]  /*02e0*/  IABS R10, R8 ;  /* 0x00000008000a7213 */ /* 0x000fc60000000000 */
[----:B------:R-:W-:Y:S01]  /*02f0*/  IMAD.HI.U32 R6, R7, R9, R6 ;  /* 0x0000000907067227 */ /* 0x000fe200078e0006 */
[----:B------:R-:W-:-:S05]  /*0300*/  ISETP.GE.AND P3, PT, R8, RZ, PT ;  /* 0x000000ff0800720c */ /* 0x000fca0003f66270 */
        /* <DEDUP_REMOVED lines=8> */
[----:B------:R-:W-:-:S05]  /*0390*/  @!P2 IMAD.IADD R10, R10, 0x1, -R5 ;  /* 0x000000010a0aa824 */ /* 0x000fca00078e0a05 */
[----:B------:R-:W-:Y:S02]  /*03a0*/  @!P3 IADD3 R10, PT, PT, -R10, RZ, RZ ;  /* 0x000000ff0a0ab210 */ /* 0x000fe40007ffe1ff */
[----:B------:R-:W-:Y:S02]  /*03b0*/  @!P1 LOP3.LUT R10, RZ, R4, RZ, 0x33, !PT ;  /* 0x00000004ff0a9212 */ /* 0x000fe400078e33ff */
[----:B------:R-:W1:Y:S03]  /*03c0*/  LDC R4, c[0x0][0x39c] ;  /* 0x0000e700ff047b82 */ /* 0x000e660000000800 */
[----:B0-----:R-:W-:-:S05]  /*03d0*/  @P0 IMAD.WIDE R6, R10, 0x2, R6 ;  /* 0x000000020a060825 */ /* 0x001fca00078e0206 */
[----:B---3--:R0:W5:Y:S01]  /*03e0*/  @P0 LDG.E.U16 R9, desc[UR10][R6.64] ;  /* 0x0000000a06090981 */ /* 0x008162000c1e1500 */
[----:B------:R-:W-:Y:S01]  /*03f0*/  BSSY.RECONVERGENT B0, `(.L_x_89) ;  /* 0x0000018000007945 */ /* 0x000fe20003800200 */
[C---:B-1----:R-:W-:Y:S02]  /*0400*/  IMAD.SHL.U32 R5, R4.reuse, 0x8, RZ ;  /* 0x0000000804057824 */ /* 0x042fe400078e00ff */
[----:B------:R-:W-:-:S03]  /*0410*/  VIADD R8, R4, 0xf ;  /* 0x0000000f04087836 */ /* 0x000fc60000000000 */
[----:B------:R-:W-:Y:S02]  /*0420*/  ISETP.GE.AND P1, PT, R0, R5, PT ;  /* 0x000000050000720c */ /* 0x000fe40003f26270 */
[----:B------:R-:W-:-:S04]  /*0430*/  SHF.R.S32.HI R11, RZ, 0x1f, R8 ;  /* 0x0000001fff0b7819 */ /* 0x000fc80000011408 */
[----:B------:R-:W-:Y:S02]  /*0440*/  LEA.HI R11, R11, R8, RZ, 0x4 ;  /* 0x000000080b0b7211 */ /* 0x000fe400078f20ff */
[----:B------:R-:W-:Y:S02]  /*0450*/  LOP3.LUT R8, R0, 0xf, RZ, 0xc0, !PT ;  /* 0x0000000f00087812 */ /* 0x000fe400078ec0ff */
[----:B------:R-:W-:-:S03]  /*0460*/  SHF.R.S32.HI R15, RZ, 0x4, R11 ;  /* 0x00000004ff0f7819 */ /* 0x000fc6000001140b */
        /* <DEDUP_REMOVED lines=8> */
.L_x_91:
[----:B0-----:R-:W-:-:S04]  /*04f0*/  IMAD R11, R4, UR4, R12 ;  /* 0x00000004040b7c24 */ /* 0x001fc8000f8e020c */
[----:B--2---:R-:W-:-:S06]  /*0500*/  IMAD.WIDE R10, R11, 0x2, R6 ;  /* 0x000000020b0a7825 */ /* 0x004fcc00078e0206 */
[----:B------:R-:W2:Y:S01]  /*0510*/  LDG.E.U16 R11, desc[UR10][R10.64] ;  /* 0x0000000a0a0b7981 */ /* 0x000ea2000c1e1500 */
[----:B------:R-:W-:Y:S01]  /*0520*/  IMAD R14, R12, 0x2, R13 ;  /* 0x000000020c0e7824 */ /* 0x000fe200078e020d */
[----:B-1----:R-:W-:-:S04]  /*0530*/  IADD3 R12, PT, PT, R17, R12, RZ ;  /* 0x0000000c110c7210 */ /* 0x002fc80007ffe0ff */
[----:B------:R-:W-:Y:S01]  /*0540*/  ISETP.GE.AND P1, PT, R12, R5, PT ;  /* 0x000000050c00720c */ /* 0x000fe20003f26270 */
[----:B--2---:R0:W-:-:S12]  /*0550*/  STS.U16 [R14], R11 ;  /* 0x0000000b0e007388 */ /* 0x0041d80000000400 */
[----:B------:R-:W-:Y:S05]  /*0560*/  @!P1 BRA `(.L_x_91) ;  /* 0xfffffffc00e09947 */ /* 0x000fea000383ffff */
.L_x_90:
[----:B------:R-:W-:Y:S05]  /*0570*/  BSYNC.RECONVERGENT B0 ;  /* 0x0000000000007941 */ /* 0x000fea0003800200 */
.L_x_89:
[----:B------:R-:W-:Y:S01]  /*0580*/  IMAD R7, R15, R8, RZ ;  /* 0x000000080f077224 */ /* 0x000fe200078e02ff */
[----:B------:R-:W-:Y:S01]  /*0590*/  BAR.SYNC.DEFER_BLOCKING 0x0 ;  /* 0x0000000000007b1d */ /* 0x000fe20000010000 */
[----:B------:R-:W-:Y:S02]  /*05a0*/  IMAD.MOV.U32 R6, RZ, RZ, 0x3f800000 ;  /* 0x3f800000ff067424 */ /* 0x000fe400078e00ff */
[----:B-----5:R-:W-:Y:S01]  /*05b0*/  @P0 HADD2.F32 R6, -RZ, R9.H0_H0 ;  /* 0x20000009ff060230 */ /* 0x020fe20000004100 */
[----:B0-----:R-:W-:Y:S01]  /*05c0*/  VIMNMX R11, PT, PT, RZ, R7, !PT ;  /* 0x00000007ff0b7248 */ /* 0x001fe20007fe0100 */
[----:B------:R-:W-:Y:S01]  /*05d0*/  IMAD.IADD R3, R2, 0x1, R3 ;  /* 0x0000000102037824 */ /* 0x000fe200078e0203 */
[----:B------:R-:W-:Y:S01]  /*05e0*/  BSSY.RECONVERGENT B0, `(.L_x_92) ;  /* 0x000003b000007945 */ /* 0x000fe20003800200 */
[----:B------:R-:W-:Y:S02]  /*05f0*/  MOV R9, RZ ;  /* 0x000000ff00097202 */ /* 0x000fe40000000f00 */
[----:B------:R-:W-:-:S13]  /*0600*/  ISETP.GE.AND P1, PT, R11, R4, PT ;  /* 0x000000040b00720c */ /* 0x000fda0003f26270 */
[----:B------:R-:W-:Y:S05]  /*0610*/  @P1 BRA `(.L_x_93) ;  /* 0x0000000000dc1947 */ /* 0x000fea0003800000 */
[----:B------:R-:W-:Y:S01]  /*0620*/  VIMNMX R15, PT, PT, R15, 0x1, !PT ;  /* 0x000000010f0f7848 */ /* 0x000fe20007fe0100 */
[----:B------:R-:W-:Y:S01]  /*0630*/  BSSY.RECONVERGENT B1, `(.L_x_94) ;  /* 0x0000026000017945 */ /* 0x000fe20003800200 */
[----:B------:R-:W-:Y:S01]  /*0640*/  LOP3.LUT R9, RZ, R7, RZ, 0x33, !PT ;  /* 0x00000007ff097212 */ /* 0x000fe200078e33ff */
[----:B------:R-:W-:Y:S02]  /*0650*/  IMAD R2, R3, R4, RZ ;  /* 0x0000000403027224 */ /* 0x000fe400078e02ff */
[----:B------:R-:W-:Y:S02]  /*0660*/  VIADD R15, R15, 0xffffffff ;  /* 0xffffffff0f0f7836 */ /* 0x000fe40000000000 */
[----:B------:R-:W-:-:S03]  /*0670*/  IMAD.MOV.U32 R10, RZ, RZ, RZ ;  /* 0x000000ffff0a7224 */ /* 0x000fc600078e00ff */
[----:B------:R-:W-:-:S04]  /*0680*/  VIADDMNMX.U32 R9, R9, R4, R15, PT ;  /* 0x0000000409097246 */ /* 0x000fc8000380000f */
[C---:B------:R-:W-:Y:S01]  /*0690*/  ISETP.GE.U32.AND P0, PT, R9.reuse, 0x3, PT ;  /* 0x000000030900780c */ /* 0x040fe20003f06070 */
[----:B------:R-:W-:Y:S02]  /*06a0*/  VIADD R12, R9, 0x1 ;  /* 0x00000001090c7836 */ /* 0x000fe40000000000 */
[----:B------:R-:W-:-:S03]  /*06b0*/  HFMA2 R9, -RZ, RZ, 0, 0 ;  /* 0x00000000ff097431 */ /* 0x000fc600000001ff */
[----:B------:R-:W-:-:S04]  /*06c0*/  LOP3.LUT R19, R12, 0x3, RZ, 0xc0, !PT ;  /* 0x000000030c137812 */ /* 0x000fc800078ec0ff */
[----:B------:R-:W-:-:S03]  /*06d0*/  ISETP.NE.AND P1, PT, R19, RZ, PT ;  /* 0x000000ff1300720c */ /* 0x000fc60003f25270 */
[----:B------:R-:W-:Y:S10]  /*06e0*/  @!P0 BRA `(.L_x_95) ;  /* 0x0000000000688947 */ /* 0x000ff40003800000 */
[----:B------:R-:W0:Y:S01]  /*06f0*/  S2UR UR6, SR_CgaCtaId ;  /* 0x00000000000679c3 */ /* 0x000e220000008800 */
[----:B------:R-:W-:Y:S01]  /*0700*/  UMOV UR5, 0x400 ;  /* 0x0000040000057882 */ /* 0x000fe20000000000 */
[----:B------:R-:W-:Y:S01]  /*0710*/  IMAD.IADD R11, R7, 0x1, R2 ;  /* 0x00000001070b7824 */ /* 0x000fe200078e0202 */
[----:B------:R-:W-:Y:S01]  /*0720*/  UIADD3 UR5, UPT, UPT, UR5, 0x20, URZ ;  /* 0x0000002005057890 */ /* 0x000fe2000fffe0ff */
[----:B------:R-:W-:Y:S02]  /*0730*/  LOP3.LUT R10, R12, 0xfffffffc, RZ, 0xc0, !PT ;  /* 0xfffffffc0c0a7812 */ /* 0x000fe400078ec0ff */
[----:B------:R-:W-:-:S03]  /*0740*/  MOV R9, RZ ;  /* 0x000000ff00097202 */ /* 0x000fc60000000f00 */
[----:B------:R-:W-:Y:S01]  /*0750*/  IMAD.MOV R12, RZ, RZ, -R10 ;  /* 0x000000ffff0c7224 */ /* 0x000fe200078e0a0a */
[----:B0-----:R-:W-:-:S06]  /*0760*/  ULEA UR5, UR6, UR5, 0x18 ;  /* 0x0000000506057291 */ /* 0x001fcc000f8ec0ff */
[----:B------:R-:W-:-:S05]  /*0770*/  LEA R11, R11, UR5, 0x1 ;  /* 0x000000050b0b7c11 */ /* 0x000fca000f8e08ff */
[----:B------:R-:W-:-:S07]  /*0780*/  VIADD R11, R11, 0x4 ;  /* 0x000000040b0b7836 */ /* 0x000fce0000000000 */
.L_x_96:
        /* <DEDUP_REMOVED lines=16> */
.L_x_95:
[----:B------:R-:W-:Y:S05]  /*0890*/  BSYNC.RECONVERGENT B1 ;  /* 0x0000000000017941 */ /* 0x000fea0003800200 */
.L_x_94:
[----:B------:R-:W-:Y:S05]  /*08a0*/  @!P1 BRA `(.L_x_93) ;  /* 0x0000000000389947 */ /* 0x000fea0003800000 */
[----:B------:R-:W0:Y:S01]  /*08b0*/  S2UR UR6, SR_CgaCtaId ;  /* 0x00000000000679c3 */ /* 0x000e220000008800 */
[----:B------:R-:W-:Y:S01]  /*08c0*/  UMOV UR5, 0x400 ;  /* 0x0000040000057882 */ /* 0x000fe20000000000 */
[----:B------:R-:W-:Y:S01]  /*08d0*/  IADD3 R2, PT, PT, R7, R10, R2 ;  /* 0x0000000a07027210 */ /* 0x000fe20007ffe002 */
[----:B------:R-:W-:Y:S01]  /*08e0*/  UIADD3 UR5, UPT, UPT, UR5, 0x20, URZ ;  /* 0x0000002005057890 */ /* 0x000fe2000fffe0ff */
[----:B------:R-:W-:-:S03]  /*08f0*/  IMAD.MOV R7, RZ, RZ, -R19 ;  /* 0x000000ffff077224 */ /* 0x000fc600078e0a13 */
[----:B0-----:R-:W-:-:S06]  /*0900*/  ULEA UR5, UR6, UR5, 0x18 ;  /* 0x0000000506057291 */ /* 0x001fcc000f8ec0ff */
[----:B------:R-:W-:-:S07]  /*0910*/  LEA R2, R2, UR5, 0x1 ;  /* 0x0000000502027c11 */ /* 0x000fce000f8e08ff */
.L_x_97:
[----:B------:R0:W1:Y:S01]  /*0920*/  LDS.U16 R10, [R2] ;  /* 0x00000000020a7984 */ /* 0x0000620000000400 */
[----:B------:R-:W-:-:S04]  /*0930*/  IADD3 R7, PT, PT, R7, 0x1, RZ ;  /* 0x0000000107077810 */ /* 0x000fc80007ffe0ff */
[----:B------:R-:W-:Y:S01]  /*0940*/  ISETP.NE.AND P0, PT, R7, RZ, PT ;  /* 0x000000ff0700720c */ /* 0x000fe20003f05270 */
[----:B0-----:R-:W-:Y:S02]  /*0950*/  VIADD R2, R2, 0x2 ;  /* 0x0000000202027836 */ /* 0x001fe40000000000 */
[----:B-1----:R-:W-:-:S05]  /*0960*/  HADD2.F32 R10, -RZ, R10.H0_H0 ;  /* 0x2000000aff0a7230 */ /* 0x002fca0000004100 */
[----:B------:R-:W-:-:S05]  /*0970*/  FFMA.FTZ R9, R10, R10, R9 ;  /* 0x0000000a0a097223 */ /* 0x000fca0000010009 */
[----:B------:R-:W-:Y:S05]  /*0980*/  @P0 BRA `(.L_x_97) ;  /* 0xfffffffc00e40947 */ /* 0x000fea000383ffff */
.L_x_93:
[----:B------:R-:W-:Y:S05]  /*0990*/  BSYNC.RECONVERGENT B0 ;  /* 0x0000000000007941 */ /* 0x000fea0003800200 */
.L_x_92:
        /* <DEDUP_REMOVED lines=40> */
.L_x_99:
[----:B------:R-:W-:Y:S05]  /*0c20*/  BSYNC.RECONVERGENT B0 ;  /* 0x0000000000007941 */ /* 0x000fea0003800200 */
.L_x_98:
[----:B------:R-:W-:Y:S06]  /*0c30*/  BAR.SYNC.DEFER_BLOCKING 0x0 ;  /* 0x0000000000007b1d */ /* 0x000fec0000010000 */
[----:B------:R-:W-:Y:S05]  /*0c40*/  @P1 EXIT ;  /* 0x000000000000194d */ /* 0x000fea0003800000 */
[-C--:B0-----:R-:W-:Y:S01]  /*0c50*/  IABS R6, R4.reuse ;  /* 0x0000000400067213 */ /* 0x081fe20000000000 */
[----:B------:R-:W0:Y:S01]  /*0c60*/  S2UR UR6, SR_CgaCtaId ;  /* 0x00000000000679c3 */ /* 0x000e220000008800 */
[----:B------:R-:W-:Y:S01]  /*0c70*/  UMOV UR5, 0x400 ;  /* 0x0000040000057882 */ /* 0x000fe20000000000 */
[----:B------:R-:W-:Y:S01]  /*0c80*/  ISETP.NE.AND P0, PT, R4, RZ, PT ;  /* 0x000000ff0400720c */ /* 0x000fe20003f05270 */
[----:B------:R-:W1:Y:S01]  /*0c90*/  I2F.RP R10, R6 ;  /* 0x00000006000a7306 */ /* 0x000e620000209400 */
[----:B------:R-:W-:Y:S01]  /*0ca0*/  UIADD3 UR7, UPT, UPT, UR5, 0x20, URZ ;  /* 0x0000002005077890 */ /* 0x000fe2000fffe0ff */
[----:B------:R-:W-:Y:S01]  /*0cb0*/  LOP3.LUT R13, RZ, R4, RZ, 0x33, !PT ;  /* 0x00000004ff0d7212 */ /* 0x000fe200078e33ff */
[----:B------:R-:W2:Y:S02]  /*0cc0*/  LDCU UR8, c[0x0][0x360] ;  /* 0x00006c00ff0877ac */ /* 0x000ea40008000800 */
[----:B------:R-:W3:Y:S08]  /*0cd0*/  LDC R7, c[0x0][0x39c] ;  /* 0x0000e700ff077b82 */ /* 0x000ef00000000800 */
[----:B------:R-:W4:Y:S01]  /*0ce0*/  LDC.64 R2, c[0x0][0x380] ;  /* 0x0000e000ff027b82 */ /* 0x000f220000000a00 */
[----:B-1----:R-:W1:Y:S01]  /*0cf0*/  MUFU.RCP R10, R10 ;  /* 0x0000000a000a7308 */ /* 0x002e620000001000 */
[----:B0-----:R-:W-:-:S02]  /*0d00*/  ULEA UR5, UR6, UR5, 0x18 ;  /* 0x0000000506057291 */ /* 0x001fc4000f8ec0ff */
[----:B------:R-:W-:Y:S01]  /*0d10*/  ULEA UR7, UR6, UR7, 0x18 ;  /* 0x0000000706077291 */ /* 0x000fe2000f8ec0ff */
[----:B-1----:R-:W-:-:S04]  /*0d20*/  VIADD R8, R10, 0xffffffe ;  /* 0x0ffffffe0a087836 */ /* 0x002fc80000000000 */
[----:B------:R0:W1:Y:S02]  /*0d30*/  F2I.FTZ.U32.TRUNC.NTZ R9, R8 ;  /* 0x0000000800097305 */ /* 0x000064000021f000 */
[----:B0-----:R-:W-:Y:S01]  /*0d40*/  IMAD.MOV.U32 R8, RZ, RZ, RZ ;  /* 0x000000ffff087224 */ /* 0x001fe200078e00ff */
[----:B-1----:R-:W-:-:S05]  /*0d50*/  IADD3 R11, PT, PT, RZ, -R9, RZ ;  /* 0x80000009ff0b7210 */ /* 0x002fca0007ffe0ff */
[----:B------:R-:W-:-:S04]  /*0d60*/  IMAD R11, R11, R6, RZ ;  /* 0x000000060b0b7224 */ /* 0x000fc800078e02ff */
[----:B--234-:R-:W-:-:S07]  /*0d70*/  IMAD.HI.U32 R8, R9, R11, R8 ;  /* 0x0000000b09087227 */ /* 0x01cfce00078e0008 */
.L_x_100:
[----:B------:R-:W-:Y:S01]  /*0d80*/  IABS R9, R0 ;  /* 0x0000000000097213 */ /* 0x000fe20000000000 */
[----:B------:R-:W-:Y:S01]  /*0d90*/  IMAD R15, R7, UR4, R0 ;  /* 0x00000004070f7c24 */ /* 0x000fe2000f8e0200 */
[----:B0-----:R-:W-:-:S03]  /*0da0*/  IABS R12, R7 ;  /* 0x00000007000c7213 */ /* 0x001fc60000000000 */
[----:B------:R-:W-:-:S04]  /*0db0*/  IMAD.HI.U32 R4, R8, R9, RZ ;  /* 0x0000000908047227 */ /* 0x000fc800078e00ff */
[----:B------:R-:W-:-:S04]  /*0dc0*/  IMAD.MOV R10, RZ, RZ, -R4 ;  /* 0x000000ffff0a7224 */ /* 0x000fc800078e0a04 */
[----:B------:R-:W-:-:S05]  /*0dd0*/  IMAD R9, R12, R10, R9 ;  /* 0x0000000a0c097224 */ /* 0x000fca00078e0209 */
[----:B------:R-:W-:-:S13]  /*0de0*/  ISETP.GT.U32.AND P2, PT, R6, R9, PT ;  /* 0x000000090600720c */ /* 0x000fda0003f44070 */
[----:B------:R-:W-:Y:S01]  /*0df0*/  @!P2 IADD3 R9, PT, PT, R9, -R12, RZ ;  /* 0x8000000c0909a210 */ /* 0x000fe20007ffe0ff */
[----:B------:R-:W-:-:S03]  /*0e00*/  @!P2 VIADD R4, R4, 0x1 ;  /* 0x000000010404a836 */ /* 0x000fc60000000000 */
[----:B------:R-:W-:Y:S02]  /*0e10*/  ISETP.GE.U32.AND P1, PT, R9, R6, PT ;  /* 0x000000060900720c */ /* 0x000fe40003f26070 */
[----:B------:R-:W-:-:S04]  /*0e20*/  LOP3.LUT R9, R0, R7, RZ, 0x3c, !PT ;  /* 0x0000000700097212 */ /* 0x000fc800078e3cff */
[----:B------:R-:W-:Y:S02]  /*0e30*/  ISETP.GE.AND P3, PT, R9, RZ, PT ;  /* 0x000000ff0900720c */ /* 0x000fe40003f66270 */
[C---:B------:R-:W-:Y:S01]  /*0e40*/  LEA R9, R0.reuse, UR7, 0x1 ;  /* 0x0000000700097c11 */ /* 0x040fe2000f8e08ff */
[----:B------:R-:W-:-:S04]  /*0e50*/  VIADD R0, R0, UR8 ;  /* 0x0000000800007c36 */ /* 0x000fc80008000000 */
[----:B------:R-:W-:Y:S01]  /*0e60*/  @P1 VIADD R4, R4, 0x1 ;  /* 0x0000000104041836 */ /* 0x000fe20000000000 */
[----:B------:R-:W0:Y:S01]  /*0e70*/  LDS.U16 R9, [R9] ;  /* 0x0000000009097984 */ /* 0x000e220000000400 */
[----:B------:R-:W-:-:S04]  /*0e80*/  ISETP.GE.AND P1, PT, R0, R5, PT ;  /* 0x000000050000720c */ /* 0x000fc80003f26270 */
[----:B------:R-:W-:-:S04]  /*0e90*/  @!P3 IADD3 R4, PT, PT, -R4, RZ, RZ ;  /* 0x000000ff0404b210 */ /* 0x000fc80007ffe1ff */
[----:B------:R-:W-:-:S04]  /*0ea0*/  SEL R4, R13, R4, !P0 ;  /* 0x000000040d047207 */ /* 0x000fc80004000000 */
[----:B------:R-:W-:-:S06]  /*0eb0*/  LEA R4, R4, UR5, 0x2 ;  /* 0x0000000504047c11 */ /* 0x000fcc000f8e10ff */
[----:B------:R-:W1:Y:S01]  /*0ec0*/  LDS R4, [R4] ;  /* 0x0000000004047984 */ /* 0x000e620000000800 */
[----:B0-----:R-:W-:-:S05]  /*0ed0*/  HADD2.F32 R11, -RZ, R9.H0_H0 ;  /* 0x20000009ff0b7230 */ /* 0x001fca0000004100 */
[----:B-1----:R-:W-:-:S05]  /*0ee0*/  FMUL.FTZ R11, R4, R11 ;  /* 0x0000000b040b7220 */ /* 0x002fca0000410000 */
[----:B------:R-:W-:Y:S01]  /*0ef0*/  F2FP.F16.F32.PACK_AB R12, RZ, R11 ;  /* 0x0000000bff0c723e */ /* 0x000fe200000000ff */
[----:B------:R-:W-:-:S05]  /*0f00*/  IMAD.WIDE R10, R15, 0x2, R2 ;  /* 0x000000020f0a7825 */ /* 0x000fca00078e0202 */
[----:B------:R0:W-:Y:S01]  /*0f10*/  STG.E.U16 desc[UR10][R10.64], R12 ;  /* 0x0000000c0a007986 */ /* 0x0001e2000c10150a */
[----:B------:R-:W-:Y:S05]  /*0f20*/  @!P1 BRA `(.L_x_100) ;  /* 0xfffffffc00949947 */ /* 0x000fea000383ffff */
[----:B------:R-:W-:Y:S05]  /*0f30*/  EXIT ;  /* 0x000000000000794d */ /* 0x000fea0003800000 */
.L_x_101:
        /* <DEDUP_REMOVED lines=12> */
.L_x_365:


//--------------------- .text._ZN17fastertransformer19normalize_kernel_v2I7__half26__halfLi2ELi4ELi2EEEvPT_PKT0_iiii --------------------------
	.section	.text._ZN17fastertransformer19normalize_kernel_v2I7__half26__halfLi2ELi4ELi2EEEvPT_PKT0_iiii,"ax",@progbits
	.align	128
        .global         _ZN17fastertransformer19normalize_kernel_v2I7__half26__halfLi2ELi4ELi2EEEvPT_PKT0_iiii
        .type           _ZN17fastertransformer19normalize_kernel_v2I7__half26__halfLi2ELi4ELi2EEEvPT_PKT0_iiii,@function
        .size           _ZN17fastertransformer19normalize_kernel_v2I7__half26__halfLi2ELi4ELi2EEEvPT_PKT0_iiii,(.L_x_366 - _ZN17fastertransformer19normalize_kernel_v2I7__half26__halfLi2ELi4ELi2EEEvPT_PKT0_iiii)
        .other          _ZN17fastertransformer19normalize_kernel_v2I7__half26__halfLi2ELi4ELi2EEEvPT_PKT0_iiii,@"STO_CUDA_ENTRY STV_DEFAULT"
_ZN17fastertransformer19normalize_kernel_v2I7__half26__halfLi2ELi4ELi2EEEvPT_PKT0_iiii:
.text._ZN17fastertransformer19normalize_kernel_v2I7__half26__halfLi2ELi4ELi2EEEvPT_PKT0_iiii:
        /* <DEDUP_REMOVED lines=36> */
[----:B------:R-:W-:-:S03]  /*0240*/  ISETP.GE.U32.AND P0, PT, R7, R12, PT ;  /* 0x0000000c0700720c */ /* 0x000fc60003f06070 */
[----:B------:R-:W0:Y:S10]  /*0250*/  F2I.FTZ.U32.TRUNC.NTZ R7, R11 ;  /* 0x0000000b00077305 */ /* 0x000e34000021f000 */
[----:B------:R-:W-:Y:S01]  /*0260*/  @P0 VIADD R6, R6, 0x1 ;  /* 0x0000000106060836 */ /* 0x000fe20000000000 */
[----:B------:R-:W-:-:S03]  /*0270*/  ISETP.NE.U32.AND P0, PT, RZ, UR6, PT ;  /* 0x00000006ff007c0c */ /* 0x000fc6000bf05070 */
[----:B------:R-:W-:Y:S01]  /*0280*/  IMAD.MOV.U32 R8, RZ, RZ, R6 ;  /* 0x000000ffff087224 */ /* 0x000fe200078e0006 */
[----:B------:R-:W-:Y:S01]  /*0290*/  ISETP.NE.AND.EX P0, PT, RZ, UR7, PT, P0 ;  /* 0x00000007ff007c0c */ /* 0x000fe2000bf05300 */
[----:B0-----:R-:W-:Y:S02]  /*02a0*/  IMAD.MOV R13, RZ, RZ, -R7 ;  /* 0x000000ffff0d7224 */ /* 0x001fe400078e0a07 */
[----:B------:R-:W-:Y:S01]  /*02b0*/  IMAD.MOV.U32 R6, RZ, RZ, RZ ;  /* 0x000000ffff067224 */ /* 0x000fe200078e00ff */
[----:B------:R-:W-:Y:S02]  /*02c0*/  @!P2 IADD3 R8, PT, PT, -R8, RZ, RZ ;  /* 0x000000ff0808a210 */ /* 0x000fe40007ffe1ff */
[----:B------:R-:W-:Y:S01]  /*02d0*/  @!P1 LOP3.LUT R8, RZ, R5, RZ, 0x33, !PT ;  /* 0x00000005ff089212 */ /* 0x000fe200078e33ff */
[----:B------:R-:W-:-:S03]  /*02e0*/  IMAD R5, R13, R4, RZ ;  /* 0x000000040d057224 */ /* 0x000fc600078e02ff */
[----:B------:R-:W-:Y:S01]  /*02f0*/  IABS R10, R8 ;  /* 0x00000008000a7213 */ /* 0x000fe20000000000 */
[----:B------:R-:W-:Y:S01]  /*0300*/  IMAD.HI.U32 R6, R7, R5, R6 ;  /* 0x0000000507067227 */ /* 0x000fe200078e0006 */
[----:B------:R-:W-:Y:S01]  /*0310*/  ISETP.GE.AND P3, PT, R8, RZ, PT ;  /* 0x000000ff0800720c */ /* 0x000fe20003f66270 */
[----:B------:R-:W0:Y:S02]  /*0320*/  @P0 LDC.64 R12, c[0x0][0x388] ;  /* 0x0000e200ff0c0b82 */ /* 0x000e240000000a00 */
[----:B------:R-:W-:-:S04]  /*0330*/  IMAD.MOV.U32 R5, RZ, RZ, R10 ;  /* 0x000000ffff057224 */ /* 0x000fc800078e000a */
[----:B------:R-:W-:-:S04]  /*0340*/  IMAD.HI.U32 R6, R6, R5, RZ ;  /* 0x0000000506067227 */ /* 0x000fc800078e00ff */
[----:B------:R-:W-:-:S04]  /*0350*/  IMAD.MOV R6, RZ, RZ, -R6 ;  /* 0x000000ffff067224 */ /* 0x000fc800078e0a06 */
[----:B------:R-:W-:-:S05]  /*0360*/  IMAD R5, R4, R6, R5 ;  /* 0x0000000604057224 */ /* 0x000fca00078e0205 */
[----:B------:R-:W-:-:S13]  /*0370*/  ISETP.GT.U32.AND P1, PT, R4, R5, PT ;  /* 0x000000050400720c */ /* 0x000fda0003f24070 */
[----:B------:R-:W-:Y:S02]  /*0380*/  @!P1 IADD3 R5, PT, PT, R5, -R4, RZ ;  /* 0x8000000405059210 */ /* 0x000fe40007ffe0ff */
[----:B------:R-:W-:Y:S02]  /*0390*/  ISETP.NE.AND P1, PT, R3, RZ, PT ;  /* 0x000000ff0300720c */ /* 0x000fe40003f25270 */
[----:B------:R-:W-:-:S13]  /*03a0*/  ISETP.GT.U32.AND P2, PT, R4, R5, PT ;  /* 0x000000050400720c */ /* 0x000fda0003f44070 */
[----:B------:R-:W-:Y:S02]  /*03b0*/  @!P2 IMAD.IADD R5, R5, 0x1, -R4 ;  /* 0x000000010505a824 */ /* 0x000fe400078e0a04 */
[----:B------:R-:W1:Y:S02]  /*03c0*/  LDC R4, c[0x0][0x39c] ;  /* 0x0000e700ff047b82 */ /* 0x000e640000000800 */
[----:B------:R-:W-:Y:S01]  /*03d0*/  @!P3 IMAD.MOV R5, RZ, RZ, -R5 ;  /* 0x000000ffff05b224 */ /* 0x000fe200078e0a05 */
[----:B------:R-:W-:-:S05]  /*03e0*/  @!P1 LOP3.LUT R5, RZ, R3, RZ, 0x33, !PT ;  /* 0x00000003ff059212 */ /* 0x000fca00078e33ff */
[----:B0-----:R-:W-:-:S06]  /*03f0*/  @P0 IMAD.WIDE R12, R5, 0x2, R12 ;  /* 0x00000002050c0825 */ /* 0x001fcc00078e020c */
[----:B---3--:R0:W5:Y:S01]  /*0400*/  @P0 LDG.E.U16 R12, desc[UR8][R12.64] ;  /* 0x000000080c0c0981 */ /* 0x008162000c1e1500 */
[----:B------:R-:W-:Y:S01]  /*0410*/  BSSY.RECONVERGENT B0, `(.L_x_102) ;  /* 0x000001b000007945 */ /* 0x000fe20003800200 */
[C---:B-1----:R-:W-:Y:S01]  /*0420*/  LEA.HI R3, R4.reuse, R4, RZ, 0x1 ;  /* 0x0000000404037211 */ /* 0x042fe200078f08ff */
        /* <DEDUP_REMOVED lines=9> */
[----:B0-----:R-:W-:Y:S05]  /*04c0*/  @P1 BRA `(.L_x_103) ;  /* 0x00000000003c1947 */ /* 0x001fea0003800000 */
[----:B------:R-:W0:Y:S01]  /*04d0*/  S2R R13, SR_CgaCtaId ;  /* 0x00000000000d7919 */ /* 0x000e220000008800 */
[----:B------:R-:W1:Y:S01]  /*04e0*/  LDC R19, c[0x0][0x360] ;  /* 0x0000d800ff137b82 */ /* 0x000e620000000800 */
[----:B------:R-:W-:-:S05]  /*04f0*/  MOV R8, 0x400 ;  /* 0x0000040000087802 */ /* 0x000fca0000000f00 */
[----:B------:R-:W-:Y:S02]  /*0500*/  VIADD R8, R8, 0x20 ;  /* 0x0000002008087836 */ /* 0x000fe40000000000 */
[----:B------:R-:W2:Y:S03]  /*0510*/  LDC.64 R10, c[0x0][0x380] ;  /* 0x0000e000ff0a7b82 */ /* 0x000ea60000000a00 */
[----:B0-----:R-:W-:Y:S01]  /*0520*/  LEA R13, R13, R8, 0x18 ;  /* 0x000000080d0d7211 */ /* 0x001fe200078ec0ff */
[----:B------:R-:W-:-:S07]  /*0530*/  IMAD.MOV.U32 R8, RZ, RZ, R0 ;  /* 0x000000ffff087224 */ /* 0x000fce00078e0000 */
.L_x_104:
        /* <DEDUP_REMOVED lines=8> */
.L_x_103:
[----:B------:R-:W-:Y:S05]  /*05c0*/  BSYNC.RECONVERGENT B0 ;  /* 0x0000000000007941 */ /* 0x000fea0003800200 */
.L_x_102:
[----:B------:R-:W-:Y:S01]  /*05d0*/  IMAD R10, R17, R6, RZ ;  /* 0x00000006110a7224 */ /* 0x000fe200078e02ff */
[----:B------:R-:W-:Y:S01]  /*05e0*/  BAR.SYNC.DEFER_BLOCKING 0x0 ;  /* 0x0000000000007b1d */ /* 0x000fe20000010000 */
[----:B------:R-:W-:Y:S02]  /*05f0*/  HFMA2 R8, -RZ, RZ, 1.875, 0 ;  /* 0x3f800000ff087431 */ /* 0x000fe400000001ff */
[----:B------:R-:W-:Y:S01]  /*0600*/  IMAD.IADD R9, R2, 0x1, R9 ;  /* 0x0000000102097824 */ /* 0x000fe200078e0209 */
[----:B------:R-:W-:Y:S01]  /*0610*/  VIMNMX R11, PT, PT, RZ, R10, !PT ;  /* 0x0000000aff0b7248 */ /* 0x000fe20007fe0100 */
[----:B-----5:R-:W-:Y:S01]  /*0620*/  @P0 HADD2.F32 R8, -RZ, R12.H0_H0 ;  /* 0x2000000cff080230 */ /* 0x020fe20000004100 */
[----:B------:R-:W-:Y:S02]  /*0630*/  BSSY.RECONVERGENT B0, `(.L_x_105) ;  /* 0x000003b000007945 */ /* 0x000fe40003800200 */
[----:B------:R-:W-:Y:S01]  /*0640*/  ISETP.GE.AND P1, PT, R11, R4, PT ;  /* 0x000000040b00720c */ /* 0x000fe20003f26270 */
[----:B------:R-:W-:-:S12]  /*0650*/  IMAD.MOV.U32 R11, RZ, RZ, RZ ;  /* 0x000000ffff0b7224 */ /* 0x000fd800078e00ff */
[----:B------:R-:W-:Y:S05]  /*0660*/  @P1 BRA `(.L_x_106) ;  /* 0x0000000000dc1947 */ /* 0x000fea0003800000 */
[----:B------:R-:W-:Y:S01]  /*0670*/  VIMNMX R17, PT, PT, R17, 0x1, !PT ;  /* 0x0000000111117848 */ /* 0x000fe20007fe0100 */
[----:B------:R-:W-:Y:S01]  /*0680*/  BSSY.RECONVERGENT B1, `(.L_x_107) ;  /* 0x0000026000017945 */ /* 0x000fe20003800200 */
[----:B------:R-:W-:Y:S01]  /*0690*/  LOP3.LUT R11, RZ, R10, RZ, 0x33, !PT ;  /* 0x0000000aff0b7212 */ /* 0x000fe200078e33ff */
[----:B------:R-:W-:Y:S01]  /*06a0*/  IMAD R13, R9, R4, RZ ;  /* 0x00000004090d7224 */ /* 0x000fe200078e02ff */
[----:B------:R-:W-:-:S04]  /*06b0*/  IADD3 R17, PT, PT, R17, -0x1, RZ ;  /* 0xffffffff11117810 */ /* 0x000fc80007ffe0ff */
[----:B------:R-:W-:Y:S02]  /*06c0*/  VIADDMNMX.U32 R11, R11, R4, R17, PT ;  /* 0x000000040b0b7246 */ /* 0x000fe40003800011 */
[----:B------:R-:W-:Y:S02]  /*06d0*/  MOV R4, RZ ;  /* 0x000000ff00047202 */ /* 0x000fe40000000f00 */
[C---:B------:R-:W-:Y:S01]  /*06e0*/  ISETP.GE.U32.AND P0, PT, R11.reuse, 0x3, PT ;  /* 0x000000030b00780c */ /* 0x040fe20003f06070 */
[----:B------:R-:W-:Y:S02]  /*06f0*/  VIADD R14, R11, 0x1 ;  /* 0x000000010b0e7836 */ /* 0x000fe40000000000 */
[----:B------:R-:W-:-:S03]  /*0700*/  IMAD.MOV.U32 R11, RZ, RZ, RZ ;  /* 0x000000ffff0b7224 */ /* 0x000fc600078e00ff */
[----:B------:R-:W-:-:S04]  /*0710*/  LOP3.LUT R2, R14, 0x3, RZ, 0xc0, !PT ;  /* 0x000000030e027812 */ /* 0x000fc800078ec0ff */
[----:B------:R-:W-:-:S03]  /*0720*/  ISETP.NE.AND P1, PT, R2, RZ, PT ;  /* 0x000000ff0200720c */ /* 0x000fc60003f25270 */
[----:B------:R-:W-:Y:S10]  /*0730*/  @!P0 BRA `(.L_x_108) ;  /* 0x0000000000688947 */ /* 0x000ff40003800000 */
[----:B------:R-:W1:Y:S01]  /*0740*/  S2UR UR5, SR_CgaCtaId ;  /* 0x00000000000579c3 */ /* 0x000e620000008800 */
[----:B------:R-:W-:Y:S01]  /*0750*/  UMOV UR4, 0x400 ;  /* 0x0000040000047882 */ /* 0x000fe20000000000 */
[----:B------:R-:W-:Y:S01]  /*0760*/  IMAD.IADD R12, R10, 0x1, R13 ;  /* 0x000000010a0c7824 */ /* 0x000fe200078e020d */
[----:B------:R-:W-:Y:S01]  /*0770*/  UIADD3 UR4, UPT, UPT, UR4, 0x20, URZ ;  /* 0x0000002004047890 */ /* 0x000fe2000fffe0ff */
[----:B------:R-:W-:Y:S01]  /*0780*/  LOP3.LUT R4, R14, 0xfffffffc, RZ, 0xc0, !PT ;  /* 0xfffffffc0e047812 */ /* 0x000fe200078ec0ff */
[----:B------:R-:W-:-:S03]  /*0790*/  IMAD.MOV.U32 R11, RZ, RZ, RZ ;  /* 0x000000ffff0b7224 */ /* 0x000fc600078e00ff */
[----:B------:R-:W-:Y:S01]  /*07a0*/  IADD3 R14, PT, PT, -R4, RZ, RZ ;  /* 0x000000ff040e7210 */ /* 0x000fe20007ffe1ff */
[----:B-1----:R-:W-:-:S06]  /*07b0*/  ULEA UR4, UR5, UR4, 0x18 ;  /* 0x0000000405047291 */ /* 0x002fcc000f8ec0ff */
[----:B------:R-:W-:-:S05]  /*07c0*/  LEA R12, R12, UR4, 0x1 ;  /* 0x000000040c0c7c11 */ /* 0x000fca000f8e08ff */
[----:B------:R-:W-:-:S07]  /*07d0*/  VIADD R12, R12, 0x4 ;  /* 0x000000040c0c7836 */ /* 0x000fce0000000000 */
.L_x_109:
[----:B0-----:R-:W0:Y:S01]  /*07e0*/  LDS.U16 R15, [R12+-0x4] ;  /* 0xfffffc000c0f7984 */ /* 0x001e220000000400 */
        /* <DEDUP_REMOVED lines=15> */
.L_x_108:
[----:B------:R-:W-:Y:S05]  /*08e0*/  BSYNC.RECONVERGENT B1 ;  /* 0x0000000000017941 */ /* 0x000fea0003800200 */
.L_x_107:
[----:B------:R-:W-:Y:S05]  /*08f0*/  @!P1 BRA `(.L_x_106) ;  /* 0x0000000000389947 */ /* 0x000fea0003800000 */
[----:B------:R-:W1:Y:S01]  /*0900*/  S2UR UR5, SR_CgaCtaId ;  /* 0x00000000000579c3 */ /* 0x000e620000008800 */
[----:B------:R-:W-:Y:S01]  /*0910*/  UMOV UR4, 0x400 ;  /* 0x0000040000047882 */ /* 0x000fe20000000000 */
[----:B------:R-:W-:Y:S01]  /*0920*/  IADD3 R4, PT, PT, R10, R4, R13 ;  /* 0x000000040a047210 */ /* 0x000fe20007ffe00d */
[----:B------:R-:W-:Y:S01]  /*0930*/  UIADD3 UR4, UPT, UPT, UR4, 0x20, URZ ;  /* 0x0000002004047890 */ /* 0x000fe2000fffe0ff */
[----:B------:R-:W-:-:S03]  /*0940*/  IMAD.MOV R2, RZ, RZ, -R2 ;  /* 0x000000ffff027224 */ /* 0x000fc600078e0a02 */
[----:B-1----:R-:W-:-:S06]  /*0950*/  ULEA UR4, UR5, UR4, 0x18 ;  /* 0x0000000405047291 */ /* 0x002fcc000f8ec0ff */
[----:B------:R-:W-:-:S07]  /*0960*/  LEA R4, R4, UR4, 0x1 ;  /* 0x0000000404047c11 */ /* 0x000fce000f8e08ff */
.L_x_110:
[----:B------:R1:W2:Y:S01]  /*0970*/  LDS.U16 R10, [R4] ;  /* 0x00000000040a7984 */ /* 0x0002a20000000400 */
[----:B------:R-:W-:-:S05]  /*0980*/  VIADD R2, R2, 0x1 ;  /* 0x0000000102027836 */ /* 0x000fca0000000000 */
[----:B------:R-:W-:Y:S02]  /*0990*/  ISETP.NE.AND P0, PT, R2, RZ, PT ;  /* 0x000000ff0200720c */ /* 0x000fe40003f05270 */
[----:B-1----:R-:W-:Y:S01]  /*09a0*/  IADD3 R4, PT, PT, R4, 0x2, RZ ;  /* 0x0000000204047810 */ /* 0x002fe20007ffe0ff */
[----:B--2---:R-:W-:-:S05]  /*09b0*/  HADD2.F32 R10, -RZ, R10.H0_H0 ;  /* 0x2000000aff0a7230 */ /* 0x004fca0000004100 */
[----:B------:R-:W-:-:S05]  /*09c0*/  FFMA.FTZ R11, R10, R10, R11 ;  /* 0x0000000a0a0b7223 */ /* 0x000fca000001000b */
[----:B------:R-:W-:Y:S05]  /*09d0*/  @P0 BRA `(.L_x_110) ;  /* 0xfffffffc00e40947 */ /* 0x000fea000383ffff */
.L_x_106:
[----:B------:R-:W-:Y:S05]  /*09e0*/  BSYNC.RECONVERGENT B0 ;  /* 0x0000000000007941 */ /* 0x000fea0003800200 */
.L_x_105:
        /* <DEDUP_REMOVED lines=40> */
.L_x_112:
[----:B------:R-:W-:Y:S05]  /*0c70*/  BSYNC.RECONVERGENT B0 ;  /* 0x0000000000007941 */ /* 0x000fea0003800200 */
.L_x_111:
        /* <DEDUP_REMOVED lines=16> */
[----:B-1----:R-:W-:Y:S01]  /*0d80*/  MOV R10, RZ ;  /* 0x000000ff000a7202 */ /* 0x002fe20000000f00 */
[----:B--2---:R-:W-:-:S04]  /*0d90*/  IMAD.MOV R13, RZ, RZ, -R11 ;  /* 0x000000ffff0d7224 */ /* 0x004fc800078e0a0b */
[----:B------:R-:W-:-:S04]  /*0da0*/  IMAD R13, R13, R2, RZ ;  /* 0x000000020d0d7224 */ /* 0x000fc800078e02ff */
[----:B0--3--:R-:W-:-:S07]  /*0db0*/  IMAD.HI.U32 R6, R11, R13, R10 ;  /* 0x0000000d0b067227 */ /* 0x009fce00078e000a */
.L_x_113:
[----:B0-----:R-:W-:Y:S02]  /*0dc0*/  IABS R10, R3 ;  /* 0x00000003000a7213 */ /* 0x001fe40000000000 */
[-C--:B------:R-:W-:Y:S02]  /*0dd0*/  IABS R11, R0.reuse ;  /* 0x00000000000b7213 */ /* 0x080fe40000000000 */
[----:B------:R-:W-:Y:S01]  /*0de0*/  LEA R13, R0, UR6, 0x2 ;  /* 0x00000006000d7c11 */ /* 0x000fe2000f8e10ff */
[----:B------:R-:W-:Y:S01]  /*0df0*/  IMAD.MOV R12, RZ, RZ, -R10 ;  /* 0x000000ffff0c7224 */ /* 0x000fe200078e0a0a */
[----:B------:R-:W-:Y:S01]  /*0e00*/  IADD3 R17, PT, PT, R7, R0, RZ ;  /* 0x0000000007117210 */ /* 0x000fe20007ffe0ff */
[----:B------:R-:W-:-:S03]  /*0e10*/  IMAD.HI.U32 R10, R6, R11, RZ ;  /* 0x0000000b060a7227 */ /* 0x000fc600078e00ff */
[----:B------:R-:W0:Y:S01]  /*0e20*/  LDS R13, [R13] ;  /* 0x000000000d0d7984 */ /* 0x000e220000000800 */
[----:B------:R-:W-:Y:S01]  /*0e30*/  IMAD R11, R10, R12, R11 ;  /* 0x0000000c0a0b7224 */ /* 0x000fe200078e020b */
[----:B------:R-:W-:-:S04]  /*0e40*/  IABS R12, R3 ;  /* 0x00000003000c7213 */ /* 0x000fc80000000000 */
[----:B------:R-:W-:-:S13]  /*0e50*/  ISETP.GT.U32.AND P2, PT, R2, R11, PT ;  /* 0x0000000b0200720c */ /* 0x000fda0003f44070 */
[----:B------:R-:W-:Y:S01]  /*0e60*/  @!P2 IMAD.IADD R11, R11, 0x1, -R12 ;  /* 0x000000010b0ba824 */ /* 0x000fe200078e0a0c */
[----:B------:R-:W-:-:S04]  /*0e70*/  @!P2 IADD3 R10, PT, PT, R10, 0x1, RZ ;  /* 0x000000010a0aa810 */ /* 0x000fc80007ffe0ff */
[----:B------:R-:W-:Y:S02]  /*0e80*/  ISETP.GE.U32.AND P1, PT, R11, R2, PT ;  /* 0x000000020b00720c */ /* 0x000fe40003f26070 */
[C---:B------:R-:W-:Y:S01]  /*0e90*/  LOP3.LUT R11, R0.reuse, R3, RZ, 0x3c, !PT ;  /* 0x00000003000b7212 */ /* 0x040fe200078e3cff */
[----:B------:R-:W-:-:S03]  /*0ea0*/  VIADD R0, R0, UR7 ;  /* 0x0000000700007c36 */ /* 0x000fc60008000000 */
[----:B------:R-:W-:-:S07]  /*0eb0*/  ISETP.GE.AND P3, PT, R11, RZ, PT ;  /* 0x000000ff0b00720c */ /* 0x000fce0003f66270 */
[----:B------:R-:W-:Y:S01]  /*0ec0*/  @P1 VIADD R10, R10, 0x1 ;  /* 0x000000010a0a1836 */ /* 0x000fe20000000000 */
[----:B------:R-:W-:Y:S01]  /*0ed0*/  ISETP.GE.AND P1, PT, R0, R5, PT ;  /* 0x000000050000720c */ /* 0x000fe20003f26270 */
[--C-:B0-----:R-:W-:Y:S02]  /*0ee0*/  HADD2.F32 R11, -RZ, R13.reuse.H0_H0 ;  /* 0x2000000dff0b7230 */ /* 0x101fe40000004100 */
[----:B------:R-:W-:Y:S02]  /*0ef0*/  HADD2.F32 R15, -RZ, R13.H1_H1 ;  /* 0x3000000dff0f7230 */ /* 0x000fe40000004100 */
[----:B------:R-:W-:-:S05]  /*0f00*/  @!P3 IMAD.MOV R10, RZ, RZ, -R10 ;  /* 0x000000ffff0ab224 */ /* 0x000fca00078e0a0a */
        /* <DEDUP_REMOVED lines=10> */
.L_x_114:
        /* <DEDUP_REMOVED lines=13> */
.L_x_366:


//--------------------- .text._ZN17fastertransformer19normalize_kernel_v2INS_5half4E6__halfLi2ELi4ELi4EEEvPT_PKT0_iiii --------------------------
	.section	.text._ZN17fastertransformer19normalize_kernel_v2INS_5half4E6__halfLi2ELi4ELi4EEEvPT_PKT0_iiii,"ax",@progbits
	.align	128
        .global         _ZN17fastertransformer19normalize_kernel_v2INS_5half4E6__halfLi2ELi4ELi4EEEvPT_PKT0_iiii
        .type           _ZN17fastertransformer19normalize_kernel_v2INS_5half4E6__halfLi2ELi4ELi4EEEvPT_PKT0_iiii,@function
        .size           _ZN17fastertransformer19normalize_kernel_v2INS_5half4E6__halfLi2ELi4ELi4EEEvPT_PKT0_iiii,(.L_x_367 - _ZN17fastertransformer19normalize_kernel_v2INS_5half4E6__halfLi2ELi4ELi4EEEvPT_PKT0_iiii)
        .other          _ZN17fastertransformer19normalize_kernel_v2INS_5half4E6__halfLi2ELi4ELi4EEEvPT_PKT0_iiii,@"STO_CUDA_ENTRY STV_DEFAULT"
_ZN17fastertransformer19normalize_kernel_v2INS_5half4E6__halfLi2ELi4ELi4EEEvPT_PKT0_iiii:
.text._ZN17fastertransformer19normalize_kernel_v2INS_5half4E6__halfLi2ELi4ELi4EEEvPT_PKT0_iiii:
        /* <DEDUP_REMOVED lines=32> */
[----:B------:R-:W-:Y:S02]  /*0200*/  @!P1 IMAD.IADD R7, R7, 0x1, -R12 ;  /* 0x0000000107079824 */ /* 0x000fe400078e0a0c */
[----:B------:R-:W-:Y:S01]  /*0210*/  @!P1 VIADD R6, R6, 0x1 ;  /* 0x0000000106069836 */ /* 0x000fe20000000000 */
[----:B------:R-:W-:Y:S02]  /*0220*/  ISETP.NE.AND P1, PT, R5, RZ, PT ;  /* 0x000000ff0500720c */ /* 0x000fe40003f25270 */
[----:B------:R-:W-:Y:S02]  /*0230*/  ISETP.GE.U32.AND P0, PT, R7, R12, PT ;  /* 0x0000000c0700720c */ /* 0x000fe40003f06070 */
[----:B0-----:R-:W-:-:S04]  /*0240*/  IADD3 R11, PT, PT, R10, 0xffffffe, RZ ;  /* 0x0ffffffe0a0b7810 */ /* 0x001fc80007ffe0ff */
[----:B------:R-:W0:Y:S07]  /*0250*/  F2I.FTZ.U32.TRUNC.NTZ R7, R11 ;  /* 0x0000000b00077305 */ /* 0x000e2e000021f000 */
[----:B------:R-:W-:Y:S01]  /*0260*/  @P0 VIADD R6, R6, 0x1 ;  /* 0x0000000106060836 */ /* 0x000fe20000000000 */
[----:B------:R-:W-:-:S04]  /*0270*/  ISETP.NE.U32.AND P0, PT, RZ, UR6, PT ;  /* 0x00000006ff007c0c */ /* 0x000fc8000bf05070 */
[----:B------:R-:W-:Y:S01]  /*0280*/  MOV R8, R6 ;  /* 0x0000000600087202 */ /* 0x000fe20000000f00 */
[----:B------:R-:W-:Y:S01]  /*0290*/  HFMA2 R6, -RZ, RZ, 0, 0 ;  /* 0x00000000ff067431 */ /* 0x000fe200000001ff */
[----:B------:R-:W-:Y:S01]  /*02a0*/  ISETP.NE.AND.EX P0, PT, RZ, UR7, PT, P0 ;  /* 0x00000007ff007c0c */ /* 0x000fe2000bf05300 */
[----:B0-----:R-:W-:Y:S02]  /*02b0*/  IMAD.MOV R13, RZ, RZ, -R7 ;  /* 0x000000ffff0d7224 */ /* 0x001fe400078e0a07 */
[----:B------:R-:W-:Y:S01]  /*02c0*/  @!P2 IMAD.MOV R8, RZ, RZ, -R8 ;  /* 0x000000ffff08a224 */ /* 0x000fe200078e0a08 */
[----:B------:R-:W-:Y:S01]  /*02d0*/  @!P1 LOP3.LUT R8, RZ, R5, RZ, 0x33, !PT ;  /* 0x00000005ff089212 */ /* 0x000fe200078e33ff */
[----:B------:R-:W-:-:S03]  /*02e0*/  IMAD R5, R13, R4, RZ ;  /* 0x000000040d057224 */ /* 0x000fc600078e02ff */
[----:B------:R-:W-:Y:S01]  /*02f0*/  IABS R10, R8 ;  /* 0x00000008000a7213 */ /* 0x000fe20000000000 */
[----:B------:R-:W-:Y:S01]  /*0300*/  IMAD.HI.U32 R6, R7, R5, R6 ;  /* 0x0000000507067227 */ /* 0x000fe200078e0006 */
[----:B------:R-:W-:-:S03]  /*0310*/  ISETP.GE.AND P3, PT, R8, RZ, PT ;  /* 0x000000ff0800720c */ /* 0x000fc60003f66270 */
[----:B------:R-:W-:-:S04]  /*0320*/  IMAD.MOV.U32 R5, RZ, RZ, R10 ;  /* 0x000000ffff057224 */ /* 0x000fc800078e000a */
[----:B------:R-:W-:-:S04]  /*0330*/  IMAD.HI.U32 R6, R6, R5, RZ ;  /* 0x0000000506067227 */ /* 0x000fc800078e00ff */
[----:B------:R-:W-:-:S04]  /*0340*/  IMAD.MOV R6, RZ, RZ, -R6 ;  /* 0x000000ffff067224 */ /* 0x000fc800078e0a06 */
[C---:B------:R-:W-:Y:S02]  /*0350*/  IMAD R5, R4.reuse, R6, R5 ;  /* 0x0000000604057224 */ /* 0x040fe400078e0205 */
[----:B------:R-:W0:Y:S03]  /*0360*/  @P0 LDC.64 R6, c[0x0][0x388] ;  /* 0x0000e200ff060b82 */ /* 0x000e260000000a00 */
        /* <DEDUP_REMOVED lines=8> */
[----:B0-----:R-:W-:Y:S01]  /*03f0*/  @P0 IMAD.WIDE R6, R5, 0x2, R6 ;  /* 0x0000000205060825 */ /* 0x001fe200078e0206 */
[----:B------:R-:W-:Y:S05]  /*0400*/  BSSY.RECONVERGENT B0, `(.L_x_115) ;  /* 0x0000020000007945 */ /* 0x000fea0003800200 */
[----:B---3--:R0:W5:Y:S01]  /*0410*/  @P0 LDG.E.U16 R6, desc[UR8][R6.64] ;  /* 0x0000000806060981 */ /* 0x008162000c1e1500 */
[----:B-1----:R-:W-:Y:S02]  /*0420*/  SHF.R.S32.HI R3, RZ, 0x1f, R4 ;  /* 0x0000001fff037819 */ /* 0x002fe40000011404 */
[----:B------:R-:W-:Y:S02]  /*0430*/  IADD3 R8, PT, PT, R4, 0xf, RZ ;  /* 0x0000000f04087810 */ /* 0x000fe40007ffe0ff */
[----:B------:R-:W-:-:S02]  /*0440*/  LEA.HI R3, R3, R4, RZ, 0x2 ;  /* 0x0000000403037211 */ /* 0x000fc400078f10ff */
[----:B------:R-:W-:Y:S02]  /*0450*/  SHF.R.S32.HI R11, RZ, 0x1f, R8 ;  /* 0x0000001fff0b7819 */ /* 0x000fe40000011408 */
[----:B------:R-:W-:Y:S02]  /*0460*/  SHF.R.S32.HI R3, RZ, 0x2, R3 ;  /* 0x00000002ff037819 */ /* 0x000fe40000011403 */
[----:B------:R-:W-:Y:S02]  /*0470*/  LEA.HI R11, R11, R8, RZ, 0x4 ;  /* 0x000000080b0b7211 */ /* 0x000fe400078f20ff */
[----:B------:R-:W-:Y:S01]  /*0480*/  LOP3.LUT R8, R0, 0xf, RZ, 0xc0, !PT ;  /* 0x0000000f00087812 */ /* 0x000fe200078ec0ff */
[C---:B------:R-:W-:Y:S01]  /*0490*/  IMAD.SHL.U32 R5, R3.reuse, 0x8, RZ ;  /* 0x0000000803057824 */ /* 0x040fe200078e00ff */
[----:B------:R-:W-:Y:S01]  /*04a0*/  SHF.R.S32.HI R15, RZ, 0x4, R11 ;  /* 0x00000004ff0f7819 */ /* 0x000fe2000001140b */
[----:B0-----:R-:W-:-:S03]  /*04b0*/  IMAD R7, R3, UR4, RZ ;  /* 0x0000000403077c24 */ /* 0x001fc6000f8e02ff */
[----:B------:R-:W-:-:S13]  /*04c0*/  ISETP.GE.AND P1, PT, R0, R5, PT ;  /* 0x000000050000720c */ /* 0x000fda0003f26270 */
[----:B------:R-:W-:Y:S05]  /*04d0*/  @P1 BRA `(.L_x_116) ;  /* 0x0000000000481947 */ /* 0x000fea0003800000 */
[----:B------:R-:W0:Y:S01]  /*04e0*/  S2R R17, SR_CgaCtaId ;  /* 0x0000000000117919 */ /* 0x000e220000008800 */
[----:B------:R-:W1:Y:S01]  /*04f0*/  LDC R21, c[0x0][0x360] ;  /* 0x0000d800ff157b82 */ /* 0x000e620000000800 */
[----:B------:R-:W-:Y:S02]  /*0500*/  MOV R12, 0x400 ;  /* 0x00000400000c7802 */ /* 0x000fe40000000f00 */
[----:B------:R-:W-:-:S03]  /*0510*/  MOV R14, R0 ;  /* 0x00000000000e7202 */ /* 0x000fc60000000f00 */
[----:B------:R-:W-:Y:S02]  /*0520*/  VIADD R12, R12, 0x20 ;  /* 0x000000200c0c7836 */ /* 0x000fe40000000000 */
[----:B------:R-:W2:Y:S03]  /*0530*/  LDC.64 R10, c[0x0][0x380] ;  /* 0x0000e000ff0a7b82 */ /* 0x000ea60000000a00 */
[----:B0-----:R-:W-:-:S07]  /*0540*/  LEA R17, R17, R12, 0x18 ;  /* 0x0000000c11117211 */ /* 0x001fce00078ec0ff */
.L_x_117:
[----:B0-----:R-:W-:-:S04]  /*0550*/  IMAD.IADD R13, R7, 0x1, R14 ;  /* 0x00000001070d7824 */ /* 0x001fc800078e020e */
[----:B--2---:R-:W-:-:S05]  /*0560*/  IMAD.WIDE R12, R13, 0x8, R10 ;  /* 0x000000080d0c7825 */ /* 0x004fca00078e020a */
[----:B------:R-:W2:Y:S04]  /*0570*/  LDG.E R18, desc[UR8][R12.64] ;  /* 0x000000080c127981 */ /* 0x000ea8000c1e1900 */
[----:B------:R2:W3:Y:S01]  /*0580*/  LDG.E R19, desc[UR8][R12.64+0x4] ;  /* 0x000004080c137981 */ /* 0x0004e2000c1e1900 */
[----:B------:R-:W-:Y:S02]  /*0590*/  IMAD R16, R14, 0x8, R17 ;  /* 0x000000080e107824 */ /* 0x000fe400078e0211 */
[----:B-1----:R-:W-:-:S05]  /*05a0*/  IMAD.IADD R14, R21, 0x1, R14 ;  /* 0x00000001150e7824 */ /* 0x002fca00078e020e */
[----:B------:R-:W-:Y:S02]  /*05b0*/  ISETP.GE.AND P1, PT, R14, R5, PT ;  /* 0x000000050e00720c */ /* 0x000fe40003f26270 */
[----:B--2---:R-:W-:Y:S01]  /*05c0*/  MOV R12, R18 ;  /* 0x00000012000c7202 */ /* 0x004fe20000000f00 */
[----:B---3--:R-:W-:-:S05]  /*05d0*/  IMAD.MOV.U32 R13, RZ, RZ, R19 ;  /* 0x000000ffff0d7224 */ /* 0x008fca00078e0013 */
[----:B------:R0:W-:Y:S05]  /*05e0*/  STS.64 [R16], R12 ;  /* 0x0000000c10007388 */ /* 0x0001ea0000000a00 */
[----:B------:R-:W-:Y:S05]  /*05f0*/  @!P1 BRA `(.L_x_117) ;  /* 0xfffffffc00d49947 */ /* 0x000fea000383ffff */
.L_x_116:
[----:B------:R-:W-:Y:S05]  /*0600*/  BSYNC.RECONVERGENT B0 ;  /* 0x0000000000007941 */ /* 0x000fea0003800200 */
.L_x_115:
[----:B------:R-:W-:Y:S01]  /*0610*/  IMAD R11, R15, R8, RZ ;  /* 0x000000080f0b7224 */ /* 0x000fe200078e02ff */
[----:B------:R-:W-:Y:S01]  /*0620*/  BAR.SYNC.DEFER_BLOCKING 0x0 ;  /* 0x0000000000007b1d */ /* 0x000fe20000010000 */
[----:B------:R-:W-:Y:S02]  /*0630*/  HFMA2 R10, -RZ, RZ, 1.875, 0 ;  /* 0x3f800000ff0a7431 */ /* 0x000fe400000001ff */
[----:B-----5:R-:W-:Y:S01]  /*0640*/  @P0 HADD2.F32 R10, -RZ, R6.H0_H0 ;  /* 0x20000006ff0a0230 */ /* 0x020fe20000004100 */
[----:B0-----:R-:W-:Y:S01]  /*0650*/  VIMNMX R13, PT, PT, RZ, R11, !PT ;  /* 0x0000000bff0d7248 */ /* 0x001fe20007fe0100 */
[----:B------:R-:W-:Y:S01]  /*0660*/  IMAD.IADD R9, R2, 0x1, R9 ;  /* 0x0000000102097824 */ /* 0x000fe200078e0209 */
[----:B------:R-:W-:Y:S01]  /*0670*/  BSSY.RECONVERGENT B0, `(.L_x_118) ;  /* 0x000003b000007945 */ /* 0x000fe20003800200 */
[----:B------:R-:W-:Y:S01]  /*0680*/  IMAD.MOV.U32 R6, RZ, RZ, RZ ;  /* 0x000000ffff067224 */ /* 0x000fe200078e00ff */
[----:B------:R-:W-:-:S13]  /*0690*/  ISETP.GE.AND P1, PT, R13, R4, PT ;  /* 0x000000040d00720c */ /* 0x000fda0003f26270 */
[----:B------:R-:W-:Y:S05]  /*06a0*/  @P1 BRA `(.L_x_119) ;  /* 0x0000000000dc1947 */ /* 0x000fea0003800000 */
[----:B------:R-:W-:Y:S01]  /*06b0*/  VIMNMX R15, PT, PT, R15, 0x1, !PT ;  /* 0x000000010f0f7848 */ /* 0x000fe20007fe0100 */
[----:B------:R-:W-:Y:S01]  /*06c0*/  BSSY.RECONVERGENT B1, `(.L_x_120) ;  /* 0x0000026000017945 */ /* 0x000fe20003800200 */
[----:B------:R-:W-:Y:S01]  /*06d0*/  LOP3.LUT R13, RZ, R11, RZ, 0x33, !PT ;  /* 0x0000000bff0d7212 */ /* 0x000fe200078e33ff */
[----:B------:R-:W-:Y:S01]  /*06e0*/  IMAD.MOV.U32 R6, RZ, RZ, RZ ;  /* 0x000000ffff067224 */ /* 0x000fe200078e00ff */
[----:B------:R-:W-:Y:S02]  /*06f0*/  IADD3 R15, PT, PT, R15, -0x1, RZ ;  /* 0xffffffff0f0f7810 */ /* 0x000fe40007ffe0ff */
[----:B------:R-:W-:Y:S02]  /*0700*/  MOV R12, RZ ;  /* 0x000000ff000c7202 */ /* 0x000fe40000000f00 */
[-C--:B------:R-:W-:Y:S01]  /*0710*/  VIADDMNMX.U32 R13, R13, R4.reuse, R15, PT ;  /* 0x000000040d0d7246 */ /* 0x080fe2000380000f */
[----:B------:R-:W-:-:S03]  /*0720*/  IMAD R4, R9, R4, RZ ;  /* 0x0000000409047224 */ /* 0x000fc600078e02ff */
[C---:B------:R-:W-:Y:S01]  /*0730*/  ISETP.GE.U32.AND P0, PT, R13.reuse, 0x3, PT ;  /* 0x000000030d00780c */ /* 0x040fe20003f06070 */
[----:B------:R-:W-:-:S05]  /*0740*/  VIADD R14, R13, 0x1 ;  /* 0x000000010d0e7836 */ /* 0x000fca0000000000 */
[----:B------:R-:W-:-:S04]  /*0750*/  LOP3.LUT R2, R14, 0x3, RZ, 0xc0, !PT ;  /* 0x000000030e027812 */ /* 0x000fc800078ec0ff */
[----:B------:R-:W-:-:S03]  /*0760*/  ISETP.NE.AND P1, PT, R2, RZ, PT ;  /* 0x000000ff0200720c */ /* 0x000fc60003f25270 */
[----:B------:R-:W-:Y:S10]  /*0770*/  @!P0 BRA `(.L_x_121) ;  /* 0x0000000000688947 */ /* 0x000ff40003800000 */
[----:B------:R-:W0:Y:S01]  /*0780*/  S2UR UR5, SR_CgaCtaId ;  /* 0x00000000000579c3 */ /* 0x000e220000008800 */
[----:B------:R-:W-:Y:S01]  /*0790*/  UMOV UR4, 0x400 ;  /* 0x0000040000047882 */ /* 0x000fe20000000000 */
[----:B------:R-:W-:Y:S01]  /*07a0*/  IMAD.IADD R13, R11, 0x1, R4 ;  /* 0x000000010b0d7824 */ /* 0x000fe200078e0204 */
[----:B------:R-:W-:Y:S01]  /*07b0*/  UIADD3 UR4, UPT, UPT, UR4, 0x20, URZ ;  /* 0x0000002004047890 */ /* 0x000fe2000fffe0ff */
[----:B------:R-:W-:Y:S01]  /*07c0*/  LOP3.LUT R12, R14, 0xfffffffc, RZ, 0xc0, !PT ;  /* 0xfffffffc0e0c7812 */ /* 0x000fe200078ec0ff */
[----:B------:R-:W-:-:S03]  /*07d0*/  IMAD.MOV.U32 R6, RZ, RZ, RZ ;  /* 0x000000ffff067224 */ /* 0x000fc600078e00ff */
[----:B------:R-:W-:Y:S01]  /*07e0*/  IADD3 R14, PT, PT, -R12, RZ, RZ ;  /* 0x000000ff0c0e7210 */ /* 0x000fe20007ffe1ff */
[----:B0-----:R-:W-:-:S06]  /*07f0*/  ULEA UR4, UR5, UR4, 0x18 ;  /* 0x0000000405047291 */ /* 0x001fcc000f8ec0ff */
[----:B------:R-:W-:-:S05]  /*0800*/  LEA R13, R13, UR4, 0x1 ;  /* 0x000000040d0d7c11 */ /* 0x000fca000f8e08ff */
[----:B------:R-:W-:-:S07]  /*0810*/  VIADD R13, R13, 0x4 ;  /* 0x000000040d0d7836 */ /* 0x000fce0000000000 */
.L_x_122:
        /* <DEDUP_REMOVED lines=16> */
.L_x_121:
[----:B------:R-:W-:Y:S05]  /*0920*/  BSYNC.RECONVERGENT B1 ;  /* 0x0000000000017941 */ /* 0x000fea0003800200 */
.L_x_120:
        /* <DEDUP_REMOVED lines=8> */
.L_x_123:
[----:B------:R0:W1:Y:S01]  /*09b0*/  LDS.U16 R11, [R4] ;  /* 0x00000000040b7984 */ /* 0x0000620000000400 */
[----:B------:R-:W-:-:S05]  /*09c0*/  VIADD R2, R2, 0x1 ;  /* 0x0000000102027836 */ /* 0x000fca0000000000 */
[----:B------:R-:W-:Y:S02]  /*09d0*/  ISETP.NE.AND P0, PT, R2, RZ, PT ;  /* 0x000000ff0200720c */ /* 0x000fe40003f05270 */
[----:B0-----:R-:W-:Y:S01]  /*09e0*/  IADD3 R4, PT, PT, R4, 0x2, RZ ;  /* 0x0000000204047810 */ /* 0x001fe20007ffe0ff */
[----:B-1----:R-:W-:-:S05]  /*09f0*/  HADD2.F32 R11, -RZ, R11.H0_H0 ;  /* 0x2000000bff0b7230 */ /* 0x002fca0000004100 */
[----:B------:R-:W-:-:S05]  /*0a00*/  FFMA.FTZ R6, R11, R11, R6 ;  /* 0x0000000b0b067223 */ /* 0x000fca0000010006 */
[----:B------:R-:W-:Y:S05]  /*0a10*/  @P0 BRA `(.L_x_123) ;  /* 0xfffffffc00e40947 */ /* 0x000fea000383ffff */
.L_x_119:
[----:B------:R-:W-:Y:S05]  /*0a20*/  BSYNC.RECONVERGENT B0 ;  /* 0x0000000000007941 */ /* 0x000fea0003800200 */
.L_x_118:
        /* <DEDUP_REMOVED lines=40> */
.L_x_125:
[----:B------:R-:W-:Y:S05]  /*0cb0*/  BSYNC.RECONVERGENT B0 ;  /* 0x0000000000007941 */ /* 0x000fea0003800200 */
.L_x_124:
        /* <DEDUP_REMOVED lines=20> */
.L_x_126:
[----:B0-----:R-:W-:Y:S02]  /*0e00*/  IABS R10, R3 ;  /* 0x00000003000a7213 */ /* 0x001fe40000000000 */
[-C--:B------:R-:W-:Y:S02]  /*0e10*/  IABS R11, R0.reuse ;  /* 0x00000000000b7213 */ /* 0x080fe40000000000 */
[----:B------:R-:W-:Y:S01]  /*0e20*/  IADD3 R21, PT, PT, R7, R0, RZ ;  /* 0x0000000007157210 */ /* 0x000fe20007ffe0ff */
[----:B------:R-:W-:Y:S02]  /*0e30*/  IMAD.MOV R12, RZ, RZ, -R10 ;  /* 0x000000ffff0c7224 */ /* 0x000fe400078e0a0a */
        /* <DEDUP_REMOVED lines=9> */
[C---:B------:R-:W-:Y:S01]  /*0ed0*/  LEA R11, R0.reuse, UR6, 0x3 ;  /* 0x00000006000b7c11 */ /* 0x040fe2000f8e18ff */
[----:B------:R-:W-:-:S04]  /*0ee0*/  VIADD R0, R0, UR7 ;  /* 0x0000000700007c36 */ /* 0x000fc80008000000 */
[----:B------:R-:W-:Y:S01]  /*0ef0*/  @P1 VIADD R10, R10, 0x1 ;  /* 0x000000010a0a1836 */ /* 0x000fe20000000000 */
[----:B------:R-:W-:-:S05]  /*0f00*/  ISETP.GE.AND P1, PT, R0, R5, PT ;  /* 0x000000050000720c */ /* 0x000fca0003f26270 */
[----:B------:R-:W-:-:S05]  /*0f10*/  @!P3 IMAD.MOV R10, RZ, RZ, -R10 ;  /* 0x000000ffff0ab224 */ /* 0x000fca00078e0a0a */
        /* <DEDUP_REMOVED lines=19> */
.L_x_127:
        /* <DEDUP_REMOVED lines=11> */
.L_x_367:


//--------------------- .text._ZN17fastertransformer19normalize_kernel_v2I6__halfS1_Li4ELi4ELi1EEEvPT_PKT0_iiii --------------------------
	.section	.text._ZN17fastertransformer19normalize_kernel_v2I6__halfS1_Li4ELi4ELi1EEEvPT_PKT0_iiii,"ax",@progbits
	.align	128
        .global         _ZN17fastertransformer19normalize_kernel_v2I6__halfS1_Li4ELi4ELi1EEEvPT_PKT0_iiii
        .type           _ZN17fastertransformer19normalize_kernel_v2I6__halfS1_Li4ELi4ELi1EEEvPT_PKT0_iiii,@function
        .size           _ZN17fastertransformer19normalize_kernel_v2I6__halfS1_Li4ELi4ELi1EEEvPT_PKT0_iiii,(.L_x_368 - _ZN17fastertransformer19normalize_kernel_v2I6__halfS1_Li4ELi4ELi1EEEvPT_PKT0_iiii)
        .other          _ZN17fastertransformer19normalize_kernel_v2I6__halfS1_Li4ELi4ELi1EEEvPT_PKT0_iiii,@"STO_CUDA_ENTRY STV_DEFAULT"
_ZN17fastertransformer19normalize_kernel_v2I6__halfS1_Li4ELi4ELi1EEEvPT_PKT0_iiii:
.text._ZN17fastertransformer19normalize_kernel_v2I6__halfS1_Li4ELi4ELi1EEEvPT_PKT0_iiii:
        /* <DEDUP_REMOVED lines=79> */
.L_x_130:
        /* <DEDUP_REMOVED lines=8> */
.L_x_129:
[----:B------:R-:W-:Y:S05]  /*0570*/  BSYNC.RECONVERGENT B0 ;  /* 0x0000000000007941 */ /* 0x000fea0003800200 */
.L_x_128:
        /* <DEDUP_REMOVED lines=33> */
.L_x_135:
        /* <DEDUP_REMOVED lines=16> */
.L_x_134:
[----:B------:R-:W-:Y:S05]  /*0890*/  BSYNC.RECONVERGENT B1 ;  /* 0x0000000000017941 */ /* 0x000fea0003800200 */
.L_x_133:
        /* <DEDUP_REMOVED lines=8> */
.L_x_136:
[----:B------:R0:W1:Y:S01]  /*0920*/  LDS.U16 R10, [R2] ;  /* 0x00000000020a7984 */ /* 0x0000620000000400 */
[----:B------:R-:W-:-:S04]  /*0930*/  IADD3 R7, PT, PT, R7, 0x1, RZ ;  /* 0x0000000107077810 */ /* 0x000fc80007ffe0ff */
[----:B------:R-:W-:Y:S01]  /*0940*/  ISETP.NE.AND P0, PT, R7, RZ, PT ;  /* 0x000000ff0700720c */ /* 0x000fe20003f05270 */
[----:B0-----:R-:W-:Y:S02]  /*0950*/  VIADD R2, R2, 0x2 ;  /* 0x0000000202027836 */ /* 0x001fe40000000000 */
[----:B-1----:R-:W-:-:S05]  /*0960*/  HADD2.F32 R10, -RZ, R10.H0_H0 ;  /* 0x2000000aff0a7230 */ /* 0x002fca0000004100 */
[----:B------:R-:W-:-:S05]  /*0970*/  FFMA.FTZ R9, R10, R10, R9 ;  /* 0x0000000a0a097223 */ /* 0x000fca0000010009 */
[----:B------:R-:W-:Y:S05]  /*0980*/  @P0 BRA `(.L_x_136) ;  /* 0xfffffffc00e40947 */ /* 0x000fea000383ffff */
.L_x_132:
[----:B------:R-:W-:Y:S05]  /*0990*/  BSYNC.RECONVERGENT B0 ;  /* 0x0000000000007941 */ /* 0x000fea0003800200 */
.L_x_131:
        /* <DEDUP_REMOVED lines=38> */
.L_x_138:
[----:B------:R-:W-:Y:S05]  /*0c00*/  BSYNC.RECONVERGENT B0 ;  /* 0x0000000000007941 */ /* 0x000fea0003800200 */
.L_x_137:
        /* <DEDUP_REMOVED lines=21> */
.L_x_139:
        /* <DEDUP_REMOVED lines=28> */
.L_x_140:
        /* <DEDUP_REMOVED lines=14> */
.L_x_368:


//--------------------- .text._ZN17fastertransformer19normalize_kernel_v2I7__half26__halfLi4ELi4ELi2EEEvPT_PKT0_iiii --------------------------
	.section	.text._ZN17fastertransformer19normalize_kernel_v2I7__half26__halfLi4ELi4ELi2EEEvPT_PKT0_iiii,"ax",@progbits
	.align	128
        .global         _ZN17fastertransformer19normalize_kernel_v2I7__half26__halfLi4ELi4ELi2EEEvPT_PKT0_iiii
        .type           _ZN17fastertransformer19normalize_kernel_v2I7__half26__halfLi4ELi4ELi2EEEvPT_PKT0_iiii,@function
        .size           _ZN17fastertransformer19normalize_kernel_v2I7__half26__halfLi4ELi4ELi2EEEvPT_PKT0_iiii,(.L_x_369 - _ZN17fastertransformer19normalize_kernel_v2I7__half26__halfLi4ELi4ELi2EEEvPT_PKT0_iiii)
        .other          _ZN17fastertransformer19normalize_kernel_v2I7__half26__halfLi4ELi4ELi2EEEvPT_PKT0_iiii,@"STO_CUDA_ENTRY STV_DEFAULT"
_ZN17fastertransformer19normalize_kernel_v2I7__half26__halfLi4ELi4ELi2EEEvPT_PKT0_iiii:
.text._ZN17fastertransformer19normalize_kernel_v2I7__half26__halfLi4ELi4ELi2EEEvPT_PKT0_iiii:
        /* <DEDUP_REMOVED lines=84> */
.L_x_143:
        /* <DEDUP_REMOVED lines=8> */
.L_x_142:
[----:B------:R-:W-:Y:S05]  /*05c0*/  BSYNC.RECONVERGENT B0 ;  /* 0x0000000000007941 */ /* 0x000fea0003800200 */
.L_x_141:
        /* <DEDUP_REMOVED lines=33> */
.L_x_148:
        /* <DEDUP_REMOVED lines=16> */
.L_x_147:
[----:B------:R-:W-:Y:S05]  /*08e0*/  BSYNC.RECONVERGENT B1 ;  /* 0x0000000000017941 */ /* 0x000fea0003800200 */
.L_x_146:
        /* <DEDUP_REMOVED lines=8> */
.L_x_149:
[----:B------:R1:W2:Y:S01]  /*0970*/  LDS.U16 R10, [R4] ;  /* 0x00000000040a7984 */ /* 0x0002a20000000400 */
[----:B------:R-:W-:-:S05]  /*0980*/  VIADD R2, R2, 0x1 ;  /* 0x0000000102027836 */ /* 0x000fca0000000000 */
[----:B------:R-:W-:Y:S02]  /*0990*/  ISETP.NE.AND P0, PT, R2, RZ, PT ;  /* 0x000000ff0200720c */ /* 0x000fe40003f05270 */
[----:B-1----:R-:W-:Y:S01]  /*09a0*/  IADD3 R4, PT, PT, R4, 0x2, RZ ;  /* 0x0000000204047810 */ /* 0x002fe20007ffe0ff */
[----:B--2---:R-:W-:-:S05]  /*09b0*/  HADD2.F32 R10, -RZ, R10.H0_H0 ;  /* 0x2000000aff0a7230 */ /* 0x004fca0000004100 */
[----:B------:R-:W-:-:S05]  /*09c0*/  FFMA.FTZ R11, R10, R10, R11 ;  /* 0x0000000a0a0b7223 */ /* 0x000fca000001000b */
[----:B------:R-:W-:Y:S05]  /*09d0*/  @P0 BRA `(.L_x_149) ;  /* 0xfffffffc00e40947 */ /* 0x000fea000383ffff */
.L_x_145:
[----:B------:R-:W-:Y:S05]  /*09e0*/  BSYNC.RECONVERGENT B0 ;  /* 0x0000000000007941 */ /* 0x000fea0003800200 */
.L_x_144:
        /* <DEDUP_REMOVED lines=8> */
[----:B-1----:R-:W-:Y:S01]  /*0a70*/  FADD.FTZ R4, R13, R4 ;  /* 0x000000040d047221 */ /* 0x002fe20000010000 */
[----:B------:R-:W-:Y:S06]  /*0a80*/  @P0 BRA `(.L_x_151) ;  /* 0x0000000000700947 */ /* 0x000fec0003800000 */
[----:B------:R-:W-:Y:S01]  /*0a90*/  FMUL.FTZ R2, R4, 1 ;  /* 0x3f80000004027820 */ /* 0x000fe20000410000 */
[----:B------:R-:W-:Y:S01]  /*0aa0*/  UMOV UR5, 0x3eb0c6f7 ;  /* 0x3eb0c6f700057882 */ /* 0x000fe20000000000 */
[----:B------:R-:W-:Y:S01]  /*0ab0*/  UMOV UR4, 0xa0b5ed8d ;  /* 0xa0b5ed8d00047882 */ /* 0x000fe20000000000 */
[----:B------:R-:W-:Y:S01]  /*0ac0*/  UMOV UR6, 0xf0000000 ;  /* 0xf000000000067882 */ /* 0x000fe20000000000 */
[----:B------:R-:W1:Y:S01]  /*0ad0*/  F2F.F64.F32 R10, R2 ;  /* 0x00000002000a7310 */ /* 0x000e620000201800 */
[----:B------:R-:W-:-:S15]  /*0ae0*/  UMOV UR7, 0x380fffff ;  /* 0x380fffff00077882 */ /* 0x000fde0000000000 */
[----:B------:R-:W-:-:S15]  /*0af0*/  NOP ;  /* 0x0000000000007918 */ /* 0x000fde0000000000 */
[----:B------:R-:W-:-:S15]  /*0b00*/  NOP ;  /* 0x0000000000007918 */ /* 0x000fde0000000000 */
[----:B------:R-:W-:-:S15]  /*0b10*/  NOP ;  /* 0x0000000000007918 */ /* 0x000fde0000000000 */
[----:B------:R-:W-:-:S03]  /*0b20*/  NOP ;  /* 0x0000000000007918 */ /* 0x000fc60000000000 */
[----:B-1----:R-:W1:Y:S01]  /*0b30*/  DADD R10, R10, UR4 ;  /* 0x000000040a0a7e29 */ /* 0x002e620008000000 */
[----:B------:R-:W2:Y:S01]  /*0b40*/  S2UR UR5, SR_CgaCtaId ;  /* 0x00000000000579c3 */ /* 0x000ea20000008800 */
[----:B------:R-:W-:Y:S02]  /*0b50*/  UMOV UR4, 0x400 ;  /* 0x0000040000047882 */ /* 0x000fe40000000000 */
[----:B--2---:R-:W-:-:S06]  /*0b60*/  ULEA UR4, UR5, UR4, 0x18 ;  /* 0x0000000405047291 */ /* 0x004fcc000f8ec0ff */
[----:B------:R-:W-:-:S15]  /*0b70*/  LEA R9, R9, UR4, 0x2 ;  /* 0x0000000409097c11 */ /* 0x000fde000f8e10ff */
[----:B------:R-:W-:-:S15]  /*0b80*/  NOP ;  /* 0x0000000000007918 */ /* 0x000fde0000000000 */
[----:B------:R-:W-:-:S15]  /*0b90*/  NOP ;  /* 0x0000000000007918 */ /* 0x000fde0000000000 */
[----:B------:R-:W-:-:S09]  /*0ba0*/  NOP ;  /* 0x0000000000007918 */ /* 0x000fd20000000000 */
[----:B-1----:R-:W1:-:S15]  /*0bb0*/  F2F.F32.F64 R4, R10 ;  /* 0x0000000a00047310 */ /* 0x002e5e0000301000 */
[----:B------:R-:W-:-:S15]  /*0bc0*/  NOP ;  /* 0x0000000000007918 */ /* 0x000fde0000000000 */
[----:B------:R-:W-:-:S15]  /*0bd0*/  NOP ;  /* 0x0000000000007918 */ /* 0x000fde0000000000 */
[----:B------:R-:W-:-:S15]  /*0be0*/  NOP ;  /* 0x0000000000007918 */ /* 0x000fde0000000000 */
[----:B------:R-:W-:-:S04]  /*0bf0*/  NOP ;  /* 0x0000000000007918 */ /* 0x000fc80000000000 */
[----:B------:R-:W1:Y:S02]  /*0c00*/  DSETP.GEU.AND P0, PT, |R10|, UR6, PT ;  /* 0x000000060a007e2a */ /* 0x000e64000bf0e200 */
[----:B-1----:R-:W-:-:S04]  /*0c10*/  @!P0 FMUL R4, R4, 1.175494350822287508e-38 ;  /* 0x0080000004048820 */ /* 0x002fc80000400000 */
[----:B------:R-:W1:Y:S02]  /*0c20*/  MUFU.RSQ R13, R4 ;  /* 0x00000004000d7308 */ /* 0x000e640000001400 */
[----:B-1----:R-:W-:-:S05]  /*0c30*/  FMUL.FTZ R8, R13, R8 ;  /* 0x000000080d087220 */ /* 0x002fca0000410000 */
[----:B------:R1:W-:Y:S02]  /*0c40*/  STS [R9], R8 ;  /* 0x0000000809007388 */ /* 0x0003e40000000800 */
.L_x_151:
[----:B------:R-:W-:Y:S05]  /*0c50*/  BSYNC.RECONVERGENT B0 ;  /* 0x0000000000007941 */ /* 0x000fea0003800200 */
.L_x_150:
[----:B------:R-:W-:Y:S06]  /*0c60*/  BAR.SYNC.DEFER_BLOCKING 0x0 ;  /* 0x0000000000007b1d */ /* 0x000fec0000010000 */
[----:B------:R-:W-:Y:S05]  /*0c70*/  @P1 EXIT ;  /* 0x000000000000194d */ /* 0x000fea0003800000 */
[----:B------:R-:W-:Y:S01]  /*0c80*/  IABS R2, R3 ;  /* 0x0000000300027213 */ /* 0x000fe20000000000 */
[----:B------:R-:W2:Y:S01]  /*0c90*/  S2UR UR5, SR_CgaCtaId ;  /* 0x00000000000579c3 */ /* 0x000ea20000008800 */
[----:B------:R-:W-:Y:S01]  /*0ca0*/  UMOV UR4, 0x400 ;  /* 0x0000040000047882 */ /* 0x000fe20000000000 */
[----:B------:R-:W-:Y:S01]  /*0cb0*/  ISETP.NE.AND P0, PT, R3, RZ, PT ;  /* 0x000000ff0300720c */ /* 0x000fe20003f05270 */
[----:B------:R-:W3:Y:S01]  /*0cc0*/  I2F.RP R4, R2 ;  /* 0x0000000200047306 */ /* 0x000ee20000209400 */
[----:B------:R-:W-:Y:S01]  /*0cd0*/  UIADD3 UR6, UPT, UPT, UR4, 0x40, URZ ;  /* 0x0000004004067890 */ /* 0x000fe2000fffe0ff */
[----:B------:R-:W4:Y:S03]  /*0ce0*/  LDCU UR7, c[0x0][0x360] ;  /* 0x00006c00ff0777ac */ /* 0x000f260008000800 */
[----:B-1----:R-:W1:Y:S03]  /*0cf0*/  LDC.64 R8, c[0x0][0x380] ;  /* 0x0000e000ff087b82 */ /* 0x002e660000000a00 */
[----:B---3--:R-:W3:Y:S01]  /*0d00*/  MUFU.RCP R4, R4 ;  /* 0x0000000400047308 */ /* 0x008ee20000001000 */
[----:B--2---:R-:W-:-:S02]  /*0d10*/  ULEA UR4, UR5, UR4, 0x18 ;  /* 0x0000000405047291 */ /* 0x004fc4000f8ec0ff */
[----:B------:R-:W-:Y:S01]  /*0d20*/  ULEA UR6, UR5, UR6, 0x18 ;  /* 0x0000000605067291 */ /* 0x000fe2000f8ec0ff */
[----:B---3--:R-:W-:Y:S01]  /*0d30*/  VIADD R10, R4, 0xffffffe ;  /* 0x0ffffffe040a7836 */ /* 0x008fe20000000000 */
[----:B------:R-:W-:-:S03]  /*0d40*/  LOP3.LUT R4, RZ, R3, RZ, 0x33, !PT ;  /* 0x00000003ff047212 */ /* 0x000fc600078e33ff */
[----:B------:R2:W3:Y:S02]  /*0d50*/  F2I.FTZ.U32.TRUNC.NTZ R11, R10 ;  /* 0x0000000a000b7305 */ /* 0x0004e4000021f000 */
[----:B--2---:R-:W-:Y:S01]  /*0d60*/  MOV R10, RZ ;  /* 0x000000ff000a7202 */ /* 0x004fe20000000f00 */
[----:B---3--:R-:W-:-:S04]  /*0d70*/  IMAD.MOV R13, RZ, RZ, -R11 ;  /* 0x000000ffff0d7224 */ /* 0x008fc800078e0a0b */
[----:B------:R-:W-:-:S04]  /*0d80*/  IMAD R13, R13, R2, RZ ;  /* 0x000000020d0d7224 */ /* 0x000fc800078e02ff */
[----:B-1--4-:R-:W-:-:S07]  /*0d90*/  IMAD.HI.U32 R6, R11, R13, R10 ;  /* 0x0000000d0b067227 */ /* 0x012fce00078e000a */
.L_x_152:
[----:B-1----:R-:W-:Y:S02]  /*0da0*/  IABS R10, R3 ;  /* 0x00000003000a7213 */ /* 0x002fe40000000000 */
[-C--:B------:R-:W-:Y:S02]  /*0db0*/  IABS R11, R0.reuse ;  /* 0x00000000000b7213 */ /* 0x080fe40000000000 */
[----:B------:R-:W-:Y:S01]  /*0dc0*/  LEA R13, R0, UR6, 0x2 ;  /* 0x00000006000d7c11 */ /* 0x000fe2000f8e10ff */
[----:B------:R-:W-:Y:S01]  /*0dd0*/  IMAD.MOV R12, RZ, RZ, -R10 ;  /* 0x000000ffff0c7224 */ /* 0x000fe200078e0a0a */
[----:B------:R-:W-:Y:S01]  /*0de0*/  IADD3 R17, PT, PT, R7, R0, RZ ;  /* 0x0000000007117210 */ /* 0x000fe20007ffe0ff */
[----:B------:R-:W-:-:S03]  /*0df0*/  IMAD.HI.U32 R10, R6, R11, RZ ;  /* 0x0000000b060a7227 */ /* 0x000fc600078e00ff */
[----:B------:R-:W1:Y:S01]  /*0e00*/  LDS R13, [R13] ;  /* 0x000000000d0d7984 */ /* 0x000e620000000800 */
        /* <DEDUP_REMOVED lines=11> */
[--C-:B-1----:R-:W-:Y:S02]  /*0ec0*/  HADD2.F32 R11, -RZ, R13.reuse.H0_H0 ;  /* 0x2000000dff0b7230 */ /* 0x102fe40000004100 */
[----:B0-----:R-:W-:Y:S02]  /*0ed0*/  HADD2.F32 R15, -RZ, R13.H1_H1 ;  /* 0x3000000dff0f7230 */ /* 0x001fe40000004100 */
        /* <DEDUP_REMOVED lines=11> */
.L_x_153:
        /* <DEDUP_REMOVED lines=15> */
.L_x_369:


//--------------------- .text._ZN17fastertransformer19normalize_kernel_v2INS_5half4E6__halfLi4ELi4ELi4EEEvPT_PKT0_iiii --------------------------
	.section	.text._ZN17fastertransformer19normalize_kernel_v2INS_5half4E6__halfLi4ELi4ELi4EEEvPT_PKT0_iiii,"ax",@progbits
	.align	128
        .global         _ZN17fastertransformer19normalize_kernel_v2INS_5half4E6__halfLi4ELi4ELi4EEEvPT_PKT0_iiii
        .type           _ZN17fastertransformer19normalize_kernel_v2INS_5half4E6__halfLi4ELi4ELi4EEEvPT_PKT0_iiii,@function
        .size           _ZN17fastertransformer19normalize_kernel_v2INS_5half4E6__halfLi4ELi4ELi4EEEvPT_PKT0_iiii,(.L_x_370 - _ZN17fastertransformer19normalize_kernel_v2INS_5half4E6__halfLi4ELi4ELi4EEEvPT_PKT0_iiii)
        .other          _ZN17fastertransformer19normalize_kernel_v2INS_5half4E6__halfLi4ELi4ELi4EEEvPT_PKT0_iiii,@"STO_CUDA_ENTRY STV_DEFAULT"
_ZN17fastertransformer19normalize_kernel_v2INS_5half4E6__halfLi4ELi4ELi4EEEvPT_PKT0_iiii:
.text._ZN17fastertransformer19normalize_kernel_v2INS_5half4E6__halfLi4ELi4ELi4EEEvPT_PKT0_iiii:
        /* <DEDUP_REMOVED lines=85> */
.L_x_156:
        /* <DEDUP_REMOVED lines=11> */
.L_x_155:
[----:B------:R-:W-:Y:S05]  /*0600*/  BSYNC.RECONVERGENT B0 ;  /* 0x0000000000007941 */ /* 0x000fea0003800200 */
.L_x_154:
        /* <DEDUP_REMOVED lines=33> */
.L_x_161:
        /* <DEDUP_REMOVED lines=16> */
.L_x_160:
[----:B------:R-:W-:Y:S05]  /*0920*/  BSYNC.RECONVERGENT B1 ;  /* 0x0000000000017941 */ /* 0x000fea0003800200 */
.L_x_159:
        /* <DEDUP_REMOVED lines=8> */
.L_x_162:
[----:B------:R0:W1:Y:S01]  /*09b0*/  LDS.U16 R11, [R4] ;  /* 0x00000000040b7984 */ /* 0x0000620000000400 */
[----:B------:R-:W-:-:S05]  /*09c0*/  VIADD R2, R2, 0x1 ;  /* 0x0000000102027836 */ /* 0x000fca0000000000 */
[----:B------:R-:W-:Y:S02]  /*09d0*/  ISETP.NE.AND P0, PT, R2, RZ, PT ;  /* 0x000000ff0200720c */ /* 0x000fe40003f05270 */
[----:B0-----:R-:W-:Y:S01]  /*09e0*/  IADD3 R4, PT, PT, R4, 0x2, RZ ;  /* 0x0000000204047810 */ /* 0x001fe20007ffe0ff */
[----:B-1----:R-:W-:-:S05]  /*09f0*/  HADD2.F32 R11, -RZ, R11.H0_H0 ;  /* 0x2000000bff0b7230 */ /* 0x002fca0000004100 */
[----:B------:R-:W-:-:S05]  /*0a00*/  FFMA.FTZ R6, R11, R11, R6 ;  /* 0x0000000b0b067223 */ /* 0x000fca0000010006 */
[----:B------:R-:W-:Y:S05]  /*0a10*/  @P0 BRA `(.L_x_162) ;  /* 0xfffffffc00e40947 */ /* 0x000fea000383ffff */
.L_x_158:
[----:B------:R-:W-:Y:S05]  /*0a20*/  BSYNC.RECONVERGENT B0 ;  /* 0x0000000000007941 */ /* 0x000fea0003800200 */
.L_x_157:
        /* <DEDUP_REMOVED lines=38> */
.L_x_164:
[----:B------:R-:W-:Y:S05]  /*0c90*/  BSYNC.RECONVERGENT B0 ;  /* 0x0000000000007941 */ /* 0x000fea0003800200 */
.L_x_163:
        /* <DEDUP_REMOVED lines=20> */
.L_x_165:
        /* <DEDUP_REMOVED lines=37> */
.L_x_166:
        /* <DEDUP_REMOVED lines=13> */
.L_x_370:


//--------------------- .text._ZN17fastertransformer16normalize_kernelIffEEvPT_PKT0_iiii --------------------------
	.section	.text._ZN17fastertransformer16normalize_kernelIffEEvPT_PKT0_iiii,"ax",@progbits
	.align	128
        .global         _ZN17fastertransformer16normalize_kernelIffEEvPT_PKT0_iiii
        .type           _ZN17fastertransformer16normalize_kernelIffEEvPT_PKT0_iiii,@function
        .size           _ZN17fastertransformer16normalize_kernelIffEEvPT_PKT0_iiii,(.L_x_357 - _ZN17fastertransformer16normalize_kernelIffEEvPT_PKT0_iiii)
        .other          _ZN17fastertransformer16normalize_kernelIffEEvPT_PKT0_iiii,@"STO_CUDA_ENTRY STV_DEFAULT"
_ZN17fastertransformer16normalize_kernelIffEEvPT_PKT0_iiii:
.text._ZN17fastertransformer16normalize_kernelIffEEvPT_PKT0_iiii:
[----:B------:R-:W-:Y:S08]  /*0000*/  LDC R1, c[0x0][0x37c] ;  /* 0x0000df00ff017b82 */ /* 0x000ff00000000800 */
[----:B------:R-:W0:Y:S01]  /*0010*/  LDC.64 R2, c[0x0][0x388] ;  /* 0x0000e200ff027b82 */ /* 0x000e220000000a00 */
[----:B------:R-:W1:Y:S01]  /*0020*/  S2R R7, SR_CTAID.Y ;  /* 0x0000000000077919 */ /* 0x000e620000002600 */
[----:B------:R-:W2:Y:S01]  /*0030*/  LDCU.64 UR6, c[0x0][0x358] ;  /* 0x00006b00ff0677ac */ /* 0x000ea20008000a00 */
[----:B------:R-:W3:Y:S01]  /*0040*/  S2R R0, SR_TID.X ;  /* 0x0000000000007919 */ /* 0x000ee20000002100 */
[----:B------:R-:W3:Y:S04]  /*0050*/  LDCU UR8, c[0x0][0x39c] ;  /* 0x00007380ff0877ac */ /* 0x000ee80008000800 */
[----:B------:R-:W1:Y:S08]  /*0060*/  S2UR UR4, SR_CTAID.Z ;  /* 0x00000000000479c3 */ /* 0x000e700000002700 */
[----:B------:R-:W1:Y:S01]  /*0070*/  LDC R4, c[0x0][0x398] ;  /* 0x0000e600ff047b82 */ /* 0x000e620000000800 */
[----:B0-----:R-:W-:-:S07]  /*0080*/  ISETP.NE.U32.AND P0, PT, R2, RZ, PT ;  /* 0x000000ff0200720c */ /* 0x001fce0003f05070 */
[----:B------:R-:W0:Y:S01]  /*0090*/  S2UR UR5, SR_CTAID.X ;  /* 0x00000000000579c3 */ /* 0x000e220000002500 */
[----:B------:R-:W-:-:S07]  /*00a0*/  ISETP.NE.AND.EX P0, PT, R3, RZ, PT, P0 ;  /* 0x000000ff0300720c */ /* 0x000fce0003f05300 */
[----:B------:R-:W0:Y:S01]  /*00b0*/  LDC R5, c[0x0][0x394] ;  /* 0x0000e500ff057b82 */ /* 0x000e220000000800 */
[----:B---3--:R-:W-:Y:S01]  /*00c0*/  ISETP.GE.AND P1, PT, R0, UR8, PT ;  /* 0x0000000800007c0c */ /* 0x008fe2000bf26270 */
[----:B-1----:R-:W-:-:S06]  /*00d0*/  IMAD R4, R4, UR4, R7 ;  /* 0x0000000404047c24 */ /* 0x002fcc000f8e0207 */
[----:B------:R-:W1:Y:S08]  /*00e0*/  @P0 LDC.64 R8, c[0x0][0x388] ;  /* 0x0000e200ff080b82 */ /* 0x000e700000000a00 */
[----:B------:R-:W3:Y:S01]  /*00f0*/  LDC.64 R2, c[0x0][0x380] ;  /* 0x0000e000ff027b82 */ /* 0x000ee20000000a00 */
[----:B0-----:R-:W-:Y:S02]  /*0100*/  IMAD R5, R4, R5, UR5 ;  /* 0x0000000504057e24 */ /* 0x001fe4000f8e0205 */
[----:B------:R-:W-:-:S02]  /*0110*/  HFMA2 R4, -RZ, RZ, 0, 0 ;  /* 0x00000000ff047431 */ /* 0x000fc400000001ff */
[----:B------:R-:W-:Y:S02]  /*0120*/  IMAD R5, R5, UR8, R0 ;  /* 0x0000000805057c24 */ /* 0x000fe4000f8e0200 */
[----:B-1----:R-:W-:-:S06]  /*0130*/  @P0 IMAD.WIDE.U32 R8, R7, 0x4, R8 ;  /* 0x0000000407080825 */ /* 0x002fcc00078e0008 */
[----:B--2---:R-:W2:Y:S01]  /*0140*/  @P0 LDG.E R8, desc[UR6][R8.64] ;  /* 0x0000000608080981 */ /* 0x004ea2000c1e1900 */
[----:B---3--:R-:W-:-:S05]  /*0150*/  IMAD.WIDE R2, R5, 0x4, R2 ;  /* 0x0000000405027825 */ /* 0x008fca00078e0202 */
[----:B------:R-:W3:Y:S01]  /*0160*/  @!P1 LDG.E R4, desc[UR6][R2.64] ;  /* 0x0000000602049981 */ /* 0x000ee2000c1e1900 */
[----:B------:R-:W0:Y:S01]  /*0170*/  LDCU UR4, c[0x0][0x360] ;  /* 0x00006c00ff0477ac */ /* 0x000e220008000800 */
[----:B------:R-:W-:Y:S01]  /*0180*/  IMAD.MOV.U32 R6, RZ, RZ, 0x0 ;  /* 0x00000000ff067424 */ /* 0x000fe200078e00ff */
[----:B------:R-:W-:Y:S01]  /*0190*/  MOV R7, 0x3ff00000 ;  /* 0x3ff0000000077802 */ /* 0x000fe20000000f00 */
[----:B0-----:R-:W-:Y:S01]  /*01a0*/  UISETP.GT.U32.AND UP0, UPT, UR4, 0x20, UPT ;  /* 0x000000200400788c */ /* 0x001fe2000bf04070 */
[----:B--2---:R-:W-:-:S04]  /*01b0*/  @P0 FMUL.FTZ R5, R8, 1 ;  /* 0x3f80000008050820 */ /* 0x004fc80000410000 */
[----:B------:R0:W1:Y:S01]  /*01c0*/  @P0 F2F.F64.F32 R6, R5 ;  /* 0x0000000500060310 */ /* 0x0000620000201800 */
[----:B---3--:R-:W-:-:S03]  /*01d0*/  FMUL.FTZ R14, R4, R4 ;  /* 0x00000004040e7220 */ /* 0x008fc60000410000 */
[----:B01----:R-:W-:Y:S05]  /*01e0*/  BRA.U UP0, `(.L_x_167) ;  /* 0x00000001002c7547 */ /* 0x003fea000b800000 */
        /* <DEDUP_REMOVED lines=11> */
.L_x_167:
        /* <DEDUP_REMOVED lines=14> */
[----:B------:R-:W-:Y:S02]  /*0380*/  @!P0 MOV R9, 0x400 ;  /* 0x0000040000098802 */ /* 0x000fe40000000f00 */
[----:B------:R-:W-:Y:S02]  /*0390*/  @P1 IADD3 R13, PT, PT, R13, 0x4, RZ ;  /* 0x000000040d0d1810 */ /* 0x000fe40007ffe0ff */
[----:B------:R-:W0:Y:S01]  /*03a0*/  SHFL.BFLY PT, R11, R10, 0x2, 0x1f ;  /* 0x0c401f000a0b7f89 */ /* 0x000e2200000e0000 */
[----:B------:R-:W-:-:S05]  /*03b0*/  @!P0 VIADD R9, R9, 0x4 ;  /* 0x0000000409098836 */ /* 0x000fca0000000000 */
[----:B-1----:R-:W-:-:S04]  /*03c0*/  @!P0 LEA R9, R12, R9, 0x18 ;  /* 0x000000090c098211 */ /* 0x002fc800078ec0ff */
[----:B------:R-:W-:Y:S01]  /*03d0*/  @!P0 LEA.HI R9, R0, R9, RZ, 0x1d ;  /* 0x0000000900098211 */ /* 0x000fe200078fe8ff */
[----:B0-----:R-:W-:Y:S01]  /*03e0*/  FADD.FTZ R11, R10, R11 ;  /* 0x0000000b0a0b7221 */ /* 0x001fe20000010000 */
[----:B--2---:R-:W-:-:S04]  /*03f0*/  @P1 LEA R14, R14, R13, 0x18 ;  /* 0x0000000d0e0e1211 */ /* 0x004fc800078ec0ff */
[----:B------:R-:W0:Y:S02]  /*0400*/  SHFL.BFLY PT, R8, R11, 0x1, 0x1f ;  /* 0x0c201f000b087f89 */ /* 0x000e2400000e0000 */
[----:B0-----:R-:W-:Y:S01]  /*0410*/  FADD.FTZ R16, R11, R8 ;  /* 0x000000080b107221 */ /* 0x001fe20000010000 */
[----:B------:R-:W-:Y:S01]  /*0420*/  @P1 IMAD R8, R5, 0x4, R14 ;  /* 0x0000000405081824 */ /* 0x000fe200078e020e */
[----:B------:R-:W-:-:S03]  /*0430*/  MOV R5, RZ ;  /* 0x000000ff00057202 */ /* 0x000fc60000000f00 */
        /* <DEDUP_REMOVED lines=13> */
.L_x_168:
        /* <DEDUP_REMOVED lines=45> */
[----:B------:R-:W-:Y:S05]  /*07e0*/  CALL.REL.NOINC `($__internal_1_$__cuda_sm20_drsqrt_f64_slowpath_v2) ;  /* 0x0000000000847944 */ /* 0x000fea0003c00000 */
[----:B------:R-:W-:Y:S02]  /*07f0*/  MOV R8, R10 ;  /* 0x0000000a00087202 */ /* 0x000fe40000000f00 */
[----:B------:R-:W-:-:S07]  /*0800*/  MOV R9, R11 ;  /* 0x0000000b00097202 */ /* 0x000fce0000000f00 */
.L_x_172:
[----:B------:R-:W-:Y:S05]  /*0810*/  BSYNC.RECONVERGENT B1 ;  /* 0x0000000000017941 */ /* 0x000fea0003800200 */
.L_x_171:
        /* <DEDUP_REMOVED lines=18> */
.L_x_170:
[----:B------:R-:W-:Y:S05]  /*0940*/  BSYNC.RECONVERGENT B0 ;  /* 0x0000000000007941 */ /* 0x000fea0003800200 */
.L_x_169:
[----:B------:R-:W1:Y:S01]  /*0950*/  LDCU UR4, c[0x0][0x39c] ;  /* 0x00007380ff0477ac */ /* 0x000e620008000800 */
[----:B------:R-:W-:Y:S01]  /*0960*/  BAR.SYNC.DEFER_BLOCKING 0x0 ;  /* 0x0000000000007b1d */ /* 0x000fe20000010000 */
[----:B-1----:R-:W-:-:S13]  /*0970*/  ISETP.GE.AND P0, PT, R0, UR4, PT ;  /* 0x0000000400007c0c */ /* 0x002fda000bf06270 */
[----:B------:R-:W-:Y:S05]  /*0980*/  @P0 EXIT ;  /* 0x000000000000094d */ /* 0x000fea0003800000 */
[----:B------:R-:W1:Y:S01]  /*0990*/  S2UR UR5, SR_CgaCtaId ;  /* 0x00000000000579c3 */ /* 0x000e620000008800 */
[----:B------:R-:W-:Y:S02]  /*09a0*/  UMOV UR4, 0x400 ;  /* 0x0000040000047882 */ /* 0x000fe40000000000 */
[----:B-1----:R-:W-:-:S09]  /*09b0*/  ULEA UR4, UR5, UR4, 0x18 ;  /* 0x0000000405047291 */ /* 0x002fd2000f8ec0ff */
[----:B0-----:R-:W0:Y:S02]  /*09c0*/  LDS R5, [UR4] ;  /* 0x00000004ff057984 */ /* 0x001e240008000800 */
[----:B0-----:R-:W-:-:S05]  /*09d0*/  FMUL.FTZ R5, R5, R4 ;  /* 0x0000000405057220 */ /* 0x001fca0000410000 */
[----:B------:R-:W-:Y:S01]  /*09e0*/  STG.E desc[UR6][R2.64], R5 ;  /* 0x0000000502007986 */ /* 0x000fe2000c101906 */
[----:B------:R-:W-:Y:S05]  /*09f0*/  EXIT ;  /* 0x000000000000794d */ /* 0x000fea0003800000 */
        .weak           $__internal_1_$__cuda_sm20_drsqrt_f64_slowpath_v2
        .type           $__internal_1_$__cuda_sm20_drsqrt_f64_slowpath_v2,@function
        .size           $__internal_1_$__cuda_sm20_drsqrt_f64_slowpath_v2,(.L_x_357 - $__internal_1_$__cuda_sm20_drsqrt_f64_slowpath_v2)
$__internal_1_$__cuda_sm20_drsqrt_f64_slowpath_v2:
        /* <DEDUP_REMOVED lines=50> */
.L_x_175:
[----:B------:R0:W1:Y:S02]  /*0d20*/  DADD R10, R12, R12 ;  /* 0x000000000c0a7229 */ /* 0x000064000000000c */
[----:B01----:R-:W-:Y:S05]  /*0d30*/  BRA `(.L_x_176) ;  /* 0x0000000000087947 */ /* 0x003fea0003800000 */
.L_x_174:
[----:B------:R-:W-:Y:S02]  /*0d40*/  LOP3.LUT R11, R5, 0x7ff00000, RZ, 0xfc, !PT ;  /* 0x7ff00000050b7812 */ /* 0x000fe400078efcff */
[----:B------:R-:W-:-:S07]  /*0d50*/  MOV R10, RZ ;  /* 0x000000ff000a7202 */ /* 0x000fce0000000f00 */
.L_x_176:
[----:B------:R-:W-:Y:S05]  /*0d60*/  BSYNC.RECONVERGENT B2 ;  /* 0x0000000000027941 */ /* 0x000fea0003800200 */
.L_x_173:
[----:B------:R-:W-:-:S04]  /*0d70*/  MOV R9, 0x0 ;  /* 0x0000000000097802 */ /* 0x000fc80000000f00 */
[----:B------:R-:W-:Y:S05]  /*0d80*/  RET.REL.NODEC R8 `(_ZN17fastertransformer16normalize_kernelIffEEvPT_PKT0_iiii) ;  /* 0xfffffff0089c7950 */ /* 0x000fea0003c3ffff */
.L_x_177:
        /* <DEDUP_REMOVED lines=15> */
.L_x_357:


//--------------------- .text._ZN17fastertransformer19normalize_kernel_v2IffLi1ELi4ELi1EEEvPT_PKT0_iiii --------------------------
	.section	.text._ZN17fastertransformer19normalize_kernel_v2IffLi1ELi4ELi1EEEvPT_PKT0_iiii,"ax",@progbits
	.align	128
        .global         _ZN17fastertransformer19normalize_kernel_v2IffLi1ELi4ELi1EEEvPT_PKT0_iiii
        .type           _ZN17fastertransformer19normalize_kernel_v2IffLi1ELi4ELi1EEEvPT_PKT0_iiii,@function
        .size           _ZN17fastertransformer19normalize_kernel_v2IffLi1ELi4ELi1EEEvPT_PKT0_iiii,(.L_x_372 - _ZN17fastertransformer19normalize_kernel_v2IffLi1ELi4ELi1EEEvPT_PKT0_iiii)
        .other          _ZN17fastertransformer19normalize_kernel_v2IffLi1ELi4ELi1EEEvPT_PKT0_iiii,@"STO_CUDA_ENTRY STV_DEFAULT"
_ZN17fastertransformer19normalize_kernel_v2IffLi1ELi4ELi1EEEvPT_PKT0_iiii:
.text._ZN17fastertransformer19normalize_kernel_v2IffLi1ELi4ELi1EEEvPT_PKT0_iiii:
[----:B------:R-:W-:Y:S08]  /*0000*/  LDC R1, c[0x0][0x37c] ;  /* 0x0000df00ff017b82 */ /* 0x000ff00000000800 */
[----:B------:R-:W0:Y:S01]  /*0010*/  LDC R3, c[0x0][0x394] ;  /* 0x0000e500ff037b82 */ /* 0x000e220000000800 */
[----:B------:R-:W1:Y:S01]  /*0020*/  S2R R0, SR_TID.X ;  /* 0x0000000000007919 */ /* 0x000e620000002100 */
[----:B------:R-:W2:Y:S01]  /*0030*/  LDCU.64 UR6, c[0x0][0x388] ;  /* 0x00007100ff0677ac */ /* 0x000ea20008000a00 */
[----:B------:R-:W3:Y:S05]  /*0040*/  LDCU.64 UR10, c[0x0][0x358] ;  /* 0x00006b00ff0a77ac */ /* 0x000eea0008000a00 */
[----:B------:R-:W4:Y:S08]  /*0050*/  S2UR UR4, SR_CTAID.X ;  /* 0x00000000000479c3 */ /* 0x000f300000002500 */
[----:B------:R-:W5:Y:S01]  /*0060*/  LDC R4, c[0x0][0x398] ;  /* 0x0000e600ff047b82 */ /* 0x000f620000000800 */
[----:B--2---:R-:W-:Y:S01]  /*0070*/  UISETP.NE.U32.AND UP0, UPT, UR6, URZ, UPT ;  /* 0x000000ff0600728c */ /* 0x004fe2000bf05070 */
[----:B0-----:R-:W-:-:S03]  /*0080*/  IABS R12, R3 ;  /* 0x00000003000c7213 */ /* 0x001fc60000000000 */
[----:B------:R-:W-:Y:S01]  /*0090*/  UISETP.NE.AND.EX UP0, UPT, UR7, URZ, UPT, UP0 ;  /* 0x000000ff0700728c */ /* 0x000fe2000bf05300 */
[----:B------:R-:W0:Y:S01]  /*00a0*/  I2F.RP R5, R12 ;  /* 0x0000000c00057306 */ /* 0x000e220000209400 */
[----:B----4-:R-:W-:Y:S01]  /*00b0*/  USHF.L.U32 UR4, UR4, 0x2, URZ ;  /* 0x0000000204047899 */ /* 0x010fe200080006ff */
[----:B-1----:R-:W-:-:S05]  /*00c0*/  SHF.R.U32.HI R2, RZ, 0x5, R0 ;  /* 0x00000005ff027819 */ /* 0x002fca0000011600 */
[----:B------:R-:W-:Y:S01]  /*00d0*/  VIADD R8, R2, UR4 ;  /* 0x0000000402087c36 */ /* 0x000fe20008000000 */
[----:B0-----:R-:W0:Y:S04]  /*00e0*/  MUFU.RCP R5, R5 ;  /* 0x0000000500057308 */ /* 0x001e280000001000 */
[----:B------:R-:W-:Y:S02]  /*00f0*/  IABS R10, R8 ;  /* 0x00000008000a7213 */ /* 0x000fe40000000000 */
[----:B------:R-:W-:-:S04]  /*0100*/  LOP3.LUT R8, R8, R3, RZ, 0x3c, !PT ;  /* 0x0000000308087212 */ /* 0x000fc800078e3cff */
[----:B------:R-:W-:Y:S01]  /*0110*/  ISETP.GE.AND P2, PT, R8, RZ, PT ;  /* 0x000000ff0800720c */ /* 0x000fe20003f46270 */
[----:B0-----:R-:W-:Y:S01]  /*0120*/  VIADD R6, R5, 0xffffffe ;  /* 0x0ffffffe05067836 */ /* 0x001fe20000000000 */
[----:B-----5:R-:W-:-:S03]  /*0130*/  IABS R5, R4 ;  /* 0x0000000400057213 */ /* 0x020fc60000000000 */
[----:B------:R0:W1:Y:S02]  /*0140*/  F2I.FTZ.U32.TRUNC.NTZ R7, R6 ;  /* 0x0000000600077305 */ /* 0x000064000021f000 */
[----:B0-----:R-:W-:Y:S02]  /*0150*/  HFMA2 R6, -RZ, RZ, 0, 0 ;  /* 0x00000000ff067431 */ /* 0x001fe400000001ff */
[----:B-1----:R-:W-:-:S04]  /*0160*/  IMAD.MOV R9, RZ, RZ, -R7 ;  /* 0x000000ffff097224 */ /* 0x002fc800078e0a07 */
[----:B------:R-:W-:-:S04]  /*0170*/  IMAD R9, R9, R12, RZ ;  /* 0x0000000c09097224 */ /* 0x000fc800078e02ff */
[----:B------:R-:W-:Y:S02]  /*0180*/  IMAD.HI.U32 R6, R7, R9, R6 ;  /* 0x0000000907067227 */ /* 0x000fe400078e0006 */
[----:B------:R-:W0:Y:S02]  /*0190*/  I2F.RP R9, R5 ;  /* 0x0000000500097306 */ /* 0x000e240000209400 */
[----:B------:R-:W-:-:S04]  /*01a0*/  IMAD.MOV.U32 R7, RZ, RZ, R10 ;  /* 0x000000ffff077224 */ /* 0x000fc800078e000a */
[----:B------:R-:W-:-:S04]  /*01b0*/  IMAD.HI.U32 R6, R6, R7, RZ ;  /* 0x0000000706067227 */ /* 0x000fc800078e00ff */
[----:B------:R-:W-:-:S04]  /*01c0*/  IMAD.MOV R10, RZ, RZ, -R6 ;  /* 0x000000ffff0a7224 */ /* 0x000fc800078e0a06 */
[C---:B------:R-:W-:Y:S01]  /*01d0*/  IMAD R7, R12.reuse, R10, R7 ;  /* 0x0000000a0c077224 */ /* 0x040fe200078e0207 */
[----:B0-----:R-:W0:Y:S04]  /*01e0*/  MUFU.RCP R9, R9 ;  /* 0x0000000900097308 */ /* 0x001e280000001000 */
[----:B------:R-:W-:-:S13]  /*01f0*/  ISETP.GT.U32.AND P1, PT, R12, R7, PT ;  /* 0x000000070c00720c */ /* 0x000fda0003f24070 */
[----:B------:R-:W-:Y:S01]  /*0200*/  @!P1 IMAD.IADD R7, R7, 0x1, -R12 ;  /* 0x0000000107079824 */ /* 0x000fe200078e0a0c */
[----:B0-----:R-:W-:Y:S01]  /*0210*/  IADD3 R10, PT, PT, R9, 0xffffffe, RZ ;  /* 0x0ffffffe090a7810 */ /* 0x001fe20007ffe0ff */
[----:B------:R-:W-:Y:S01]  /*0220*/  @!P1 VIADD R6, R6, 0x1 ;  /* 0x0000000106069836 */ /* 0x000fe20000000000 */
[----:B------:R-:W-:Y:S02]  /*0230*/  ISETP.NE.AND P1, PT, R3, RZ, PT ;  /* 0x000000ff0300720c */ /* 0x000fe40003f25270 */
[----:B------:R-:W-:Y:S02]  /*0240*/  ISETP.GE.U32.AND P0, PT, R7, R12, PT ;  /* 0x0000000c0700720c */ /* 0x000fe40003f06070 */
[----:B------:R-:W0:Y:S11]  /*0250*/  F2I.FTZ.U32.TRUNC.NTZ R7, R10 ;  /* 0x0000000a00077305 */ /* 0x000e36000021f000 */
[----:B------:R-:W-:-:S05]  /*0260*/  @P0 VIADD R6, R6, 0x1 ;  /* 0x0000000106060836 */ /* 0x000fca0000000000 */
[----:B------:R-:W-:Y:S01]  /*0270*/  MOV R8, R6 ;  /* 0x0000000600087202 */ /* 0x000fe20000000f00 */
[----:B0-----:R-:W-:-:S04]  /*0280*/  IMAD.MOV R6, RZ, RZ, -R7 ;  /* 0x000000ffff067224 */ /* 0x001fc800078e0a07 */
[----:B------:R-:W-:Y:S01]  /*0290*/  @!P2 IMAD.MOV R8, RZ, RZ, -R8 ;  /* 0x000000ffff08a224 */ /* 0x000fe200078e0a08 */
[----:B------:R-:W-:Y:S01]  /*02a0*/  @!P1 LOP3.LUT R8, RZ, R3, RZ, 0x33, !PT ;  /* 0x00000003ff089212 */ /* 0x000fe200078e33ff */
[----:B------:R-:W-:Y:S02]  /*02b0*/  IMAD R3, R6, R5, RZ ;  /* 0x0000000506037224 */ /* 0x000fe400078e02ff */
[----:B------:R-:W-:Y:S01]  /*02c0*/  HFMA2 R6, -RZ, RZ, 0, 0 ;  /* 0x00000000ff067431 */ /* 0x000fe200000001ff */
[----:B------:R-:W-:Y:S02]  /*02d0*/  IABS R9, R8 ;  /* 0x0000000800097213 */ /* 0x000fe40000000000 */
[----:B------:R-:W-:Y:S02]  /*02e0*/  ISETP.GE.AND P2, PT, R8, RZ, PT ;  /* 0x000000ff0800720c */ /* 0x000fe40003f46270 */
[----:B------:R-:W-:-:S04]  /*02f0*/  IMAD.HI.U32 R6, R7, R3, R6 ;  /* 0x0000000307067227 */ /* 0x000fc800078e0006 */
[----:B------:R-:W-:Y:S02]  /*0300*/  HFMA2 R8, -RZ, RZ, 1.875, 0 ;  /* 0x3f800000ff087431 */ /* 0x000fe400000001ff */
[----:B------:R-:W-:-:S04]  /*0310*/  IMAD.MOV.U32 R3, RZ, RZ, R9 ;  /* 0x000000ffff037224 */ /* 0x000fc800078e0009 */
[----:B------:R-:W-:-:S04]  /*0320*/  IMAD.HI.U32 R6, R6, R3, RZ ;  /* 0x0000000306067227 */ /* 0x000fc800078e00ff */
[----:B------:R-:W-:-:S04]  /*0330*/  IMAD.MOV R6, RZ, RZ, -R6 ;  /* 0x000000ffff067224 */ /* 0x000fc800078e0a06 */
[C---:B------:R-:W-:Y:S02]  /*0340*/  IMAD R6, R5.reuse, R6, R3 ;  /* 0x0000000605067224 */ /* 0x040fe400078e0203 */
[----:B------:R-:W0:Y:S03]  /*0350*/  LDC R3, c[0x0][0x39c] ;  /* 0x0000e700ff037b82 */ /* 0x000e260000000800 */
[----:B------:R-:W-:-:S13]  /*0360*/  ISETP.GT.U32.AND P0, PT, R5, R6, PT ;  /* 0x000000060500720c */ /* 0x000fda0003f04070 */
[----:B------:R-:W-:Y:S02]  /*0370*/  @!P0 IADD3 R6, PT, PT, R6, -R5, RZ ;  /* 0x8000000506068210 */ /* 0x000fe40007ffe0ff */
[----:B------:R-:W-:Y:S02]  /*0380*/  ISETP.NE.AND P0, PT, R4, RZ, PT ;  /* 0x000000ff0400720c */ /* 0x000fe40003f05270 */
[----:B------:R-:W-:Y:S01]  /*0390*/  ISETP.GT.U32.AND P1, PT, R5, R6, PT ;  /* 0x000000060500720c */ /* 0x000fe20003f24070 */
[----:B0-----:R-:W-:-:S12]  /*03a0*/  VIADD R7, R3, 0x1f ;  /* 0x0000001f03077836 */ /* 0x001fd80000000000 */
[----:B------:R-:W-:Y:S02]  /*03b0*/  @!P1 IMAD.IADD R6, R6, 0x1, -R5 ;  /* 0x0000000106069824 */ /* 0x000fe400078e0a05 */
[----:B------:R-:W-:-:S03]  /*03c0*/  IMAD.SHL.U32 R5, R3, 0x4, RZ ;  /* 0x0000000403057824 */ /* 0x000fc600078e00ff */
[----:B------:R-:W-:Y:S02]  /*03d0*/  MOV R11, R6 ;  /* 0x00000006000b7202 */ /* 0x000fe40000000f00 */
[----:B------:R-:W-:Y:S02]  /*03e0*/  SHF.R.S32.HI R6, RZ, 0x1f, R7 ;  /* 0x0000001fff067819 */ /* 0x000fe40000011407 */
[----:B------:R-:W-:Y:S01]  /*03f0*/  ISETP.GE.AND P1, PT, R0, R5, PT ;  /* 0x000000050000720c */ /* 0x000fe20003f26270 */
[----:B------:R-:W-:Y:S01]  /*0400*/  @!P2 IMAD.MOV R11, RZ, RZ, -R11 ;  /* 0x000000ffff0ba224 */ /* 0x000fe200078e0a0b */
[----:B------:R-:W-:Y:S02]  /*0410*/  LEA.HI R6, R6, R7, RZ, 0x5 ;  /* 0x0000000706067211 */ /* 0x000fe400078f28ff */
[----:B------:R-:W-:Y:S02]  /*0420*/  @!P0 LOP3.LUT R11, RZ, R4, RZ, 0x33, !PT ;  /* 0x00000004ff0b8212 */ /* 0x000fe400078e33ff */
[----:B------:R-:W-:-:S02]  /*0430*/  LOP3.LUT R4, R0, 0x1f, RZ, 0xc0, !PT ;  /* 0x0000001f00047812 */ /* 0x000fc400078ec0ff */
[----:B------:R-:W-:Y:S01]  /*0440*/  SHF.R.S32.HI R15, RZ, 0x5, R6 ;  /* 0x00000005ff0f7819 */ /* 0x000fe20000011406 */
[----:B---3--:R-:W-:Y:S06]  /*0450*/  BRA.U !UP0, `(.L_x_178) ;  /* 0x00000001080c7547 */ /* 0x008fec000b800000 */
[----:B------:R-:W0:Y:S02]  /*0460*/  LDC.64 R8, c[0x0][0x388] ;  /* 0x0000e200ff087b82 */ /* 0x000e240000000a00 */
[----:B0-----:R-:W-:-:S06]  /*0470*/  IMAD.WIDE R8, R11, 0x4, R8 ;  /* 0x000000040b087825 */ /* 0x001fcc00078e0208 */
[----:B------:R0:W5:Y:S02]  /*0480*/  LDG.E R8, desc[UR10][R8.64] ;  /* 0x0000000a08087981 */ /* 0x000164000c1e1900 */
.L_x_178:
[----:B------:R-:W-:Y:S04]  /*0490*/  BSSY.RECONVERGENT B0, `(.L_x_179) ;  /* 0x0000011000007945 */ /* 0x000fe80003800200 */
[----:B------:R-:W-:Y:S05]  /*04a0*/  @P1 BRA `(.L_x_180) ;  /* 0x00000000003c1947 */ /* 0x000fea0003800000 */
[----:B------:R-:W1:Y:S01]  /*04b0*/  S2R R10, SR_CgaCtaId ;  /* 0x00000000000a7919 */ /* 0x000e620000008800 */
[----:B------:R-:W2:Y:S01]  /*04c0*/  LDC R17, c[0x0][0x360] ;  /* 0x0000d800ff117b82 */ /* 0x000ea20000000800 */
[----:B0-----:R-:W-:Y:S01]  /*04d0*/  MOV R9, 0x400 ;  /* 0x0000040000097802 */ /* 0x001fe20000000f00 */
[----:B------:R-:W-:-:S04]  /*04e0*/  IMAD.MOV.U32 R12, RZ, RZ, R0 ;  /* 0x000000ffff0c7224 */ /* 0x000fc800078e0000 */
[----:B------:R-:W-:Y:S02]  /*04f0*/  VIADD R9, R9, 0x10 ;  /* 0x0000001009097836 */ /* 0x000fe40000000000 */
[----:B------:R-:W0:Y:S03]  /*0500*/  LDC.64 R6, c[0x0][0x380] ;  /* 0x0000e000ff067b82 */ /* 0x000e260000000a00 */
[----:B-1----:R-:W-:-:S07]  /*0510*/  LEA R9, R10, R9, 0x18 ;  /* 0x000000090a097211 */ /* 0x002fce00078ec0ff */
.L_x_181:
[----:B------:R-:W-:-:S04]  /*0520*/  IMAD R11, R3, UR4, R12 ;  /* 0x00000004030b7c24 */ /* 0x000fc8000f8e020c */
[----:B01----:R-:W-:-:S06]  /*0530*/  IMAD.WIDE R10, R11, 0x4, R6 ;  /* 0x000000040b0a7825 */ /* 0x003fcc00078e0206 */
[----:B------:R-:W3:Y:S01]  /*0540*/  LDG.E R10, desc[UR10][R10.64] ;  /* 0x0000000a0a0a7981 */ /* 0x000ee2000c1e1900 */
[----:B------:R-:W-:Y:S01]  /*0550*/  LEA R13, R12, R9, 0x2 ;  /* 0x000000090c0d7211 */ /* 0x000fe200078e10ff */
[----:B--2---:R-:W-:-:S05]  /*0560*/  IMAD.IADD R12, R17, 0x1, R12 ;  /* 0x00000001110c7824 */ /* 0x004fca00078e020c */
[----:B------:R-:W-:Y:S01]  /*0570*/  ISETP.GE.AND P0, PT, R12, R5, PT ;  /* 0x000000050c00720c */ /* 0x000fe20003f06270 */
[----:B---3--:R1:W-:-:S12]  /*0580*/  STS [R13], R10 ;  /* 0x0000000a0d007388 */ /* 0x0083d80000000800 */
[----:B------:R-:W-:Y:S05]  /*0590*/  @!P0 BRA `(.L_x_181) ;  /* 0xfffffffc00e08947 */ /* 0x000fea000383ffff */
.L_x_180:
[----:B------:R-:W-:Y:S05]  /*05a0*/  BSYNC.RECONVERGENT B0 ;  /* 0x0000000000007941 */ /* 0x000fea0003800200 */
.L_x_179:
[----:B------:R-:W-:Y:S01]  /*05b0*/  IMAD R12, R15, R4, RZ ;  /* 0x000000040f0c7224 */ /* 0x000fe200078e02ff */
[----:B------:R-:W-:Y:S04]  /*05c0*/  BAR.SYNC.DEFER_BLOCKING 0x0 ;  /* 0x0000000000007b1d */ /* 0x000fe80000010000 */
[----:B------:R-:W-:Y:S02]  /*05d0*/  VIMNMX R6, PT, PT, RZ, R12, !PT ;  /* 0x0000000cff067248 */ /* 0x000fe40007fe0100 */
[----:B------:R-:W-:Y:S02]  /*05e0*/  BSSY.RECONVERGENT B0, `(.L_x_182) ;  /* 0x0000035000007945 */ /* 0x000fe40003800200 */
[----:B------:R-:W-:Y:S01]  /*05f0*/  ISETP.GE.AND P0, PT, R6, R3, PT ;  /* 0x000000030600720c */ /* 0x000fe20003f06270 */
[----:B------:R-:W-:-:S12]  /*0600*/  IMAD.MOV.U32 R6, RZ, RZ, RZ ;  /* 0x000000ffff067224 */ /* 0x000fd800078e00ff */
[----:B------:R-:W-:Y:S05]  /*0610*/  @P0 BRA `(.L_x_183) ;  /* 0x0000000000c40947 */ /* 0x000fea0003800000 */
[----:B------:R-:W-:Y:S01]  /*0620*/  VIMNMX R15, PT, PT, R15, 0x1, !PT ;  /* 0x000000010f0f7848 */ /* 0x000fe20007fe0100 */
[----:B------:R-:W-:Y:S01]  /*0630*/  BSSY.RECONVERGENT B1, `(.L_x_184) ;  /* 0x0000020000017945 */ /* 0x000fe20003800200 */
[----:B------:R-:W-:Y:S02]  /*0640*/  LOP3.LUT R6, RZ, R12, RZ, 0x33, !PT ;  /* 0x0000000cff067212 */ /* 0x000fe400078e33ff */
[----:B------:R-:W-:-:S04]  /*0650*/  IADD3 R15, PT, PT, R15, -0x1, RZ ;  /* 0xffffffff0f0f7810 */ /* 0x000fc80007ffe0ff */
[----:B------:R-:W-:-:S04]  /*0660*/  VIADDMNMX.U32 R6, R6, R3, R15, PT ;  /* 0x0000000306067246 */ /* 0x000fc8000380000f */
[C---:B------:R-:W-:Y:S01]  /*0670*/  ISETP.GE.U32.AND P0, PT, R6.reuse, 0x3, PT ;  /* 0x000000030600780c */ /* 0x040fe20003f06070 */
[----:B0-----:R-:W-:Y:S01]  /*0680*/  VIADD R9, R6, 0x1 ;  /* 0x0000000106097836 */ /* 0x001fe20000000000 */
        /* <DEDUP_REMOVED lines=9> */
[----:B-1----:R-:W-:Y:S01]  /*0720*/  IADD3 R10, PT, PT, -R7, RZ, RZ ;  /* 0x000000ff070a7210 */ /* 0x002fe20007ffe1ff */
[----:B0-----:R-:W-:-:S06]  /*0730*/  ULEA UR5, UR6, UR5, 0x18 ;  /* 0x0000000506057291 */ /* 0x001fcc000f8ec0ff */
[----:B------:R-:W-:Y:S01]  /*0740*/  LEA R9, R6, UR5, 0x2 ;  /* 0x0000000506097c11 */ /* 0x000fe2000f8e10ff */
[----:B------:R-:W-:-:S04]  /*0750*/  IMAD.MOV.U32 R6, RZ, RZ, RZ ;  /* 0x000000ffff067224 */ /* 0x000fc800078e00ff */
[----:B------:R-:W-:-:S07]  /*0760*/  VIADD R9, R9, 0x8 ;  /* 0x0000000809097836 */ /* 0x000fce0000000000 */
.L_x_186:
[----:B------:R-:W0:Y:S01]  /*0770*/  LDS R11, [R9+-0x8] ;  /* 0xfffff800090b7984 */ /* 0x000e220000000800 */
[----:B------:R-:W-:-:S03]  /*0780*/  VIADD R10, R10, 0x4 ;  /* 0x000000040a0a7836 */ /* 0x000fc60000000000 */
[----:B------:R-:W1:Y:S02]  /*0790*/  LDS R13, [R9+-0x4] ;  /* 0xfffffc00090d7984 */ /* 0x000e640000000800 */
[----:B------:R-:W-:Y:S02]  /*07a0*/  ISETP.NE.AND P0, PT, R10, RZ, PT ;  /* 0x000000ff0a00720c */ /* 0x000fe40003f05270 */
[----:B------:R-:W2:Y:S04]  /*07b0*/  LDS R15, [R9] ;  /* 0x00000000090f7984 */ /* 0x000ea80000000800 */
[----:B------:R3:W4:Y:S02]  /*07c0*/  LDS R17, [R9+0x4] ;  /* 0x0000040009117984 */ /* 0x0007240000000800 */
[----:B---3--:R-:W-:Y:S01]  /*07d0*/  IADD3 R9, PT, PT, R9, 0x10, RZ ;  /* 0x0000001009097810 */ /* 0x008fe20007ffe0ff */
[----:B0-----:R-:W-:-:S04]  /*07e0*/  FFMA.FTZ R6, R11, R11, R6 ;  /* 0x0000000b0b067223 */ /* 0x001fc80000010006 */
[----:B-1----:R-:W-:-:S04]  /*07f0*/  FFMA.FTZ R6, R13, R13, R6 ;  /* 0x0000000d0d067223 */ /* 0x002fc80000010006 */
[----:B--2---:R-:W-:-:S04]  /*0800*/  FFMA.FTZ R6, R15, R15, R6 ;  /* 0x0000000f0f067223 */ /* 0x004fc80000010006 */
[----:B----4-:R-:W-:Y:S01]  /*0810*/  FFMA.FTZ R6, R17, R17, R6 ;  /* 0x0000001111067223 */ /* 0x010fe20000010006 */
[----:B------:R-:W-:Y:S06]  /*0820*/  @P0 BRA `(.L_x_186) ;  /* 0xfffffffc00d00947 */ /* 0x000fec000383ffff */
.L_x_185:
[----:B------:R-:W-:Y:S05]  /*0830*/  BSYNC.RECONVERGENT B1 ;  /* 0x0000000000017941 */ /* 0x000fea0003800200 */
.L_x_184:
[----:B------:R-:W-:Y:S05]  /*0840*/  @!P1 BRA `(.L_x_183) ;  /* 0x0000000000389947 */ /* 0x000fea0003800000 */
[----:B------:R-:W0:Y:S01]  /*0850*/  S2UR UR6, SR_CgaCtaId ;  /* 0x00000000000679c3 */ /* 0x000e220000008800 */
[----:B------:R-:W-:Y:S01]  /*0860*/  UMOV UR5, 0x400 ;  /* 0x0000040000057882 */ /* 0x000fe20000000000 */
[----:B------:R-:W-:Y:S01]  /*0870*/  IMAD R7, R2, R3, R7 ;  /* 0x0000000302077224 */ /* 0x000fe200078e0207 */
[----:B------:R-:W-:Y:S01]  /*0880*/  UIADD3 UR5, UPT, UPT, UR5, 0x10, URZ ;  /* 0x0000001005057890 */ /* 0x000fe2000fffe0ff */
[----:B------:R-:W-:Y:S02]  /*0890*/  IMAD.MOV R9, RZ, RZ, -R14 ;  /* 0x000000ffff097224 */ /* 0x000fe400078e0a0e */
[----:B------:R-:W-:Y:S01]  /*08a0*/  IMAD.IADD R7, R12, 0x1, R7 ;  /* 0x000000010c077824 */ /* 0x000fe200078e0207 */
[----:B0-----:R-:W-:-:S06]  /*08b0*/  ULEA UR5, UR6, UR5, 0x18 ;  /* 0x0000000506057291 */ /* 0x001fcc000f8ec0ff */
[----:B------:R-:W-:-:S07]  /*08c0*/  LEA R7, R7, UR5, 0x2 ;  /* 0x0000000507077c11 */ /* 0x000fce000f8e10ff */
.L_x_187:
[----:B------:R0:W2:Y:S01]  /*08d0*/  LDS R11, [R7] ;  /* 0x00000000070b7984 */ /* 0x0000a20000000800 */
[----:B------:R-:W-:-:S04]  /*08e0*/  IADD3 R9, PT, PT, R9, 0x1, RZ ;  /* 0x0000000109097810 */ /* 0x000fc80007ffe0ff */
[----:B------:R-:W-:Y:S01]  /*08f0*/  ISETP.NE.AND P0, PT, R9, RZ, PT ;  /* 0x000000ff0900720c */ /* 0x000fe20003f05270 */
[----:B0-----:R-:W-:Y:S02]  /*0900*/  VIADD R7, R7, 0x4 ;  /* 0x0000000407077836 */ /* 0x001fe40000000000 */
[----:B--2---:R-:W-:-:S10]  /*0910*/  FFMA.FTZ R6, R11, R11, R6 ;  /* 0x0000000b0b067223 */ /* 0x004fd40000010006 */
[----:B------:R-:W-:Y:S05]  /*0920*/  @P0 BRA `(.L_x_187) ;  /* 0xfffffffc00e80947 */ /* 0x000fea000383ffff */
.L_x_183:
[----:B------:R-:W-:Y:S05]  /*0930*/  BSYNC.RECONVERGENT B0 ;  /* 0x0000000000007941 */ /* 0x000fea0003800200 */
.L_x_182:
[----:B------:R-:W2:Y:S01]  /*0940*/  SHFL.BFLY PT, R7, R6, 0x1, 0x1f ;  /* 0x0c201f0006077f89 */ /* 0x000ea200000e0000 */
[----:B------:R-:W-:Y:S01]  /*0950*/  ISETP.NE.AND P0, PT, R4, RZ, PT ;  /* 0x000000ff0400720c */ /* 0x000fe20003f05270 */
[----:B------:R-:W-:Y:S01]  /*0960*/  BSSY.RECONVERGENT B0, `(.L_x_188) ;  /* 0x0000028000007945 */ /* 0x000fe20003800200 */
[----:B------:R-:W-:Y:S01]  /*0970*/  ISETP.GE.AND P1, PT, R0, R5, PT ;  /* 0x000000050000720c */ /* 0x000fe20003f26270 */
[----:B--2---:R-:W-:-:S05]  /*0980*/  FADD.FTZ R7, R7, R6 ;  /* 0x0000000607077221 */ /* 0x004fca0000010000 */
[----:B-1----:R-:W1:Y:S02]  /*0990*/  SHFL.BFLY PT, R10, R7, 0x2, 0x1f ;  /* 0x0c401f00070a7f89 */ /* 0x002e6400000e0000 */
[----:B-1----:R-:W-:-:S05]  /*09a0*/  FADD.FTZ R10, R7, R10 ;  /* 0x0000000a070a7221 */ /* 0x002fca0000010000 */
[----:B0-----:R-:W0:Y:S02]  /*09b0*/  SHFL.BFLY PT, R9, R10, 0x4, 0x1f ;  /* 0x0c801f000a097f89 */ /* 0x001e2400000e0000 */
        /* <DEDUP_REMOVED lines=32> */
[----:B0----5:R-:W-:-:S05]  /*0bc0*/  FMUL.FTZ R8, R9, R8 ;  /* 0x0000000809087220 */ /* 0x021fca0000410000 */
[----:B------:R0:W-:Y:S02]  /*0bd0*/  STS [R11], R8 ;  /* 0x000000080b007388 */ /* 0x0001e40000000800 */
.L_x_189:
[----:B------:R-:W-:Y:S05]  /*0be0*/  BSYNC.RECONVERGENT B0 ;  /* 0x0000000000007941 */ /* 0x000fea0003800200 */
.L_x_188:
        /* <DEDUP_REMOVED lines=8> */
[----:B0----5:R-:W-:Y:S01]  /*0c70*/  LOP3.LUT R8, RZ, R3, RZ, 0x33, !PT ;  /* 0x00000003ff087212 */ /* 0x021fe200078e33ff */
[----:B------:R-:W0:Y:S02]  /*0c80*/  LDCU UR8, c[0x0][0x360] ;  /* 0x00006c00ff0877ac */ /* 0x000e240008000800 */
[----:B------:R-:W3:Y:S08]  /*0c90*/  LDC R9, c[0x0][0x39c] ;  /* 0x0000e700ff097b82 */ /* 0x000ef00000000800 */
[----:B------:R-:W4:Y:S01]  /*0ca0*/  LDC.64 R6, c[0x0][0x380] ;  /* 0x0000e000ff067b82 */ /* 0x000f220000000a00 */
[----:B--2---:R-:W2:Y:S01]  /*0cb0*/  MUFU.RCP R4, R4 ;  /* 0x0000000400047308 */ /* 0x004ea20000001000 */
[----:B-1----:R-:W-:-:S02]  /*0cc0*/  ULEA UR5, UR6, UR5, 0x18 ;  /* 0x0000000506057291 */ /* 0x002fc4000f8ec0ff */
[----:B------:R-:W-:Y:S01]  /*0cd0*/  ULEA UR7, UR6, UR7, 0x18 ;  /* 0x0000000706077291 */ /* 0x000fe2000f8ec0ff */
[----:B--2---:R-:W-:-:S04]  /*0ce0*/  VIADD R10, R4, 0xffffffe ;  /* 0x0ffffffe040a7836 */ /* 0x004fc80000000000 */
[----:B------:R1:W2:Y:S02]  /*0cf0*/  F2I.FTZ.U32.TRUNC.NTZ R11, R10 ;  /* 0x0000000a000b7305 */ /* 0x0002a4000021f000 */
[----:B-1----:R-:W-:Y:S01]  /*0d00*/  IMAD.MOV.U32 R10, RZ, RZ, RZ ;  /* 0x000000ffff0a7224 */ /* 0x002fe200078e00ff */
[----:B--2---:R-:W-:-:S05]  /*0d10*/  IADD3 R13, PT, PT, RZ, -R11, RZ ;  /* 0x8000000bff0d7210 */ /* 0x004fca0007ffe0ff */
[----:B------:R-:W-:-:S04]  /*0d20*/  IMAD R13, R13, R2, RZ ;  /* 0x000000020d0d7224 */ /* 0x000fc800078e02ff */
[----:B0--34-:R-:W-:-:S07]  /*0d30*/  IMAD.HI.U32 R4, R11, R13, R10 ;  /* 0x0000000d0b047227 */ /* 0x019fce00078e000a */
.L_x_190:
[----:B0-----:R-:W-:Y:S02]  /*0d40*/  IABS R11, R0 ;  /* 0x00000000000b7213 */ /* 0x001fe40000000000 */
        /* <DEDUP_REMOVED lines=11> */
[----:B------:R-:W-:Y:S02]  /*0e00*/  IMAD R11, R9, UR4, R0 ;  /* 0x00000004090b7c24 */ /* 0x000fe4000f8e0200 */
[----:B------:R-:W-:Y:S01]  /*0e10*/  VIADD R0, R0, UR8 ;  /* 0x0000000800007c36 */ /* 0x000fe20008000000 */
[----:B------:R-:W-:Y:S01]  /*0e20*/  LDS R12, [R12] ;  /* 0x000000000c0c7984 */ /* 0x000fe20000000800 */
[----:B------:R-:W-:-:S08]  /*0e30*/  IMAD.WIDE R10, R11, 0x4, R6 ;  /* 0x000000040b0a7825 */ /* 0x000fd000078e0206 */
[----:B------:R-:W-:Y:S01]  /*0e40*/  @P1 VIADD R3, R3, 0x1 ;  /* 0x0000000103031836 */ /* 0x000fe20000000000 */
[----:B------:R-:W-:-:S04]  /*0e50*/  ISETP.GE.AND P1, PT, R0, R5, PT ;  /* 0x000000050000720c */ /* 0x000fc80003f26270 */
[----:B------:R-:W-:-:S04]  /*0e60*/  @!P3 IADD3 R3, PT, PT, -R3, RZ, RZ ;  /* 0x000000ff0303b210 */ /* 0x000fc80007ffe1ff */
[----:B------:R-:W-:-:S04]  /*0e70*/  SEL R3, R8, R3, !P0 ;  /* 0x0000000308037207 */ /* 0x000fc80004000000 */
[----:B------:R-:W-:-:S06]  /*0e80*/  LEA R3, R3, UR5, 0x2 ;  /* 0x0000000503037c11 */ /* 0x000fcc000f8e10ff */
[----:B------:R-:W0:Y:S02]  /*0e90*/  LDS R3, [R3] ;  /* 0x0000000003037984 */ /* 0x000e240000000800 */
[----:B0-----:R-:W-:-:S05]  /*0ea0*/  FMUL.FTZ R13, R3, R12 ;  /* 0x0000000c030d7220 */ /* 0x001fca0000410000 */
[----:B------:R0:W-:Y:S01]  /*0eb0*/  STG.E desc[UR10][R10.64], R13 ;  /* 0x0000000d0a007986 */ /* 0x0001e2000c10190a */
[----:B------:R-:W-:Y:S05]  /*0ec0*/  @!P1 BRA `(.L_x_190) ;  /* 0xfffffffc009c9947 */ /* 0x000fea000383ffff */
[----:B------:R-:W-:Y:S05]  /*0ed0*/  EXIT ;  /* 0x000000000000794d */ /* 0x000fea0003800000 */
.L_x_191:
        /* <DEDUP_REMOVED lines=10> */
.L_x_372:


//--------------------- .text._ZN17fastertransformer19normalize_kernel_v2I6float2fLi1ELi4ELi2EEEvPT_PKT0_iiii --------------------------
	.section	.text._ZN17fastertransformer19normalize_kernel_v2I6float2fLi1ELi4ELi2EEEvPT_PKT0_iiii,"ax",@progbits
	.align	128
        .global         _ZN17fastertransformer19normalize_kernel_v2I6float2fLi1ELi4ELi2EEEvPT_PKT0_iiii
        .type           _ZN17fastertransformer19normalize_kernel_v2I6float2fLi1ELi4ELi2EEEvPT_PKT0_iiii,@function
        .size           _ZN17fastertransformer19normalize_kernel_v2I6float2fLi1ELi4ELi2EEEvPT_PKT0_iiii,(.L_x_373 - _ZN17fastertransformer19normalize_kernel_v2I6float2fLi1ELi4ELi2EEEvPT_PKT0_iiii)
        .other          _ZN17fastertransformer19normalize_kernel_v2I6float2fLi1ELi4ELi2EEEvPT_PKT0_iiii,@"STO_CUDA_ENTRY STV_DEFAULT"
_ZN17fastertransformer19normalize_kernel_v2I6float2fLi1ELi4ELi2EEEvPT_PKT0_iiii:
.text._ZN17fastertransformer19normalize_kernel_v2I6float2fLi1ELi4ELi2EEEvPT_PKT0_iiii:
        /* <DEDUP_REMOVED lines=48> */
[----:B------:R-:W-:-:S03]  /*0300*/  ISETP.GE.AND P3, PT, R10, RZ, PT ;  /* 0x000000ff0a00720c */ /* 0x000fc60003f66270 */
[----:B------:R-:W-:Y:S02]  /*0310*/  IMAD.MOV.U32 R5, RZ, RZ, R8 ;  /* 0x000000ffff057224 */ /* 0x000fe400078e0008 */
[----:B------:R-:W1:Y:S02]  /*0320*/  @P0 LDC.64 R8, c[0x0][0x388] ;  /* 0x0000e200ff080b82 */ /* 0x000e640000000a00 */
[----:B------:R-:W-:-:S05]  /*0330*/  IMAD.HI.U32 R6, R6, R5, RZ ;  /* 0x0000000506067227 */ /* 0x000fca00078e00ff */
[----:B------:R-:W-:-:S05]  /*0340*/  IADD3 R6, PT, PT, -R6, RZ, RZ ;  /* 0x000000ff06067210 */ /* 0x000fca0007ffe1ff */
[----:B------:R-:W-:-:S05]  /*0350*/  IMAD R5, R4, R6, R5 ;  /* 0x0000000604057224 */ /* 0x000fca00078e0205 */
[----:B------:R-:W-:-:S13]  /*0360*/  ISETP.GT.U32.AND P1, PT, R4, R5, PT ;  /* 0x000000050400720c */ /* 0x000fda0003f24070 */
[----:B------:R-:W-:Y:S01]  /*0370*/  @!P1 IMAD.IADD R5, R5, 0x1, -R4 ;  /* 0x0000000105059824 */ /* 0x000fe200078e0a04 */
[----:B------:R-:W-:-:S04]  /*0380*/  ISETP.NE.AND P1, PT, R3, RZ, PT ;  /* 0x000000ff0300720c */ /* 0x000fc80003f25270 */
[----:B------:R-:W-:-:S13]  /*0390*/  ISETP.GT.U32.AND P2, PT, R4, R5, PT ;  /* 0x000000050400720c */ /* 0x000fda0003f44070 */
[----:B------:R-:W-:Y:S01]  /*03a0*/  @!P2 IMAD.IADD R5, R5, 0x1, -R4 ;  /* 0x000000010505a824 */ /* 0x000fe200078e0a04 */
[----:B------:R-:W-:-:S03]  /*03b0*/  MOV R4, 0x3f800000 ;  /* 0x3f80000000047802 */ /* 0x000fc60000000f00 */
[----:B------:R-:W-:Y:S01]  /*03c0*/  @!P3 IMAD.MOV R5, RZ, RZ, -R5 ;  /* 0x000000ffff05b224 */ /* 0x000fe200078e0a05 */
[----:B------:R-:W-:Y:S02]  /*03d0*/  @!P1 LOP3.LUT R5, RZ, R3, RZ, 0x33, !PT ;  /* 0x00000003ff059212 */ /* 0x000fe400078e33ff */
[----:B0-----:R-:W-:-:S03]  /*03e0*/  LEA.HI R3, R11, R11, RZ, 0x1 ;  /* 0x0000000b0b037211 */ /* 0x001fc600078f08ff */
[----:B-1----:R-:W-:Y:S01]  /*03f0*/  @P0 IMAD.WIDE R8, R5, 0x4, R8 ;  /* 0x0000000405080825 */ /* 0x002fe200078e0208 */
[----:B------:R-:W-:-:S03]  /*0400*/  SHF.R.S32.HI R3, RZ, 0x1, R3 ;  /* 0x00000001ff037819 */ /* 0x000fc60000011403 */
[----:B------:R-:W-:Y:S01]  /*0410*/  VIADD R6, R11, 0x1f ;  /* 0x0000001f0b067836 */ /* 0x000fe20000000000 */
[----:B---3--:R0:W5:Y:S01]  /*0420*/  @P0 LDG.E R4, desc[UR8][R8.64] ;  /* 0x0000000808040981 */ /* 0x008162000c1e1900 */
[----:B------:R-:W-:Y:S01]  /*0430*/  IMAD.SHL.U32 R5, R3, 0x4, RZ ;  /* 0x0000000403057824 */ /* 0x000fe200078e00ff */
[----:B------:R-:W-:Y:S02]  /*0440*/  BSSY.RECONVERGENT B0, `(.L_x_192) ;  /* 0x0000017000007945 */ /* 0x000fe40003800200 */
[----:B------:R-:W-:Y:S02]  /*0450*/  SHF.R.S32.HI R7, RZ, 0x1f, R6 ;  /* 0x0000001fff077819 */ /* 0x000fe40000011406 */
[C---:B------:R-:W-:Y:S02]  /*0460*/  ISETP.GE.AND P0, PT, R0.reuse, R5, PT ;  /* 0x000000050000720c */ /* 0x040fe40003f06270 */
[----:B------:R-:W-:Y:S02]  /*0470*/  LEA.HI R7, R7, R6, RZ, 0x5 ;  /* 0x0000000607077211 */ /* 0x000fe400078f28ff */
[----:B------:R-:W-:-:S02]  /*0480*/  LOP3.LUT R6, R0, 0x1f, RZ, 0xc0, !PT ;  /* 0x0000001f00067812 */ /* 0x000fc400078ec0ff */
[----:B------:R-:W-:Y:S01]  /*0490*/  SHF.R.S32.HI R17, RZ, 0x5, R7 ;  /* 0x00000005ff117819 */ /* 0x000fe20000011407 */
[----:B------:R-:W-:-:S06]  /*04a0*/  IMAD R7, R3, UR4, RZ ;  /* 0x0000000403077c24 */ /* 0x000fcc000f8e02ff */
[----:B0-----:R-:W-:Y:S05]  /*04b0*/  @P0 BRA `(.L_x_193) ;  /* 0x00000000003c0947 */ /* 0x001fea0003800000 */
[----:B------:R-:W0:Y:S01]  /*04c0*/  S2R R15, SR_CgaCtaId ;  /* 0x00000000000f7919 */ /* 0x000e220000008800 */
[----:B------:R-:W1:Y:S01]  /*04d0*/  LDC R19, c[0x0][0x360] ;  /* 0x0000d800ff137b82 */ /* 0x000e620000000800 */
[----:B------:R-:W-:-:S04]  /*04e0*/  MOV R10, 0x400 ;  /* 0x00000400000a7802 */ /* 0x000fc80000000f00 */
[----:B------:R-:W-:-:S03]  /*04f0*/  IADD3 R10, PT, PT, R10, 0x10, RZ ;  /* 0x000000100a0a7810 */ /* 0x000fc60007ffe0ff */
[----:B------:R-:W2:Y:S01]  /*0500*/  LDC.64 R8, c[0x0][0x380] ;  /* 0x0000e000ff087b82 */ /* 0x000ea20000000a00 */
[----:B0-----:R-:W-:Y:S01]  /*0510*/  LEA R15, R15, R10, 0x18 ;  /* 0x0000000a0f0f7211 */ /* 0x001fe200078ec0ff */
[----:B------:R-:W-:-:S07]  /*0520*/  IMAD.MOV.U32 R10, RZ, RZ, R0 ;  /* 0x000000ffff0a7224 */ /* 0x000fce00078e0000 */
.L_x_194:
[----:B0-----:R-:W-:-:S04]  /*0530*/  IMAD.IADD R13, R7, 0x1, R10 ;  /* 0x00000001070d7824 */ /* 0x001fc800078e020a */
[----:B--2---:R-:W-:-:S06]  /*0540*/  IMAD.WIDE R12, R13, 0x8, R8 ;  /* 0x000000080d0c7825 */ /* 0x004fcc00078e0208 */
[----:B------:R-:W2:Y:S01]  /*0550*/  LDG.E.64 R12, desc[UR8][R12.64] ;  /* 0x000000080c0c7981 */ /* 0x000ea2000c1e1b00 */
[----:B------:R-:W-:Y:S01]  /*0560*/  LEA R14, R10, R15, 0x3 ;  /* 0x0000000f0a0e7211 */ /* 0x000fe200078e18ff */
[----:B-1----:R-:W-:-:S05]  /*0570*/  IMAD.IADD R10, R19, 0x1, R10 ;  /* 0x00000001130a7824 */ /* 0x002fca00078e020a */
[----:B------:R-:W-:Y:S01]  /*0580*/  ISETP.GE.AND P0, PT, R10, R5, PT ;  /* 0x000000050a00720c */ /* 0x000fe20003f06270 */
[----:B--2---:R0:W-:-:S12]  /*0590*/  STS.64 [R14], R12 ;  /* 0x0000000c0e007388 */ /* 0x0041d80000000a00 */
[----:B------:R-:W-:Y:S05]  /*05a0*/  @!P0 BRA `(.L_x_194) ;  /* 0xfffffffc00e08947 */ /* 0x000fea000383ffff */
.L_x_193:
[----:B------:R-:W-:Y:S05]  /*05b0*/  BSYNC.RECONVERGENT B0 ;  /* 0x0000000000007941 */ /* 0x000fea0003800200 */
.L_x_192:
[----:B------:R-:W-:Y:S01]  /*05c0*/  IMAD R8, R17, R6, RZ ;  /* 0x0000000611087224 */ /* 0x000fe200078e02ff */
[----:B------:R-:W-:Y:S01]  /*05d0*/  BAR.SYNC.DEFER_BLOCKING 0x0 ;  /* 0x0000000000007b1d */ /* 0x000fe20000010000 */
[----:B------:R-:W-:-:S03]  /*05e0*/  IMAD.MOV.U32 R9, RZ, RZ, RZ ;  /* 0x000000ffff097224 */ /* 0x000fc600078e00ff */
[----:B------:R-:W-:Y:S02]  /*05f0*/  VIMNMX R10, PT, PT, RZ, R8, !PT ;  /* 0x00000008ff0a7248 */ /* 0x000fe40007fe0100 */
[----:B------:R-:W-:Y:S02]  /*0600*/  BSSY.RECONVERGENT B0, `(.L_x_195) ;  /* 0x0000035000007945 */ /* 0x000fe40003800200 */
[----:B------:R-:W-:-:S13]  /*0610*/  ISETP.GE.AND P0, PT, R10, R11, PT ;  /* 0x0000000b0a00720c */ /* 0x000fda0003f06270 */
[----:B------:R-:W-:Y:S05]  /*0620*/  @P0 BRA `(.L_x_196) ;  /* 0x0000000000c80947 */ /* 0x000fea0003800000 */
[----:B------:R-:W-:Y:S01]  /*0630*/  VIMNMX R17, PT, PT, R17, 0x1, !PT ;  /* 0x0000000111117848 */ /* 0x000fe20007fe0100 */
[----:B------:R-:W-:Y:S01]  /*0640*/  BSSY.RECONVERGENT B1, `(.L_x_197) ;  /* 0x0000021000017945 */ /* 0x000fe20003800200 */
[----:B------:R-:W-:Y:S01]  /*0650*/  LOP3.LUT R10, RZ, R8, RZ, 0x33, !PT ;  /* 0x00000008ff0a7212 */ /* 0x000fe200078e33ff */
[----:B------:R-:W-:Y:S01]  /*0660*/  IMAD.MOV.U32 R9, RZ, RZ, RZ ;  /* 0x000000ffff097224 */ /* 0x000fe200078e00ff */
[----:B------:R-:W-:-:S04]  /*0670*/  IADD3 R17, PT, PT, R17, -0x1, RZ ;  /* 0xffffffff11117810 */ /* 0x000fc80007ffe0ff */
[----:B------:R-:W-:-:S04]  /*0680*/  VIADDMNMX.U32 R10, R10, R11, R17, PT ;  /* 0x0000000b0a0a7246 */ /* 0x000fc80003800011 */
[C---:B------:R-:W-:Y:S01]  /*0690*/  ISETP.GE.U32.AND P0, PT, R10.reuse, 0x3, PT ;  /* 0x000000030a00780c */ /* 0x040fe20003f06070 */
[----:B0-----:R-:W-:Y:S02]  /*06a0*/  VIADD R12, R10, 0x1 ;  /* 0x000000010a0c7836 */ /* 0x001fe40000000000 */
[----:B------:R-:W-:-:S03]  /*06b0*/  HFMA2 R10, -RZ, RZ, 0, 0 ;  /* 0x00000000ff0a7431 */ /* 0x000fc600000001ff */
        /* <DEDUP_REMOVED lines=10> */
[----:B------:R-:W-:Y:S01]  /*0760*/  LEA R12, R9, UR4, 0x2 ;  /* 0x00000004090c7c11 */ /* 0x000fe2000f8e10ff */
[----:B------:R-:W-:-:S03]  /*0770*/  IMAD.MOV.U32 R9, RZ, RZ, RZ ;  /* 0x000000ffff097224 */ /* 0x000fc600078e00ff */
[----:B------:R-:W-:-:S07]  /*0780*/  IADD3 R12, PT, PT, R12, 0x8, RZ ;  /* 0x000000080c0c7810 */ /* 0x000fce0007ffe0ff */
.L_x_199:
[----:B------:R-:W0:Y:S01]  /*0790*/  LDS R14, [R12+-0x8] ;  /* 0xfffff8000c0e7984 */ /* 0x000e220000000800 */
[----:B------:R-:W-:-:S03]  /*07a0*/  VIADD R13, R13, 0x4 ;  /* 0x000000040d0d7836 */ /* 0x000fc60000000000 */
[----:B------:R-:W1:Y:S02]  /*07b0*/  LDS R16, [R12+-0x4] ;  /* 0xfffffc000c107984 */ /* 0x000e640000000800 */
[----:B------:R-:W-:Y:S02]  /*07c0*/  ISETP.NE.AND P0, PT, R13, RZ, PT ;  /* 0x000000ff0d00720c */ /* 0x000fe40003f05270 */
[----:B------:R-:W2:Y:S04]  /*07d0*/  LDS R18, [R12] ;  /* 0x000000000c127984 */ /* 0x000ea80000000800 */
[----:B------:R3:W4:Y:S02]  /*07e0*/  LDS R20, [R12+0x4] ;  /* 0x000004000c147984 */ /* 0x0007240000000800 */
[----:B---3--:R-:W-:-:S02]  /*07f0*/  VIADD R12, R12, 0x10 ;  /* 0x000000100c0c7836 */ /* 0x008fc40000000000 */
[----:B0-----:R-:W-:-:S04]  /*0800*/  FFMA.FTZ R9, R14, R14, R9 ;  /* 0x0000000e0e097223 */ /* 0x001fc80000010009 */
[----:B-1----:R-:W-:-:S04]  /*0810*/  FFMA.FTZ R9, R16, R16, R9 ;  /* 0x0000001010097223 */ /* 0x002fc80000010009 */
[----:B--2---:R-:W-:-:S04]  /*0820*/  FFMA.FTZ R9, R18, R18, R9 ;  /* 0x0000001212097223 */ /* 0x004fc80000010009 */
[----:B----4-:R-:W-:Y:S01]  /*0830*/  FFMA.FTZ R9, R20, R20, R9 ;  /* 0x0000001414097223 */ /* 0x010fe20000010009 */
[----:B------:R-:W-:Y:S06]  /*0840*/  @P0 BRA `(.L_x_199) ;  /* 0xfffffffc00d00947 */ /* 0x000fec000383ffff */
.L_x_198:
[----:B------:R-:W-:Y:S05]  /*0850*/  BSYNC.RECONVERGENT B1 ;  /* 0x0000000000017941 */ /* 0x000fea0003800200 */
.L_x_197:
[----:B------:R-:W-:Y:S05]  /*0860*/  @!P1 BRA `(.L_x_196) ;  /* 0x0000000000389947 */ /* 0x000fea0003800000 */
[----:B------:R-:W0:Y:S01]  /*0870*/  S2UR UR5, SR_CgaCtaId ;  /* 0x00000000000579c3 */ /* 0x000e220000008800 */
[----:B------:R-:W-:Y:S01]  /*0880*/  UMOV UR4, 0x400 ;  /* 0x0000040000047882 */ /* 0x000fe20000000000 */
[----:B------:R-:W-:Y:S01]  /*0890*/  IMAD R11, R2, R11, R10 ;  /* 0x0000000b020b7224 */ /* 0x000fe200078e020a */
[----:B------:R-:W-:-:S04]  /*08a0*/  UIADD3 UR4, UPT, UPT, UR4, 0x10, URZ ;  /* 0x0000001004047890 */ /* 0x000fc8000fffe0ff */
[----:B------:R-:W-:Y:S01]  /*08b0*/  IADD3 R11, PT, PT, R8, R11, RZ ;  /* 0x0000000b080b7210 */ /* 0x000fe20007ffe0ff */
[----:B------:R-:W-:Y:S01]  /*08c0*/  IMAD.MOV R8, RZ, RZ, -R15 ;  /* 0x000000ffff087224 */ /* 0x000fe200078e0a0f */
[----:B0-----:R-:W-:-:S06]  /*08d0*/  ULEA UR4, UR5, UR4, 0x18 ;  /* 0x0000000405047291 */ /* 0x001fcc000f8ec0ff */
[----:B------:R-:W-:-:S07]  /*08e0*/  LEA R11, R11, UR4, 0x2 ;  /* 0x000000040b0b7c11 */ /* 0x000fce000f8e10ff */
.L_x_200:
[----:B------:R0:W1:Y:S01]  /*08f0*/  LDS R10, [R11] ;  /* 0x000000000b0a7984 */ /* 0x0000620000000800 */
[----:B------:R-:W-:-:S05]  /*0900*/  VIADD R8, R8, 0x1 ;  /* 0x0000000108087836 */ /* 0x000fca0000000000 */
[----:B------:R-:W-:Y:S02]  /*0910*/  ISETP.NE.AND P0, PT, R8, RZ, PT ;  /* 0x000000ff0800720c */ /* 0x000fe40003f05270 */
[----:B0-----:R-:W-:Y:S01]  /*0920*/  IADD3 R11, PT, PT, R11, 0x4, RZ ;  /* 0x000000040b0b7810 */ /* 0x001fe20007ffe0ff */
[----:B-1----:R-:W-:-:S10]  /*0930*/  FFMA.FTZ R9, R10, R10, R9 ;  /* 0x0000000a0a097223 */ /* 0x002fd40000010009 */
[----:B------:R-:W-:Y:S05]  /*0940*/  @P0 BRA `(.L_x_200) ;  /* 0xfffffffc00e80947 */ /* 0x000fea000383ffff */
.L_x_196:
[----:B------:R-:W-:Y:S05]  /*0950*/  BSYNC.RECONVERGENT B0 ;  /* 0x0000000000007941 */ /* 0x000fea0003800200 */
.L_x_195:
        /* <DEDUP_REMOVED lines=40> */
[----:B0----5:R-:W-:-:S05]  /*0be0*/  FMUL.FTZ R4, R11, R4 ;  /* 0x000000040b047220 */ /* 0x021fca0000410000 */
[----:B------:R0:W-:Y:S02]  /*0bf0*/  STS [R13], R4 ;  /* 0x000000040d007388 */ /* 0x0001e40000000800 */
.L_x_202:
[----:B------:R-:W-:Y:S05]  /*0c00*/  BSYNC.RECONVERGENT B0 ;  /* 0x0000000000007941 */ /* 0x000fea0003800200 */
.L_x_201:
[----:B------:R-:W-:Y:S06]  /*0c10*/  BAR.SYNC.DEFER_BLOCKING 0x0 ;  /* 0x0000000000007b1d */ /* 0x000fec0000010000 */
[----:B------:R-:W-:Y:S05]  /*0c20*/  @P1 EXIT ;  /* 0x000000000000194d */ /* 0x000fea0003800000 */
[----:B------:R-:W-:Y:S01]  /*0c30*/  IABS R2, R3 ;  /* 0x0000000300027213 */ /* 0x000fe20000000000 */
[----:B------:R-:W1:Y:S01]  /*0c40*/  S2UR UR5, SR_CgaCtaId ;  /* 0x00000000000579c3 */ /* 0x000e620000008800 */
[----:B------:R-:W-:Y:S01]  /*0c50*/  UMOV UR4, 0x400 ;  /* 0x0000040000047882 */ /* 0x000fe20000000000 */
[----:B------:R-:W-:Y:S01]  /*0c60*/  ISETP.NE.AND P0, PT, R3, RZ, PT ;  /* 0x000000ff0300720c */ /* 0x000fe20003f05270 */
[----:B0----5:R-:W0:Y:S01]  /*0c70*/  I2F.RP R4, R2 ;  /* 0x0000000200047306 */ /* 0x021e220000209400 */
[----:B------:R-:W-:Y:S01]  /*0c80*/  UIADD3 UR6, UPT, UPT, UR4, 0x10, URZ ;  /* 0x0000001004067890 */ /* 0x000fe2000fffe0ff */
[----:B------:R-:W2:Y:S03]  /*0c90*/  LDCU UR7, c[0x0][0x360] ;  /* 0x00006c00ff0777ac */ /* 0x000ea60008000800 */
[----:B------:R-:W3:Y:S03]  /*0ca0*/  LDC.64 R8, c[0x0][0x380] ;  /* 0x0000e000ff087b82 */ /* 0x000ee60000000a00 */
[----:B0-----:R-:W0:Y:S01]  /*0cb0*/  MUFU.RCP R4, R4 ;  /* 0x0000000400047308 */ /* 0x001e220000001000 */
[----:B-1----:R-:W-:-:S02]  /*0cc0*/  ULEA UR4, UR5, UR4, 0x18 ;  /* 0x0000000405047291 */ /* 0x002fc4000f8ec0ff */
[----:B------:R-:W-:Y:S01]  /*0cd0*/  ULEA UR6, UR5, UR6, 0x18 ;  /* 0x0000000605067291 */ /* 0x000fe2000f8ec0ff */
[----:B0-----:R-:W-:Y:S01]  /*0ce0*/  VIADD R10, R4, 0xffffffe ;  /* 0x0ffffffe040a7836 */ /* 0x001fe20000000000 */
[----:B------:R-:W-:-:S03]  /*0cf0*/  LOP3.LUT R4, RZ, R3, RZ, 0x33, !PT ;  /* 0x00000003ff047212 */ /* 0x000fc600078e33ff */
[----:B------:R0:W1:Y:S02]  /*0d00*/  F2I.FTZ.U32.TRUNC.NTZ R11, R10 ;  /* 0x0000000a000b7305 */ /* 0x000064000021f000 */
[----:B0-----:R-:W-:Y:S01]  /*0d10*/  MOV R10, RZ ;  /* 0x000000ff000a7202 */ /* 0x001fe20000000f00 */
[----:B-1----:R-:W-:-:S04]  /*0d20*/  IMAD.MOV R13, RZ, RZ, -R11 ;  /* 0x000000ffff0d7224 */ /* 0x002fc800078e0a0b */
[----:B------:R-:W-:-:S04]  /*0d30*/  IMAD R13, R13, R2, RZ ;  /* 0x000000020d0d7224 */ /* 0x000fc800078e02ff */
[----:B--23--:R-:W-:-:S07]  /*0d40*/  IMAD.HI.U32 R6, R11, R13, R10 ;  /* 0x0000000d0b067227 */ /* 0x00cfce00078e000a */
.L_x_203:
[----:B0-----:R-:W-:Y:S02]  /*0d50*/  IABS R10, R3 ;  /* 0x00000003000a7213 */ /* 0x001fe40000000000 */
[----:B------:R-:W-:Y:S02]  /*0d60*/  IABS R11, R0 ;  /* 0x00000000000b7213 */ /* 0x000fe40000000000 */
[----:B------:R-:W-:Y:S01]  /*0d70*/  LEA R13, R0, UR6, 0x3 ;  /* 0x00000006000d7c11 */ /* 0x000fe2000f8e18ff */
[----:B------:R-:W-:Y:S02]  /*0d80*/  IMAD.MOV R12, RZ, RZ, -R10 ;  /* 0x000000ffff0c7224 */ /* 0x000fe400078e0a0a */
[----:B------:R-:W-:Y:S02]  /*0d90*/  IMAD.HI.U32 R10, R6, R11, RZ ;  /* 0x0000000b060a7227 */ /* 0x000fe400078e00ff */
[----:B------:R-:W-:Y:S02]  /*0da0*/  LDS.64 R14, [R13] ;  /* 0x000000000d0e7984 */ /* 0x000fe40000000a00 */
        /* <DEDUP_REMOVED lines=8> */
[----:B------:R-:W-:Y:S01]  /*0e30*/  IADD3 R11, PT, PT, R7, R0, RZ ;  /* 0x00000000070b7210 */ /* 0x000fe20007ffe0ff */
[----:B------:R-:W-:-:S04]  /*0e40*/  VIADD R0, R0, UR7 ;  /* 0x0000000700007c36 */ /* 0x000fc80008000000 */
[----:B------:R-:W-:Y:S01]  /*0e50*/  @P1 VIADD R10, R10, 0x1 ;  /* 0x000000010a0a1836 */ /* 0x000fe20000000000 */
[----:B------:R-:W-:-:S05]  /*0e60*/  ISETP.GE.AND P1, PT, R0, R5, PT ;  /* 0x000000050000720c */ /* 0x000fca0003f26270 */
[----:B------:R-:W-:-:S05]  /*0e70*/  @!P3 IMAD.MOV R10, RZ, RZ, -R10 ;  /* 0x000000ffff0ab224 */ /* 0x000fca00078e0a0a */
[----:B------:R-:W-:-:S04]  /*0e80*/  SEL R10, R4, R10, !P0 ;  /* 0x0000000a040a7207 */ /* 0x000fc80004000000 */
[----:B------:R-:W-:Y:S01]  /*0e90*/  LEA R12, R10, UR4, 0x2 ;  /* 0x000000040a0c7c11 */ /* 0x000fe2000f8e10ff */
[----:B------:R-:W-:-:S05]  /*0ea0*/  IMAD.WIDE R10, R11, 0x8, R8 ;  /* 0x000000080b0a7825 */ /* 0x000fca00078e0208 */
[----:B------:R-:W0:Y:S02]  /*0eb0*/  LDS R12, [R12] ;  /* 0x000000000c0c7984 */ /* 0x000e240000000800 */
[C---:B0-----:R-:W-:Y:S01]  /*0ec0*/  FMUL.FTZ R14, R12.reuse, R14 ;  /* 0x0000000e0c0e7220 */ /* 0x041fe20000410000 */
[----:B------:R-:W-:-:S05]  /*0ed0*/  FMUL.FTZ R15, R12, R15 ;  /* 0x0000000f0c0f7220 */ /* 0x000fca0000410000 */
[----:B------:R0:W-:Y:S01]  /*0ee0*/  STG.E.64 desc[UR8][R10.64], R14 ;  /* 0x0000000e0a007986 */ /* 0x0001e2000c101b08 */
[----:B------:R-:W-:Y:S05]  /*0ef0*/  @!P1 BRA `(.L_x_203) ;  /* 0xfffffffc00949947 */ /* 0x000fea000383ffff */
[----:B------:R-:W-:Y:S05]  /*0f00*/  EXIT ;  /* 0x000000000000794d */ /* 0x000fea0003800000 */
.L_x_204:
        /* <DEDUP_REMOVED lines=15> */
.L_x_373:


//--------------------- .text._ZN17fastertransformer19normalize_kernel_v2I6float4fLi1ELi4ELi4EEEvPT_PKT0_iiii --------------------------
	.section	.text._ZN17fastertransformer19normalize_kernel_v2I6float4fLi1ELi4ELi4EEEvPT_PKT0_iiii,"ax",@progbits
	.align	128
        .global         _ZN17fastertransformer19normalize_kernel_v2I6float4fLi1ELi4ELi4EEEvPT_PKT0_iiii
        .type           _ZN17fastertransformer19normalize_kernel_v2I6float4fLi1ELi4ELi4EEEvPT_PKT0_iiii,@function
        .size           _ZN17fastertransformer19normalize_kernel_v2I6float4fLi1ELi4ELi4EEEvPT_PKT0_iiii,(.L_x_374 - _ZN17fastertransformer19normalize_kernel_v2I6float4fLi1ELi4ELi4EEEvPT_PKT0_iiii)
        .other          _ZN17fastertransformer19normalize_kernel_v2I6float4fLi1ELi4ELi4EEEvPT_PKT0_iiii,@"STO_CUDA_ENTRY STV_DEFAULT"
_ZN17fastertransformer19normalize_kernel_v2I6float4fLi1ELi4ELi4EEEvPT_PKT0_iiii:
.text._ZN17fastertransformer19normalize_kernel_v2I6float4fLi1ELi4ELi4EEEvPT_PKT0_iiii:
[----:B------:R-:W-:Y:S08]  /*0000*/  LDC R1, c[0x0][0x37c] ;  /* 0x0000df00ff017b82 */ /* 0x000ff00000000800 */
[----:B------:R-:W0:Y:S01]  /*0010*/  LDC R5, c[0x0][0x394] ;  /* 0x0000e500ff057b82 */ /* 0x000e220000000800 */
[----:B------:R-:W1:Y:S01]  /*0020*/  S2R R0, SR_TID.X ;  /* 0x0000000000007919 */ /* 0x000e620000002100 */
[----:B------:R-:W2:Y:S01]  /*0030*/  LDCU.64 UR6, c[0x0][0x388] ;  /* 0x00007100ff0677ac */ /* 0x000ea20008000a00 */
[----:B------:R-:W3:Y:S05]  /*0040*/  LDCU.64 UR8, c[0x0][0x358] ;  /* 0x00006b00ff0877ac */ /* 0x000eea0008000a00 */
[----:B------:R-:W4:Y:S08]  /*0050*/  S2UR UR4, SR_CTAID.X ;  /* 0x00000000000479c3 */ /* 0x000f300000002500 */
[----:B------:R-:W2:Y:S01]  /*0060*/  LDC R3, c[0x0][0x398] ;  /* 0x0000e600ff037b82 */ /* 0x000ea20000000800 */
[----:B0-----:R-:W-:-:S07]  /*0070*/  IABS R12, R5 ;  /* 0x00000005000c7213 */ /* 0x001fce0000000000 */
[----:B------:R-:W0:Y:S01]  /*0080*/  LDC R15, c[0x0][0x39c] ;  /* 0x0000e700ff0f7b82 */ /* 0x000e220000000800 */
[----:B------:R-:W3:Y:S01]  /*0090*/  I2F.RP R4, R12 ;  /* 0x0000000c00047306 */ /* 0x000ee20000209400 */
[----:B----4-:R-:W-:Y:S01]  /*00a0*/  USHF.L.U32 UR4, UR4, 0x2, URZ ;  /* 0x0000000204047899 */ /* 0x010fe200080006ff */
[----:B-1----:R-:W-:-:S05]  /*00b0*/  SHF.R.U32.HI R2, RZ, 0x5, R0 ;  /* 0x00000005ff027819 */ /* 0x002fca0000011600 */
[----:B------:R-:W-:Y:S01]  /*00c0*/  VIADD R8, R2, UR4 ;  /* 0x0000000402087c36 */ /* 0x000fe20008000000 */
[----:B---3--:R-:W1:Y:S04]  /*00d0*/  MUFU.RCP R4, R4 ;  /* 0x0000000400047308 */ /* 0x008e680000001000 */
[----:B------:R-:W-:Y:S02]  /*00e0*/  IABS R10, R8 ;  /* 0x00000008000a7213 */ /* 0x000fe40000000000 */
[----:B------:R-:W-:-:S04]  /*00f0*/  LOP3.LUT R8, R8, R5, RZ, 0x3c, !PT ;  /* 0x0000000508087212 */ /* 0x000fc800078e3cff */
[----:B------:R-:W-:Y:S01]  /*0100*/  ISETP.GE.AND P2, PT, R8, RZ, PT ;  /* 0x000000ff0800720c */ /* 0x000fe20003f46270 */
[----:B-1----:R-:W-:Y:S01]  /*0110*/  VIADD R6, R4, 0xffffffe ;  /* 0x0ffffffe04067836 */ /* 0x002fe20000000000 */
[----:B--2---:R-:W-:-:S03]  /*0120*/  IABS R4, R3 ;  /* 0x0000000300047213 */ /* 0x004fc60000000000 */
[----:B------:R1:W2:Y:S02]  /*0130*/  F2I.FTZ.U32.TRUNC.NTZ R7, R6 ;  /* 0x0000000600077305 */ /* 0x0002a4000021f000 */
[----:B-1----:R-:W-:Y:S02]  /*0140*/  HFMA2 R6, -RZ, RZ, 0, 0 ;  /* 0x00000000ff067431 */ /* 0x002fe400000001ff */
[----:B--2---:R-:W-:-:S04]  /*0150*/  IMAD.MOV R9, RZ, RZ, -R7 ;  /* 0x000000ffff097224 */ /* 0x004fc800078e0a07 */
[----:B------:R-:W-:-:S04]  /*0160*/  IMAD R9, R9, R12, RZ ;  /* 0x0000000c09097224 */ /* 0x000fc800078e02ff */
[----:B------:R-:W-:Y:S02]  /*0170*/  IMAD.HI.U32 R6, R7, R9, R6 ;  /* 0x0000000907067227 */ /* 0x000fe400078e0006 */
[----:B------:R-:W1:Y:S02]  /*0180*/  I2F.RP R9, R4 ;  /* 0x0000000400097306 */ /* 0x000e640000209400 */
[----:B------:R-:W-:-:S04]  /*0190*/  IMAD.MOV.U32 R7, RZ, RZ, R10 ;  /* 0x000000ffff077224 */ /* 0x000fc800078e000a */
[----:B------:R-:W-:-:S04]  /*01a0*/  IMAD.HI.U32 R6, R6, R7, RZ ;  /* 0x0000000706067227 */ /* 0x000fc800078e00ff */
[----:B------:R-:W-:-:S04]  /*01b0*/  IMAD.MOV R10, RZ, RZ, -R6 ;  /* 0x000000ffff0a7224 */ /* 0x000fc800078e0a06 */
[C---:B------:R-:W-:Y:S01]  /*01c0*/  IMAD R7, R12.reuse, R10, R7 ;  /* 0x0000000a0c077224 */ /* 0x040fe200078e0207 */
[----:B-1----:R-:W1:Y:S04]  /*01d0*/  MUFU.RCP R9, R9 ;  /* 0x0000000900097308 */ /* 0x002e680000001000 */
[----:B------:R-:W-:-:S13]  /*01e0*/  ISETP.GT.U32.AND P1, PT, R12, R7, PT ;  /* 0x000000070c00720c */ /* 0x000fda0003f24070 */
[----:B------:R-:W-:Y:S01]  /*01f0*/  @!P1 IMAD.IADD R7, R7, 0x1, -R12 ;  /* 0x0000000107079824 */ /* 0x000fe200078e0a0c */
[----:B-1----:R-:W-:Y:S01]  /*0200*/  IADD3 R10, PT, PT, R9, 0xffffffe, RZ ;  /* 0x0ffffffe090a7810 */ /* 0x002fe20007ffe0ff */
[----:B------:R-:W-:Y:S01]  /*0210*/  @!P1 VIADD R6, R6, 0x1 ;  /* 0x0000000106069836 */ /* 0x000fe20000000000 */
[----:B------:R-:W-:Y:S02]  /*0220*/  ISETP.NE.AND P1, PT, R5, RZ, PT ;  /* 0x000000ff0500720c */ /* 0x000fe40003f25270 */
[----:B------:R-:W-:Y:S02]  /*0230*/  ISETP.GE.U32.AND P0, PT, R7, R12, PT ;  /* 0x0000000c0700720c */ /* 0x000fe40003f06070 */
[----:B------:R-:W1:Y:S11]  /*0240*/  F2I.FTZ.U32.TRUNC.NTZ R7, R10 ;  /* 0x0000000a00077305 */ /* 0x000e76000021f000 */
        /* <DEDUP_REMOVED lines=12> */
[----:B------:R-:W-:Y:S01]  /*0310*/  MOV R8, 0x3f800000 ;  /* 0x3f80000000087802 */ /* 0x000fe20000000f00 */
[----:B------:R-:W-:-:S04]  /*0320*/  IMAD.MOV.U32 R5, RZ, RZ, R9 ;  /* 0x000000ffff057224 */ /* 0x000fc800078e0009 */
[----:B------:R-:W-:-:S05]  /*0330*/  IMAD.HI.U32 R6, R6, R5, RZ ;  /* 0x0000000506067227 */ /* 0x000fca00078e00ff */
[----:B------:R-:W-:-:S05]  /*0340*/  IADD3 R6, PT, PT, -R6, RZ, RZ ;  /* 0x000000ff06067210 */ /* 0x000fca0007ffe1ff */
[C---:B------:R-:W-:Y:S02]  /*0350*/  IMAD R5, R4.reuse, R6, R5 ;  /* 0x0000000604057224 */ /* 0x040fe400078e0205 */
[----:B------:R-:W1:Y:S03]  /*0360*/  @P0 LDC.64 R6, c[0x0][0x388] ;  /* 0x0000e200ff060b82 */ /* 0x000e660000000a00 */
[----:B------:R-:W-:-:S13]  /*0370*/  ISETP.GT.U32.AND P1, PT, R4, R5, PT ;  /* 0x000000050400720c */ /* 0x000fda0003f24070 */
[----:B------:R-:W-:Y:S01]  /*0380*/  @!P1 IMAD.IADD R5, R5, 0x1, -R4 ;  /* 0x0000000105059824 */ /* 0x000fe200078e0a04 */
[----:B------:R-:W-:-:S04]  /*0390*/  ISETP.NE.AND P1, PT, R3, RZ, PT ;  /* 0x000000ff0300720c */ /* 0x000fc80003f25270 */
[----:B------:R-:W-:-:S13]  /*03a0*/  ISETP.GT.U32.AND P2, PT, R4, R5, PT ;  /* 0x000000050400720c */ /* 0x000fda0003f44070 */
[----:B------:R-:W-:-:S04]  /*03b0*/  @!P2 IMAD.IADD R5, R5, 0x1, -R4 ;  /* 0x000000010505a824 */ /* 0x000fc800078e0a04 */
[----:B------:R-:W-:Y:S01]  /*03c0*/  @!P3 IMAD.MOV R5, RZ, RZ, -R5 ;  /* 0x000000ffff05b224 */ /* 0x000fe200078e0a05 */
[----:B------:R-:W-:-:S05]  /*03d0*/  @!P1 LOP3.LUT R5, RZ, R3, RZ, 0x33, !PT ;  /* 0x00000003ff059212 */ /* 0x000fca00078e33ff */
[----:B-1----:R-:W-:Y:S01]  /*03e0*/  @P0 IMAD.WIDE R4, R5, 0x4, R6 ;  /* 0x0000000405040825 */ /* 0x002fe200078e0206 */
[----:B0-----:R-:W-:-:S04]  /*03f0*/  SHF.R.S32.HI R6, RZ, 0x1f, R15 ;  /* 0x0000001fff067819 */ /* 0x001fc8000001140f */
[----:B------:R-:W-:Y:S01]  /*0400*/  LEA.HI R3, R6, R15, RZ, 0x2 ;  /* 0x0000000f06037211 */ /* 0x000fe200078f10ff */
[----:B------:R0:W5:Y:S01]  /*0410*/  @P0 LDG.E R8, desc[UR8][R4.64] ;  /* 0x0000000804080981 */ /* 0x000162000c1e1900 */
[----:B------:R-:W-:Y:S01]  /*0420*/  VIADD R6, R15, 0x1f ;  /* 0x0000001f0f067836 */ /* 0x000fe20000000000 */
[----:B------:R-:W-:Y:S01]  /*0430*/  BSSY.RECONVERGENT B0, `(.L_x_205) ;  /* 0x0000019000007945 */ /* 0x000fe20003800200 */
[----:B------:R-:W-:Y:S02]  /*0440*/  SHF.R.S32.HI R3, RZ, 0x2, R3 ;  /* 0x00000002ff037819 */ /* 0x000fe40000011403 */
[----:B------:R-:W-:Y:S02]  /*0450*/  LOP3.LUT R10, R0, 0x1f, RZ, 0xc0, !PT ;  /* 0x0000001f000a7812 */ /* 0x000fe400078ec0ff */
[----:B------:R-:W-:Y:S01]  /*0460*/  SHF.R.S32.HI R7, RZ, 0x1f, R6 ;  /* 0x0000001fff077819 */ /* 0x000fe20000011406 */
[C---:B------:R-:W-:Y:S02]  /*0470*/  IMAD.SHL.U32 R9, R3.reuse, 0x4, RZ ;  /* 0x0000000403097824 */ /* 0x040fe400078e00ff */
[----:B------:R-:W-:Y:S01]  /*0480*/  IMAD R11, R3, UR4, RZ ;  /* 0x00000004030b7c24 */ /* 0x000fe2000f8e02ff */
[----:B------:R-:W-:-:S02]  /*0490*/  LEA.HI R7, R7, R6, RZ, 0x5 ;  /* 0x0000000607077211 */ /* 0x000fc400078f28ff */
[----:B------:R-:W-:Y:S02]  /*04a0*/  ISETP.GE.AND P0, PT, R0, R9, PT ;  /* 0x000000090000720c */ /* 0x000fe40003f06270 */
[----:B------:R-:W-:-:S11]  /*04b0*/  SHF.R.S32.HI R19, RZ, 0x5, R7 ;  /* 0x00000005ff137819 */ /* 0x000fd60000011407 */
        /* <DEDUP_REMOVED lines=8> */
.L_x_207:
[----:B0-----:R-:W-:-:S04]  /*0540*/  IMAD.IADD R5, R11, 0x1, R14 ;  /* 0x000000010b057824 */ /* 0x001fc800078e020e */
[----:B--2---:R-:W-:-:S06]  /*0550*/  IMAD.WIDE R4, R5, 0x10, R12 ;  /* 0x0000001005047825 */ /* 0x004fcc00078e020c */
[----:B------:R-:W2:Y:S01]  /*0560*/  LDG.E.128 R4, desc[UR8][R4.64] ;  /* 0x0000000804047981 */ /* 0x000ea2000c1e1d00 */
[----:B------:R-:W-:Y:S01]  /*0570*/  LEA R16, R14, R17, 0x4 ;  /* 0x000000110e107211 */ /* 0x000fe200078e20ff */
[----:B-1----:R-:W-:-:S05]  /*0580*/  IMAD.IADD R14, R21, 0x1, R14 ;  /* 0x00000001150e7824 */ /* 0x002fca00078e020e */
[----:B------:R-:W-:Y:S01]  /*0590*/  ISETP.GE.AND P0, PT, R14, R9, PT ;  /* 0x000000090e00720c */ /* 0x000fe20003f06270 */
[----:B--2---:R0:W-:-:S12]  /*05a0*/  STS.128 [R16], R4 ;  /* 0x0000000410007388 */ /* 0x0041d80000000c00 */
[----:B------:R-:W-:Y:S05]  /*05b0*/  @!P0 BRA `(.L_x_207) ;  /* 0xfffffffc00e08947 */ /* 0x000fea000383ffff */
.L_x_206:
[----:B------:R-:W-:Y:S05]  /*05c0*/  BSYNC.RECONVERGENT B0 ;  /* 0x0000000000007941 */ /* 0x000fea0003800200 */
.L_x_205:
[----:B0-----:R-:W-:Y:S01]  /*05d0*/  IMAD R4, R19, R10, RZ ;  /* 0x0000000a13047224 */ /* 0x001fe200078e02ff */
        /* <DEDUP_REMOVED lines=28> */
.L_x_212:
        /* <DEDUP_REMOVED lines=12> */
.L_x_211:
[----:B------:R-:W-:Y:S05]  /*0860*/  BSYNC.RECONVERGENT B1 ;  /* 0x0000000000017941 */ /* 0x000fea0003800200 */
.L_x_210:
        /* <DEDUP_REMOVED lines=9> */
.L_x_213:
[----:B------:R0:W1:Y:S01]  /*0900*/  LDS R6, [R15] ;  /* 0x000000000f067984 */ /* 0x0000620000000800 */
[----:B------:R-:W-:-:S05]  /*0910*/  VIADD R4, R4, 0x1 ;  /* 0x0000000104047836 */ /* 0x000fca0000000000 */
[----:B------:R-:W-:Y:S02]  /*0920*/  ISETP.NE.AND P0, PT, R4, RZ, PT ;  /* 0x000000ff0400720c */ /* 0x000fe40003f05270 */
[----:B0-----:R-:W-:Y:S01]  /*0930*/  IADD3 R15, PT, PT, R15, 0x4, RZ ;  /* 0x000000040f0f7810 */ /* 0x001fe20007ffe0ff */
[----:B-1----:R-:W-:-:S10]  /*0940*/  FFMA.FTZ R5, R6, R6, R5 ;  /* 0x0000000606057223 */ /* 0x002fd40000010005 */
[----:B------:R-:W-:Y:S05]  /*0950*/  @P0 BRA `(.L_x_213) ;  /* 0xfffffffc00e80947 */ /* 0x000fea000383ffff */
.L_x_209:
[----:B------:R-:W-:Y:S05]  /*0960*/  BSYNC.RECONVERGENT B0 ;  /* 0x0000000000007941 */ /* 0x000fea0003800200 */
.L_x_208:
        /* <DEDUP_REMOVED lines=42> */
.L_x_215:
[----:B------:R-:W-:Y:S05]  /*0c10*/  BSYNC.RECONVERGENT B0 ;  /* 0x0000000000007941 */ /* 0x000fea0003800200 */
.L_x_214:
        /* <DEDUP_REMOVED lines=10> */
[----:B------:R-:W3:Y:S03]  /*0cc0*/  LDC.64 R12, c[0x0][0x380] ;  /* 0x0000e000ff0c7b82 */ /* 0x000ee60000000a00 */
[----:B--2---:R-:W2:Y:S01]  /*0cd0*/  MUFU.RCP R6, R6 ;  /* 0x0000000600067308 */ /* 0x004ea20000001000 */
[----:B-1----:R-:W-:-:S02]  /*0ce0*/  ULEA UR4, UR5, UR4, 0x18 ;  /* 0x0000000405047291 */ /* 0x002fc4000f8ec0ff */
[----:B------:R-:W-:Y:S01]  /*0cf0*/  ULEA UR6, UR5, UR6, 0x18 ;  /* 0x0000000605067291 */ /* 0x000fe2000f8ec0ff */
[----:B--2---:R-:W-:-:S04]  /*0d00*/  VIADD R4, R6, 0xffffffe ;  /* 0x0ffffffe06047836 */ /* 0x004fc80000000000 */
[----:B------:R1:W2:Y:S02]  /*0d10*/  F2I.FTZ.U32.TRUNC.NTZ R5, R4 ;  /* 0x0000000400057305 */ /* 0x0002a4000021f000 */
[----:B-1----:R-:W-:Y:S01]  /*0d20*/  MOV R4, RZ ;  /* 0x000000ff00047202 */ /* 0x002fe20000000f00 */
[----:B--2---:R-:W-:-:S04]  /*0d30*/  IMAD.MOV R7, RZ, RZ, -R5 ;  /* 0x000000ffff077224 */ /* 0x004fc800078e0a05 */
[----:B------:R-:W-:-:S04]  /*0d40*/  IMAD R7, R7, R2, RZ ;  /* 0x0000000207077224 */ /* 0x000fc800078e02ff */
[----:B0--3--:R-:W-:-:S07]  /*0d50*/  IMAD.HI.U32 R10, R5, R7, R4 ;  /* 0x00000007050a7227 */ /* 0x009fce00078e0004 */
.L_x_216:
[----:B0-----:R-:W-:Y:S02]  /*0d60*/  IABS R4, R3 ;  /* 0x0000000300047213 */ /* 0x001fe40000000000 */
[-C--:B------:R-:W-:Y:S02]  /*0d70*/  IABS R5, R0.reuse ;  /* 0x0000000000057213 */ /* 0x080fe40000000000 */
[----:B------:R-:W-:Y:S01]  /*0d80*/  LEA R17, R0, UR6, 0x4 ;  /* 0x0000000600117c11 */ /* 0x000fe2000f8e20ff */
[----:B------:R-:W-:Y:S01]  /*0d90*/  IMAD.MOV R6, RZ, RZ, -R4 ;  /* 0x000000ffff067224 */ /* 0x000fe200078e0a04 */
[----:B------:R-:W-:Y:S01]  /*0da0*/  IADD3 R15, PT, PT, R11, R0, RZ ;  /* 0x000000000b0f7210 */ /* 0x000fe20007ffe0ff */
[----:B------:R-:W-:-:S04]  /*0db0*/  IMAD.HI.U32 R4, R10, R5, RZ ;  /* 0x000000050a047227 */ /* 0x000fc800078e00ff */
[----:B------:R-:W-:Y:S01]  /*0dc0*/  IMAD R5, R4, R6, R5 ;  /* 0x0000000604057224 */ /* 0x000fe200078e0205 */
[----:B------:R-:W-:Y:S01]  /*0dd0*/  IABS R6, R3 ;  /* 0x0000000300067213 */ /* 0x000fe20000000000 */
[----:B------:R-:W-:-:S03]  /*0de0*/  IMAD.WIDE R14, R15, 0x10, R12 ;  /* 0x000000100f0e7825 */ /* 0x000fc600078e020c */
        /* <DEDUP_REMOVED lines=8> */
[----:B------:R-:W-:-:S05]  /*0e70*/  ISETP.GE.AND P1, PT, R0, R9, PT ;  /* 0x000000090000720c */ /* 0x000fca0003f26270 */
[----:B------:R-:W-:-:S05]  /*0e80*/  @!P3 IMAD.MOV R4, RZ, RZ, -R4 ;  /* 0x000000ffff04b224 */ /* 0x000fca00078e0a04 */
[----:B------:R-:W-:-:S04]  /*0e90*/  SEL R4, R8, R4, !P0 ;  /* 0x0000000408047207 */ /* 0x000fc80004000000 */
[----:B------:R-:W-:Y:S02]  /*0ea0*/  LEA R16, R4, UR4, 0x2 ;  /* 0x0000000404107c11 */ /* 0x000fe4000f8e10ff */
[----:B------:R-:W-:Y:S04]  /*0eb0*/  LDS.128 R4, [R17] ;  /* 0x0000000011047984 */ /* 0x000fe80000000c00 */
[----:B------:R-:W0:Y:S02]  /*0ec0*/  LDS R16, [R16] ;  /* 0x0000000010107984 */ /* 0x000e240000000800 */
[C---:B0-----:R-:W-:Y:S01]  /*0ed0*/  FMUL.FTZ R4, R16.reuse, R4 ;  /* 0x0000000410047220 */ /* 0x041fe20000410000 */
[C---:B------:R-:W-:Y:S01]  /*0ee0*/  FMUL.FTZ R5, R16.reuse, R5 ;  /* 0x0000000510057220 */ /* 0x040fe20000410000 */
[C---:B------:R-:W-:Y:S01]  /*0ef0*/  FMUL.FTZ R6, R16.reuse, R6 ;  /* 0x0000000610067220 */ /* 0x040fe20000410000 */
[----:B------:R-:W-:-:S05]  /*0f00*/  FMUL.FTZ R7, R16, R7 ;  /* 0x0000000710077220 */ /* 0x000fca0000410000 */
[----:B------:R0:W-:Y:S01]  /*0f10*/  STG.E.128 desc[UR8][R14.64], R4 ;  /* 0x000000040e007986 */ /* 0x0001e2000c101d08 */
[----:B------:R-:W-:Y:S05]  /*0f20*/  @!P1 BRA `(.L_x_216) ;  /* 0xfffffffc008c9947 */ /* 0x000fea000383ffff */
[----:B------:R-:W-:Y:S05]  /*0f30*/  EXIT ;  /* 0x000000000000794d */ /* 0x000fea0003800000 */
.L_x_217:
        /* <DEDUP_REMOVED lines=12> */
.L_x_374:


//--------------------- .text._ZN17fastertransformer19normalize_kernel_v2IffLi2ELi4ELi1EEEvPT_PKT0_iiii --------------------------
	.section	.text._ZN17fastertransformer19normalize_kernel_v2IffLi2ELi4ELi1EEEvPT_PKT0_iiii,"ax",@progbits
	.align	128
        .global         _ZN17fastertransformer19normalize_kernel_v2IffLi2ELi4ELi1EEEvPT_PKT0_iiii
        .type           _ZN17fastertransformer19normalize_kernel_v2IffLi2ELi4ELi1EEEvPT_PKT0_iiii,@function
        .size           _ZN17fastertransformer19normalize_kernel_v2IffLi2ELi4ELi1EEEvPT_PKT0_iiii,(.L_x_375 - _ZN17fastertransformer19normalize_kernel_v2IffLi2ELi4ELi1EEEvPT_PKT0_iiii)
        .other          _ZN17fastertransformer19normalize_kernel_v2IffLi2ELi4ELi1EEEvPT_PKT0_iiii,@"STO_CUDA_ENTRY STV_DEFAULT"
_ZN17fastertransformer19normalize_kernel_v2IffLi2ELi4ELi1EEEvPT_PKT0_iiii:
.text._ZN17fastertransformer19normalize_kernel_v2IffLi2ELi4ELi1EEEvPT_PKT0_iiii:
        /* <DEDUP_REMOVED lines=21> */
[----:B-----5:R-:W-:-:S03]  /*0150*/  IABS R3, R6 ;  /* 0x0000000600037213 */ /* 0x020fc60000000000 */
        /* <DEDUP_REMOVED lines=18> */
[----:B------:R-:W-:-:S04]  /*0280*/  @P0 VIADD R8, R8, 0x1 ;  /* 0x0000000108080836 */ /* 0x000fc80000000000 */
[----:B------:R-:W-:Y:S02]  /*0290*/  IMAD.MOV.U32 R7, RZ, RZ, R8 ;  /* 0x000000ffff077224 */ /* 0x000fe400078e0008 */
[----:B0-----:R-:W-:-:S03]  /*02a0*/  IMAD.MOV R8, RZ, RZ, -R9 ;  /* 0x000000ffff087224 */ /* 0x001fc600078e0a09 */
[----:B------:R-:W-:Y:S01]  /*02b0*/  @!P2 IADD3 R7, PT, PT, -R7, RZ, RZ ;  /* 0x000000ff0707a210 */ /* 0x000fe20007ffe1ff */
[----:B------:R-:W-:Y:S01]  /*02c0*/  IMAD R13, R8, R3, RZ ;  /* 0x00000003080d7224 */ /* 0x000fe200078e02ff */
[----:B------:R-:W-:Y:S01]  /*02d0*/  @!P1 LOP3.LUT R7, RZ, R2, RZ, 0x33, !PT ;  /* 0x00000002ff079212 */ /* 0x000fe200078e33ff */
[----:B------:R-:W-:-:S03]  /*02e0*/  IMAD.MOV.U32 R8, RZ, RZ, RZ ;  /* 0x000000ffff087224 */ /* 0x000fc600078e00ff */
[----:B------:R-:W-:Y:S01]  /*02f0*/  IABS R2, R7 ;  /* 0x0000000700027213 */ /* 0x000fe20000000000 */
[----:B------:R-:W-:Y:S01]  /*0300*/  IMAD.HI.U32 R8, R9, R13, R8 ;  /* 0x0000000d09087227 */ /* 0x000fe200078e0008 */
[----:B------:R-:W-:-:S03]  /*0310*/  ISETP.GE.AND P2, PT, R7, RZ, PT ;  /* 0x000000ff0700720c */ /* 0x000fc60003f46270 */
[----:B------:R-:W-:Y:S02]  /*0320*/  IMAD.MOV.U32 R9, RZ, RZ, 0x3f800000 ;  /* 0x3f800000ff097424 */ /* 0x000fe400078e00ff */
[----:B------:R-:W-:-:S04]  /*0330*/  IMAD.HI.U32 R8, R8, R2, RZ ;  /* 0x0000000208087227 */ /* 0x000fc800078e00ff */
[----:B------:R-:W-:-:S04]  /*0340*/  IMAD.MOV R8, RZ, RZ, -R8 ;  /* 0x000000ffff087224 */ /* 0x000fc800078e0a08 */
[C---:B------:R-:W-:Y:S02]  /*0350*/  IMAD R8, R3.reuse, R8, R2 ;  /* 0x0000000803087224 */ /* 0x040fe400078e0202 */
[----:B------:R-:W0:Y:S03]  /*0360*/  LDC R2, c[0x0][0x39c] ;  /* 0x0000e700ff027b82 */ /* 0x000e260000000800 */
[----:B------:R-:W-:-:S13]  /*0370*/  ISETP.GT.U32.AND P0, PT, R3, R8, PT ;  /* 0x000000080300720c */ /* 0x000fda0003f04070 */
[----:B------:R-:W-:Y:S01]  /*0380*/  @!P0 IMAD.IADD R8, R8, 0x1, -R3 ;  /* 0x0000000108088824 */ /* 0x000fe200078e0a03 */
[----:B------:R-:W-:-:S04]  /*0390*/  ISETP.NE.AND P0, PT, R6, RZ, PT ;  /* 0x000000ff0600720c */ /* 0x000fc80003f05270 */
[----:B------:R-:W-:Y:S01]  /*03a0*/  ISETP.GT.U32.AND P1, PT, R3, R8, PT ;  /* 0x000000080300720c */ /* 0x000fe20003f24070 */
[----:B0-----:R-:W-:-:S12]  /*03b0*/  VIADD R7, R2, 0xf ;  /* 0x0000000f02077836 */ /* 0x001fd80000000000 */
[----:B------:R-:W-:Y:S01]  /*03c0*/  @!P1 IADD3 R8, PT, PT, R8, -R3, RZ ;  /* 0x8000000308089210 */ /* 0x000fe20007ffe0ff */
[----:B------:R-:W-:-:S04]  /*03d0*/  IMAD.SHL.U32 R3, R2, 0x8, RZ ;  /* 0x0000000802037824 */ /* 0x000fc800078e00ff */
[----:B------:R-:W-:Y:S01]  /*03e0*/  IMAD.MOV.U32 R13, RZ, RZ, R8 ;  /* 0x000000ffff0d7224 */ /* 0x000fe200078e0008 */
[----:B------:R-:W-:Y:S02]  /*03f0*/  SHF.R.S32.HI R8, RZ, 0x1f, R7 ;  /* 0x0000001fff087819 */ /* 0x000fe40000011407 */
[----:B------:R-:W-:Y:S02]  /*0400*/  ISETP.GE.AND P1, PT, R0, R3, PT ;  /* 0x000000030000720c */ /* 0x000fe40003f26270 */
[----:B------:R-:W-:Y:S02]  /*0410*/  LEA.HI R11, R8, R7, RZ, 0x4 ;  /* 0x00000007080b7211 */ /* 0x000fe400078f20ff */
[----:B------:R-:W-:Y:S02]  /*0420*/  @!P2 IADD3 R13, PT, PT, -R13, RZ, RZ ;  /* 0x000000ff0d0da210 */ /* 0x000fe40007ffe1ff */
[----:B------:R-:W-:Y:S02]  /*0430*/  @!P0 LOP3.LUT R13, RZ, R6, RZ, 0x33, !PT ;  /* 0x00000006ff0d8212 */ /* 0x000fe400078e33ff */
[----:B------:R-:W-:-:S02]  /*0440*/  LOP3.LUT R8, R0, 0xf, RZ, 0xc0, !PT ;  /* 0x0000000f00087812 */ /* 0x000fc400078ec0ff */
[----:B------:R-:W-:Y:S01]  /*0450*/  SHF.R.S32.HI R11, RZ, 0x4, R11 ;  /* 0x00000004ff0b7819 */ /* 0x000fe2000001140b */
[----:B---3--:R-:W-:Y:S06]  /*0460*/  BRA.U !UP0, `(.L_x_218) ;  /* 0x00000001080c7547 */ /* 0x008fec000b800000 */
[----:B------:R-:W0:Y:S02]  /*0470*/  LDC.64 R6, c[0x0][0x388] ;  /* 0x0000e200ff067b82 */ /* 0x000e240000000a00 */
[----:B0-----:R-:W-:-:S05]  /*0480*/  IMAD.WIDE R6, R13, 0x4, R6 ;  /* 0x000000040d067825 */ /* 0x001fca00078e0206 */
[----:B------:R0:W5:Y:S02]  /*0490*/  LDG.E R9, desc[UR10][R6.64] ;  /* 0x0000000a06097981 */ /* 0x000164000c1e1900 */
.L_x_218:
[----:B------:R-:W-:Y:S04]  /*04a0*/  BSSY.RECONVERGENT B0, `(.L_x_219) ;  /* 0x0000011000007945 */ /* 0x000fe80003800200 */
[----:B------:R-:W-:Y:S05]  /*04b0*/  @P1 BRA `(.L_x_220) ;  /* 0x00000000003c1947 */ /* 0x000fea0003800000 */
[----:B------:R-:W1:Y:S01]  /*04c0*/  S2R R15, SR_CgaCtaId ;  /* 0x00000000000f7919 */ /* 0x000e620000008800 */
[----:B------:R-:W2:Y:S01]  /*04d0*/  LDC R19, c[0x0][0x360] ;  /* 0x0000d800ff137b82 */ /* 0x000ea20000000800 */
[----:B------:R-:W-:-:S05]  /*04e0*/  MOV R10, 0x400 ;  /* 0x00000400000a7802 */ /* 0x000fca0000000f00 */
[----:B------:R-:W-:Y:S02]  /*04f0*/  VIADD R10, R10, 0x20 ;  /* 0x000000200a0a7836 */ /* 0x000fe40000000000 */
[----:B0-----:R-:W0:Y:S03]  /*0500*/  LDC.64 R6, c[0x0][0x380] ;  /* 0x0000e000ff067b82 */ /* 0x001e260000000a00 */
[----:B-1----:R-:W-:Y:S01]  /*0510*/  LEA R15, R15, R10, 0x18 ;  /* 0x0000000a0f0f7211 */ /* 0x002fe200078ec0ff */
[----:B------:R-:W-:-:S07]  /*0520*/  IMAD.MOV.U32 R10, RZ, RZ, R0 ;  /* 0x000000ffff0a7224 */ /* 0x000fce00078e0000 */
.L_x_221:
        /* <DEDUP_REMOVED lines=8> */
.L_x_220:
[----:B------:R-:W-:Y:S05]  /*05b0*/  BSYNC.RECONVERGENT B0 ;  /* 0x0000000000007941 */ /* 0x000fea0003800200 */
.L_x_219:
[----:B0-----:R-:W-:Y:S01]  /*05c0*/  IMAD R6, R11, R8, RZ ;  /* 0x000000080b067224 */ /* 0x001fe200078e02ff */
[----:B------:R-:W-:Y:S01]  /*05d0*/  BAR.SYNC.DEFER_BLOCKING 0x0 ;  /* 0x0000000000007b1d */ /* 0x000fe20000010000 */
[----:B------:R-:W-:Y:S02]  /*05e0*/  IMAD.IADD R5, R4, 0x1, R5 ;  /* 0x0000000104057824 */ /* 0x000fe400078e0205 */
[----:B------:R-:W-:Y:S01]  /*05f0*/  IMAD.MOV.U32 R4, RZ, RZ, RZ ;  /* 0x000000ffff047224 */ /* 0x000fe200078e00ff */
        /* <DEDUP_REMOVED lines=8> */
[----:B------:R-:W-:Y:S01]  /*0680*/  IADD3 R11, PT, PT, R11, -0x1, RZ ;  /* 0xffffffff0b0b7810 */ /* 0x000fe20007ffe0ff */
[----:B------:R-:W-:-:S03]  /*0690*/  IMAD.MOV.U32 R10, RZ, RZ, RZ ;  /* 0x000000ffff0a7224 */ /* 0x000fc600078e00ff */
[----:B------:R-:W-:-:S04]  /*06a0*/  VIADDMNMX.U32 R7, R7, R2, R11, PT ;  /* 0x0000000207077246 */ /* 0x000fc8000380000b */
[C---:B------:R-:W-:Y:S01]  /*06b0*/  ISETP.GE.U32.AND P0, PT, R7.reuse, 0x3, PT ;  /* 0x000000030700780c */ /* 0x040fe20003f06070 */
[----:B-1----:R-:W-:Y:S02]  /*06c0*/  VIADD R12, R7, 0x1 ;  /* 0x00000001070c7836 */ /* 0x002fe40000000000 */
[----:B------:R-:W-:-:S03]  /*06d0*/  IMAD R7, R5, R2, RZ ;  /* 0x0000000205077224 */ /* 0x000fc600078e02ff */
[----:B------:R-:W-:-:S04]  /*06e0*/  LOP3.LUT R14, R12, 0x3, RZ, 0xc0, !PT ;  /* 0x000000030c0e7812 */ /* 0x000fc800078ec0ff */
[----:B------:R-:W-:-:S03]  /*06f0*/  ISETP.NE.AND P1, PT, R14, RZ, PT ;  /* 0x000000ff0e00720c */ /* 0x000fc60003f25270 */
[----:B------:R-:W-:Y:S10]  /*0700*/  @!P0 BRA `(.L_x_225) ;  /* 0x0000000000588947 */ /* 0x000ff40003800000 */
[----:B------:R-:W0:Y:S01]  /*0710*/  S2UR UR6, SR_CgaCtaId ;  /* 0x00000000000679c3 */ /* 0x000e220000008800 */
[----:B------:R-:W-:Y:S01]  /*0720*/  UMOV UR5, 0x400 ;  /* 0x0000040000057882 */ /* 0x000fe20000000000 */
[----:B------:R-:W-:Y:S01]  /*0730*/  IADD3 R11, PT, PT, R6, R7, RZ ;  /* 0x00000007060b7210 */ /* 0x000fe20007ffe0ff */
[----:B------:R-:W-:Y:S01]  /*0740*/  UIADD3 UR5, UPT, UPT, UR5, 0x20, URZ ;  /* 0x0000002005057890 */ /* 0x000fe2000fffe0ff */
[----:B------:R-:W-:Y:S01]  /*0750*/  LOP3.LUT R10, R12, 0xfffffffc, RZ, 0xc0, !PT ;  /* 0xfffffffc0c0a7812 */ /* 0x000fe200078ec0ff */
[----:B------:R-:W-:-:S04]  /*0760*/  IMAD.MOV.U32 R4, RZ, RZ, RZ ;  /* 0x000000ffff047224 */ /* 0x000fc800078e00ff */
[----:B------:R-:W-:Y:S01]  /*0770*/  IMAD.MOV R12, RZ, RZ, -R10 ;  /* 0x000000ffff0c7224 */ /* 0x000fe200078e0a0a */
[----:B0-----:R-:W-:-:S06]  /*0780*/  ULEA UR5, UR6, UR5, 0x18 ;  /* 0x0000000506057291 */ /* 0x001fcc000f8ec0ff */
[----:B------:R-:W-:-:S05]  /*0790*/  LEA R11, R11, UR5, 0x2 ;  /* 0x000000050b0b7c11 */ /* 0x000fca000f8e10ff */
[----:B------:R-:W-:-:S07]  /*07a0*/  VIADD R11, R11, 0x8 ;  /* 0x000000080b0b7836 */ /* 0x000fce0000000000 */
.L_x_226:
[----:B------:R-:W0:Y:S01]  /*07b0*/  LDS R13, [R11+-0x8] ;  /* 0xfffff8000b0d7984 */ /* 0x000e220000000800 */
[----:B------:R-:W-:-:S03]  /*07c0*/  IADD3 R12, PT, PT, R12, 0x4, RZ ;  /* 0x000000040c0c7810 */ /* 0x000fc60007ffe0ff */
[----:B------:R-:W1:Y:S01]  /*07d0*/  LDS R15, [R11+-0x4] ;  /* 0xfffffc000b0f7984 */ /* 0x000e620000000800 */
[----:B------:R-:W-:-:S03]  /*07e0*/  ISETP.NE.AND P0, PT, R12, RZ, PT ;  /* 0x000000ff0c00720c */ /* 0x000fc60003f05270 */
[----:B------:R-:W2:Y:S04]  /*07f0*/  LDS R17, [R11] ;  /* 0x000000000b117984 */ /* 0x000ea80000000800 */
[----:B------:R3:W4:Y:S02]  /*0800*/  LDS R19, [R11+0x4] ;  /* 0x000004000b137984 */ /* 0x0007240000000800 */
[----:B---3--:R-:W-:Y:S02]  /*0810*/  VIADD R11, R11, 0x10 ;  /* 0x000000100b0b7836 */ /* 0x008fe40000000000 */
[----:B0-----:R-:W-:-:S04]  /*0820*/  FFMA.FTZ R4, R13, R13, R4 ;  /* 0x0000000d0d047223 */ /* 0x001fc80000010004 */
[----:B-1----:R-:W-:-:S04]  /*0830*/  FFMA.FTZ R4, R15, R15, R4 ;  /* 0x0000000f0f047223 */ /* 0x002fc80000010004 */
[----:B--2---:R-:W-:-:S04]  /*0840*/  FFMA.FTZ R4, R17, R17, R4 ;  /* 0x0000001111047223 */ /* 0x004fc80000010004 */
[----:B----4-:R-:W-:Y:S01]  /*0850*/  FFMA.FTZ R4, R19, R19, R4 ;  /* 0x0000001313047223 */ /* 0x010fe20000010004 */
[----:B------:R-:W-:Y:S06]  /*0860*/  @P0 BRA `(.L_x_226) ;  /* 0xfffffffc00d00947 */ /* 0x000fec000383ffff */
.L_x_225:
[----:B------:R-:W-:Y:S05]  /*0870*/  BSYNC.RECONVERGENT B1 ;  /* 0x0000000000017941 */ /* 0x000fea0003800200 */
.L_x_224:
        /* <DEDUP_REMOVED lines=8> */
.L_x_227:
[----:B------:R0:W1:Y:S01]  /*0900*/  LDS R11, [R6] ;  /* 0x00000000060b7984 */ /* 0x0000620000000800 */
[----:B------:R-:W-:-:S04]  /*0910*/  IADD3 R7, PT, PT, R7, 0x1, RZ ;  /* 0x0000000107077810 */ /* 0x000fc80007ffe0ff */
[----:B------:R-:W-:Y:S01]  /*0920*/  ISETP.NE.AND P0, PT, R7, RZ, PT ;  /* 0x000000ff0700720c */ /* 0x000fe20003f05270 */
[----:B0-----:R-:W-:Y:S02]  /*0930*/  VIADD R6, R6, 0x4 ;  /* 0x0000000406067836 */ /* 0x001fe40000000000 */
[----:B-1----:R-:W-:-:S10]  /*0940*/  FFMA.FTZ R4, R11, R11, R4 ;  /* 0x0000000b0b047223 */ /* 0x002fd40000010004 */
[----:B------:R-:W-:Y:S05]  /*0950*/  @P0 BRA `(.L_x_227) ;  /* 0xfffffffc00e80947 */ /* 0x000fea000383ffff */
.L_x_223:
[----:B------:R-:W-:Y:S05]  /*0960*/  BSYNC.RECONVERGENT B0 ;  /* 0x0000000000007941 */ /* 0x000fea0003800200 */
.L_x_222:
        /* <DEDUP_REMOVED lines=23> */
[----:B------:R-:W2:Y:S01]  /*0ae0*/  S2UR UR6, SR_CgaCtaId ;  /* 0x00000000000679c3 */ /* 0x000ea20000008800 */
[----:B------:R-:W-:Y:S02]  /*0af0*/  UMOV UR5, 0x400 ;  /* 0x0000040000057882 */ /* 0x000fe40000000000 */
[----:B--2---:R-:W-:-:S06]  /*0b00*/  ULEA UR5, UR6, UR5, 0x18 ;  /* 0x0000000506057291 */ /* 0x004fcc000f8ec0ff */
        /* <DEDUP_REMOVED lines=14> */
.L_x_229:
[----:B------:R-:W-:Y:S05]  /*0bf0*/  BSYNC.RECONVERGENT B0 ;  /* 0x0000000000007941 */ /* 0x000fea0003800200 */
.L_x_228:
        /* <DEDUP_REMOVED lines=9> */
[----:B------:R-:W1:Y:S08]  /*0c90*/  LDC R7, c[0x0][0x39c] ;  /* 0x0000e700ff077b82 */ /* 0x000e700000000800 */
[----:B0-----:R-:W0:Y:S01]  /*0ca0*/  LDC.64 R4, c[0x0][0x380] ;  /* 0x0000e000ff047b82 */ /* 0x001e220000000a00 */
[----:B---3--:R-:W3:Y:S01]  /*0cb0*/  MUFU.RCP R10, R10 ;  /* 0x0000000a000a7308 */ /* 0x008ee20000001000 */
[----:B--2---:R-:W-:-:S02]  /*0cc0*/  ULEA UR5, UR6, UR5, 0x18 ;  /* 0x0000000506057291 */ /* 0x004fc4000f8ec0ff */
[----:B------:R-:W-:Y:S01]  /*0cd0*/  ULEA UR7, UR6, UR7, 0x18 ;  /* 0x0000000706077291 */ /* 0x000fe2000f8ec0ff */
[----:B---3--:R-:W-:-:S04]  /*0ce0*/  VIADD R8, R10, 0xffffffe ;  /* 0x0ffffffe0a087836 */ /* 0x008fc80000000000 */
[----:B-----5:R2:W3:Y:S02]  /*0cf0*/  F2I.FTZ.U32.TRUNC.NTZ R9, R8 ;  /* 0x0000000800097305 */ /* 0x0204e4000021f000 */
[----:B--2---:R-:W-:Y:S01]  /*0d00*/  IMAD.MOV.U32 R8, RZ, RZ, RZ ;  /* 0x000000ffff087224 */ /* 0x004fe200078e00ff */
[----:B---3--:R-:W-:-:S05]  /*0d10*/  IADD3 R11, PT, PT, RZ, -R9, RZ ;  /* 0x80000009ff0b7210 */ /* 0x008fca0007ffe0ff */
[----:B------:R-:W-:-:S04]  /*0d20*/  IMAD R11, R11, R6, RZ ;  /* 0x000000060b0b7224 */ /* 0x000fc800078e02ff */
[----:B------:R-:W-:Y:S01]  /*0d30*/  IMAD.HI.U32 R10, R9, R11, R8 ;  /* 0x0000000b090a7227 */ /* 0x000fe200078e0008 */
[----:B01--4-:R-:W-:-:S07]  /*0d40*/  LOP3.LUT R11, RZ, R2, RZ, 0x33, !PT ;  /* 0x00000002ff0b7212 */ /* 0x013fce00078e33ff */
.L_x_230:
        /* <DEDUP_REMOVED lines=13> */
[----:B------:R-:W-:Y:S01]  /*0e20*/  LDS R13, [R12] ;  /* 0x000000000c0d7984 */ /* 0x000fe20000000800 */
[----:B------:R-:W-:Y:S02]  /*0e30*/  VIADD R0, R0, UR8 ;  /* 0x0000000800007c36 */ /* 0x000fe40008000000 */
[----:B------:R-:W-:-:S07]  /*0e40*/  IMAD.WIDE R8, R9, 0x4, R4 ;  /* 0x0000000409087825 */ /* 0x000fce00078e0204 */
        /* <DEDUP_REMOVED lines=10> */
.L_x_231:
        /* <DEDUP_REMOVED lines=9> */
.L_x_375:


//--------------------- .text._ZN17fastertransformer19normalize_kernel_v2I6float2fLi2ELi4ELi2EEEvPT_PKT0_iiii --------------------------
	.section	.text._ZN17fastertransformer19normalize_kernel_v2I6float2fLi2ELi4ELi2EEEvPT_PKT0_iiii,"ax",@progbits
	.align	128
        .global         _ZN17fastertransformer19normalize_kernel_v2I6float2fLi2ELi4ELi2EEEvPT_PKT0_iiii
        .type           _ZN17fastertransformer19normalize_kernel_v2I6float2fLi2ELi4ELi2EEEvPT_PKT0_iiii,@function
        .size           _ZN17fastertransformer19normalize_kernel_v2I6float2fLi2ELi4ELi2EEEvPT_PKT0_iiii,(.L_x_376 - _ZN17fastertransformer19normalize_kernel_v2I6float2fLi2ELi4ELi2EEEvPT_PKT0_iiii)
        .other          _ZN17fastertransformer19normalize_kernel_v2I6float2fLi2ELi4ELi2EEEvPT_PKT0_iiii,@"STO_CUDA_ENTRY STV_DEFAULT"
_ZN17fastertransformer19normalize_kernel_v2I6float2fLi2ELi4ELi2EEEvPT_PKT0_iiii:
.text._ZN17fastertransformer19normalize_kernel_v2I6float2fLi2ELi4ELi2EEEvPT_PKT0_iiii:
        /* <DEDUP_REMOVED lines=24> */
[----:B------:R-:W-:-:S04]  /*0180*/  IMAD.HI.U32 R6, R7, R11, R6 ;  /* 0x0000000b07067227 */ /* 0x000fc800078e0006 */
[----:B------:R-:W-:Y:S02]  /*0190*/  IMAD.MOV.U32 R7, RZ, RZ, R10 ;  /* 0x000000ffff077224 */ /* 0x000fe400078e000a */
[----:B------:R-:W0:Y:S02]  /*01a0*/  I2F.RP R10, R4 ;  /* 0x00000004000a7306 */ /* 0x000e240000209400 */
[----:B------:R-:W-:-:S05]  /*01b0*/  IMAD.HI.U32 R6, R6, R7, RZ ;  /* 0x0000000706067227 */ /* 0x000fca00078e00ff */
[----:B------:R-:W-:-:S05]  /*01c0*/  IADD3 R11, PT, PT, -R6, RZ, RZ ;  /* 0x000000ff060b7210 */ /* 0x000fca0007ffe1ff */
[C---:B------:R-:W-:Y:S01]  /*01d0*/  IMAD R7, R12.reuse, R11, R7 ;  /* 0x0000000b0c077224 */ /* 0x040fe200078e0207 */
[----:B0-----:R-:W0:Y:S04]  /*01e0*/  MUFU.RCP R10, R10 ;  /* 0x0000000a000a7308 */ /* 0x001e280000001000 */
[----:B------:R-:W-:-:S13]  /*01f0*/  ISETP.GT.U32.AND P1, PT, R12, R7, PT ;  /* 0x000000070c00720c */ /* 0x000fda0003f24070 */
[----:B------:R-:W-:Y:S02]  /*0200*/  @!P1 IMAD.IADD R7, R7, 0x1, -R12 ;  /* 0x0000000107079824 */ /* 0x000fe400078e0a0c */
[----:B------:R-:W-:Y:S01]  /*0210*/  @!P1 VIADD R6, R6, 0x1 ;  /* 0x0000000106069836 */ /* 0x000fe20000000000 */
[----:B------:R-:W-:Y:S01]  /*0220*/  ISETP.NE.AND P1, PT, R5, RZ, PT ;  /* 0x000000ff0500720c */ /* 0x000fe20003f25270 */
[----:B0-----:R-:W-:Y:S01]  /*0230*/  VIADD R11, R10, 0xffffffe ;  /* 0x0ffffffe0a0b7836 */ /* 0x001fe20000000000 */
[----:B------:R-:W-:-:S03]  /*0240*/  ISETP.GE.U32.AND P0, PT, R7, R12, PT ;  /* 0x0000000c0700720c */ /* 0x000fc60003f06070 */
[----:B------:R-:W0:Y:S10]  /*0250*/  F2I.FTZ.U32.TRUNC.NTZ R7, R11 ;  /* 0x0000000b00077305 */ /* 0x000e34000021f000 */
[----:B------:R-:W-:-:S02]  /*0260*/  @P0 IADD3 R6, PT, PT, R6, 0x1, RZ ;  /* 0x0000000106060810 */ /* 0x000fc40007ffe0ff */
[----:B------:R-:W-:-:S03]  /*0270*/  ISETP.NE.U32.AND P0, PT, RZ, UR6, PT ;  /* 0x00000006ff007c0c */ /* 0x000fc6000bf05070 */
[----:B------:R-:W-:Y:S02]  /*0280*/  IMAD.MOV.U32 R8, RZ, RZ, R6 ;  /* 0x000000ffff087224 */ /* 0x000fe400078e0006 */
[----:B------:R-:W-:Y:S02]  /*0290*/  HFMA2 R6, -RZ, RZ, 0, 0 ;  /* 0x00000000ff067431 */ /* 0x000fe400000001ff */
[----:B0-----:R-:W-:Y:S01]  /*02a0*/  IMAD.MOV R13, RZ, RZ, -R7 ;  /* 0x000000ffff0d7224 */ /* 0x001fe200078e0a07 */
        /* <DEDUP_REMOVED lines=8> */
[----:B------:R-:W0:Y:S02]  /*0330*/  @P0 LDC.64 R10, c[0x0][0x388] ;  /* 0x0000e200ff0a0b82 */ /* 0x000e240000000a00 */
[----:B------:R-:W-:-:S04]  /*0340*/  IMAD.HI.U32 R6, R6, R5, RZ ;  /* 0x0000000506067227 */ /* 0x000fc800078e00ff */
[----:B------:R-:W-:-:S04]  /*0350*/  IMAD.MOV R6, RZ, RZ, -R6 ;  /* 0x000000ffff067224 */ /* 0x000fc800078e0a06 */
[C---:B------:R-:W-:Y:S02]  /*0360*/  IMAD R5, R4.reuse, R6, R5 ;  /* 0x0000000604057224 */ /* 0x040fe400078e0205 */
[----:B------:R-:W1:Y:S03]  /*0370*/  LDC R6, c[0x0][0x39c] ;  /* 0x0000e700ff067b82 */ /* 0x000e660000000800 */
[----:B------:R-:W-:-:S13]  /*0380*/  ISETP.GT.U32.AND P1, PT, R4, R5, PT ;  /* 0x000000050400720c */ /* 0x000fda0003f24070 */
[----:B------:R-:W-:Y:S01]  /*0390*/  @!P1 IMAD.IADD R5, R5, 0x1, -R4 ;  /* 0x0000000105059824 */ /* 0x000fe200078e0a04 */
[----:B------:R-:W-:-:S04]  /*03a0*/  ISETP.NE.AND P1, PT, R3, RZ, PT ;  /* 0x000000ff0300720c */ /* 0x000fc80003f25270 */
[----:B------:R-:W-:-:S13]  /*03b0*/  ISETP.GT.U32.AND P2, PT, R4, R5, PT ;  /* 0x000000050400720c */ /* 0x000fda0003f44070 */
[----:B------:R-:W-:Y:S01]  /*03c0*/  @!P2 IADD3 R5, PT, PT, R5, -R4, RZ ;  /* 0x800000040505a210 */ /* 0x000fe20007ffe0ff */
[----:B------:R-:W-:-:S04]  /*03d0*/  IMAD.MOV.U32 R4, RZ, RZ, 0x3f800000 ;  /* 0x3f800000ff047424 */ /* 0x000fc800078e00ff */
[----:B------:R-:W-:Y:S01]  /*03e0*/  @!P3 IMAD.MOV R5, RZ, RZ, -R5 ;  /* 0x000000ffff05b224 */ /* 0x000fe200078e0a05 */
[----:B------:R-:W-:Y:S02]  /*03f0*/  @!P1 LOP3.LUT R5, RZ, R3, RZ, 0x33, !PT ;  /* 0x00000003ff059212 */ /* 0x000fe400078e33ff */
[----:B-1----:R-:W-:-:S03]  /*0400*/  LEA.HI R3, R6, R6, RZ, 0x1 ;  /* 0x0000000606037211 */ /* 0x002fc600078f08ff */
[----:B0-----:R-:W-:Y:S01]  /*0410*/  @P0 IMAD.WIDE R10, R5, 0x4, R10 ;  /* 0x00000004050a0825 */ /* 0x001fe200078e020a */
[----:B------:R-:W-:-:S04]  /*0420*/  SHF.R.S32.HI R3, RZ, 0x1, R3 ;  /* 0x00000001ff037819 */ /* 0x000fc80000011403 */
[----:B------:R-:W-:Y:S01]  /*0430*/  SHF.L.U32 R5, R3, 0x3, RZ ;  /* 0x0000000303057819 */ /* 0x000fe200000006ff */
[----:B------:R-:W-:Y:S01]  /*0440*/  VIADD R7, R6, 0xf ;  /* 0x0000000f06077836 */ /* 0x000fe20000000000 */
[----:B---3--:R0:W5:Y:S01]  /*0450*/  @P0 LDG.E R4, desc[UR8][R10.64] ;  /* 0x000000080a040981 */ /* 0x008162000c1e1900 */
[----:B------:R-:W-:Y:S01]  /*0460*/  BSSY.RECONVERGENT B0, `(.L_x_232) ;  /* 0x0000017000007945 */ /* 0x000fe20003800200 */
[----:B------:R-:W-:Y:S02]  /*0470*/  ISETP.GE.AND P0, PT, R0, R5, PT ;  /* 0x000000050000720c */ /* 0x000fe40003f06270 */
[----:B------:R-:W-:-:S04]  /*0480*/  SHF.R.S32.HI R8, RZ, 0x1f, R7 ;  /* 0x0000001fff087819 */ /* 0x000fc80000011407 */
[----:B------:R-:W-:Y:S02]  /*0490*/  LEA.HI R7, R8, R7, RZ, 0x4 ;  /* 0x0000000708077211 */ /* 0x000fe400078f20ff */
[----:B------:R-:W-:Y:S02]  /*04a0*/  LOP3.LUT R8, R0, 0xf, RZ, 0xc0, !PT ;  /* 0x0000000f00087812 */ /* 0x000fe400078ec0ff */
[----:B------:R-:W-:Y:S01]  /*04b0*/  SHF.R.S32.HI R17, RZ, 0x4, R7 ;  /* 0x00000004ff117819 */ /* 0x000fe20000011407 */
[----:B------:R-:W-:Y:S02]  /*04c0*/  IMAD R7, R3, UR4, RZ ;  /* 0x0000000403077c24 */ /* 0x000fe4000f8e02ff */
[----:B0-----:R-:W-:Y:S05]  /*04d0*/  @P0 BRA `(.L_x_233) ;  /* 0x00000000003c0947 */ /* 0x001fea0003800000 */
[----:B------:R-:W0:Y:S01]  /*04e0*/  S2R R15, SR_CgaCtaId ;  /* 0x00000000000f7919 */ /* 0x000e220000008800 */
[----:B------:R-:W1:Y:S01]  /*04f0*/  LDC R19, c[0x0][0x360] ;  /* 0x0000d800ff137b82 */ /* 0x000e620000000800 */
[----:B------:R-:W-:Y:S01]  /*0500*/  MOV R12, 0x400 ;  /* 0x00000400000c7802 */ /* 0x000fe20000000f00 */
[----:B------:R-:W-:-:S04]  /*0510*/  IMAD.MOV.U32 R14, RZ, RZ, R0 ;  /* 0x000000ffff0e7224 */ /* 0x000fc800078e0000 */
[----:B------:R-:W-:Y:S02]  /*0520*/  VIADD R12, R12, 0x20 ;  /* 0x000000200c0c7836 */ /* 0x000fe40000000000 */
[----:B------:R-:W2:Y:S03]  /*0530*/  LDC.64 R10, c[0x0][0x380] ;  /* 0x0000e000ff0a7b82 */ /* 0x000ea60000000a00 */
[----:B0-----:R-:W-:-:S07]  /*0540*/  LEA R15, R15, R12, 0x18 ;  /* 0x0000000c0f0f7211 */ /* 0x001fce00078ec0ff */
.L_x_234:
        /* <DEDUP_REMOVED lines=8> */
.L_x_233:
[----:B------:R-:W-:Y:S05]  /*05d0*/  BSYNC.RECONVERGENT B0 ;  /* 0x0000000000007941 */ /* 0x000fea0003800200 */
.L_x_232:
[----:B------:R-:W-:Y:S01]  /*05e0*/  IMAD R10, R17, R8, RZ ;  /* 0x00000008110a7224 */ /* 0x000fe200078e02ff */
        /* <DEDUP_REMOVED lines=15> */
[----:B------:R-:W-:Y:S02]  /*06e0*/  IMAD R11, R9, R6, RZ ;  /* 0x00000006090b7224 */ /* 0x000fe400078e02ff */
[----:B------:R-:W-:Y:S01]  /*06f0*/  IMAD.MOV.U32 R6, RZ, RZ, RZ ;  /* 0x000000ffff067224 */ /* 0x000fe200078e00ff */
        /* <DEDUP_REMOVED lines=13> */
.L_x_239:
        /* <DEDUP_REMOVED lines=12> */
.L_x_238:
[----:B------:R-:W-:Y:S05]  /*0890*/  BSYNC.RECONVERGENT B1 ;  /* 0x0000000000017941 */ /* 0x000fea0003800200 */
.L_x_237:
        /* <DEDUP_REMOVED lines=8> */
.L_x_240:
[----:B------:R0:W1:Y:S01]  /*0920*/  LDS R11, [R6] ;  /* 0x00000000060b7984 */ /* 0x0000620000000800 */
[----:B------:R-:W-:-:S05]  /*0930*/  VIADD R10, R10, 0x1 ;  /* 0x000000010a0a7836 */ /* 0x000fca0000000000 */
[----:B------:R-:W-:Y:S02]  /*0940*/  ISETP.NE.AND P0, PT, R10, RZ, PT ;  /* 0x000000ff0a00720c */ /* 0x000fe40003f05270 */
[----:B0-----:R-:W-:Y:S01]  /*0950*/  IADD3 R6, PT, PT, R6, 0x4, RZ ;  /* 0x0000000406067810 */ /* 0x001fe20007ffe0ff */
[----:B-1----:R-:W-:-:S10]  /*0960*/  FFMA.FTZ R2, R11, R11, R2 ;  /* 0x0000000b0b027223 */ /* 0x002fd40000010002 */
[----:B------:R-:W-:Y:S05]  /*0970*/  @P0 BRA `(.L_x_240) ;  /* 0xfffffffc00e80947 */ /* 0x000fea000383ffff */
.L_x_236:
[----:B------:R-:W-:Y:S05]  /*0980*/  BSYNC.RECONVERGENT B0 ;  /* 0x0000000000007941 */ /* 0x000fea0003800200 */
.L_x_235:
[----:B------:R-:W1:Y:S01]  /*0990*/  SHFL.BFLY PT, R11, R2, 0x1, 0x1f ;  /* 0x0c201f00020b7f89 */ /* 0x000e6200000e0000 */
[----:B------:R-:W-:Y:S01]  /*09a0*/  ISETP.NE.AND P0, PT, R8, RZ, PT ;  /* 0x000000ff0800720c */ /* 0x000fe20003f05270 */
[----:B------:R-:W-:Y:S01]  /*09b0*/  BSSY.RECONVERGENT B0, `(.L_x_241) ;  /* 0x0000026000007945 */ /* 0x000fe20003800200 */
[----:B------:R-:W-:Y:S01]  /*09c0*/  ISETP.GE.AND P1, PT, R0, R5, PT ;  /* 0x000000050000720c */ /* 0x000fe20003f26270 */
        /* <DEDUP_REMOVED lines=36> */
.L_x_242:
[----:B------:R-:W-:Y:S05]  /*0c10*/  BSYNC.RECONVERGENT B0 ;  /* 0x0000000000007941 */ /* 0x000fea0003800200 */
.L_x_241:
        /* <DEDUP_REMOVED lines=16> */
[----:B0-----:R-:W-:Y:S02]  /*0d20*/  IMAD.MOV.U32 R10, RZ, RZ, RZ ;  /* 0x000000ffff0a7224 */ /* 0x001fe400078e00ff */
[----:B-1----:R-:W-:-:S04]  /*0d30*/  IMAD.MOV R13, RZ, RZ, -R11 ;  /* 0x000000ffff0d7224 */ /* 0x002fc800078e0a0b */
[----:B------:R-:W-:-:S04]  /*0d40*/  IMAD R13, R13, R2, RZ ;  /* 0x000000020d0d7224 */ /* 0x000fc800078e02ff */
[----:B--23--:R-:W-:-:S07]  /*0d50*/  IMAD.HI.U32 R6, R11, R13, R10 ;  /* 0x0000000d0b067227 */ /* 0x00cfce00078e000a */
.L_x_243:
[----:B0-----:R-:W-:Y:S02]  /*0d60*/  IABS R10, R3 ;  /* 0x00000003000a7213 */ /* 0x001fe40000000000 */
[----:B------:R-:W-:Y:S02]  /*0d70*/  IABS R11, R0 ;  /* 0x00000000000b7213 */ /* 0x000fe40000000000 */
[----:B------:R-:W-:Y:S02]  /*0d80*/  IADD3 R12, PT, PT, RZ, -R10, RZ ;  /* 0x8000000aff0c7210 */ /* 0x000fe40007ffe0ff */
[----:B------:R-:W-:Y:S01]  /*0d90*/  LEA R13, R0, UR6, 0x3 ;  /* 0x00000006000d7c11 */ /* 0x000fe2000f8e18ff */
[----:B------:R-:W-:-:S04]  /*0da0*/  IMAD.HI.U32 R10, R6, R11, RZ ;  /* 0x0000000b060a7227 */ /* 0x000fc800078e00ff */
[----:B------:R-:W-:Y:S01]  /*0db0*/  IMAD R11, R10, R12, R11 ;  /* 0x0000000c0a0b7224 */ /* 0x000fe200078e020b */
[----:B------:R-:W-:Y:S01]  /*0dc0*/  IABS R12, R3 ;  /* 0x00000003000c7213 */ /* 0x000fe20000000000 */
[----:B------:R-:W-:Y:S03]  /*0dd0*/  LDS.64 R14, [R13] ;  /* 0x000000000d0e7984 */ /* 0x000fe60000000a00 */
[----:B------:R-:W-:-:S13]  /*0de0*/  ISETP.GT.U32.AND P2, PT, R2, R11, PT ;  /* 0x0000000b0200720c */ /* 0x000fda0003f44070 */
[----:B------:R-:W-:Y:S02]  /*0df0*/  @!P2 IMAD.IADD R11, R11, 0x1, -R12 ;  /* 0x000000010b0ba824 */ /* 0x000fe400078e0a0c */
[----:B------:R-:W-:-:S03]  /*0e00*/  @!P2 VIADD R10, R10, 0x1 ;  /* 0x000000010a0aa836 */ /* 0x000fc60000000000 */
[----:B------:R-:W-:Y:S02]  /*0e10*/  ISETP.GE.U32.AND P1, PT, R11, R2, PT ;  /* 0x000000020b00720c */ /* 0x000fe40003f26070 */
[----:B------:R-:W-:-:S04]  /*0e20*/  LOP3.LUT R11, R0, R3, RZ, 0x3c, !PT ;  /* 0x00000003000b7212 */ /* 0x000fc800078e3cff */
[----:B------:R-:W-:Y:S01]  /*0e30*/  ISETP.GE.AND P3, PT, R11, RZ, PT ;  /* 0x000000ff0b00720c */ /* 0x000fe20003f66270 */
[----:B------:R-:W-:Y:S02]  /*0e40*/  IMAD.IADD R11, R7, 0x1, R0 ;  /* 0x00000001070b7824 */ /* 0x000fe400078e0200 */
[----:B------:R-:W-:-:S04]  /*0e50*/  VIADD R0, R0, UR7 ;  /* 0x0000000700007c36 */ /* 0x000fc80008000000 */
[----:B------:R-:W-:Y:S01]  /*0e60*/  @P1 VIADD R10, R10, 0x1 ;  /* 0x000000010a0a1836 */ /* 0x000fe20000000000 */
[----:B------:R-:W-:-:S05]  /*0e70*/  ISETP.GE.AND P1, PT, R0, R5, PT ;  /* 0x000000050000720c */ /* 0x000fca0003f26270 */
[----:B------:R-:W-:-:S04]  /*0e80*/  @!P3 IADD3 R10, PT, PT, -R10, RZ, RZ ;  /* 0x000000ff0a0ab210 */ /* 0x000fc80007ffe1ff */
        /* <DEDUP_REMOVED lines=9> */
.L_x_244:
        /* <DEDUP_REMOVED lines=14> */
.L_x_376:


//--------------------- .text._ZN17fastertransformer19normalize_kernel_v2I6float4fLi2ELi4ELi4EEEvPT_PKT0_iiii --------------------------
	.section	.text._ZN17fastertransformer19normalize_kernel_v2I6float4fLi2ELi4ELi4EEEvPT_PKT0_iiii,"ax",@progbits
	.align	128
        .global         _ZN17fastertransformer19normalize_kernel_v2I6float4fLi2ELi4ELi4EEEvPT_PKT0_iiii
        .type           _ZN17fastertransformer19normalize_kernel_v2I6float4fLi2ELi4ELi4EEEvPT_PKT0_iiii,@function
        .size           _ZN17fastertransformer19normalize_kernel_v2I6float4fLi2ELi4ELi4EEEvPT_PKT0_iiii,(.L_x_377 - _ZN17fastertransformer19normalize_kernel_v2I6float4fLi2ELi4ELi4EEEvPT_PKT0_iiii)
        .other          _ZN17fastertransformer19normalize_kernel_v2I6float4fLi2ELi4ELi4EEEvPT_PKT0_iiii,@"STO_CUDA_ENTRY STV_DEFAULT"
_ZN17fastertransformer19normalize_kernel_v2I6float4fLi2ELi4ELi4EEEvPT_PKT0_iiii:
.text._ZN17fastertransformer19normalize_kernel_v2I6float4fLi2ELi4ELi4EEEvPT_PKT0_iiii:
        /* <DEDUP_REMOVED lines=33> */
[----:B------:R-:W-:Y:S02]  /*0210*/  @!P1 IMAD.IADD R7, R7, 0x1, -R12 ;  /* 0x0000000107079824 */ /* 0x000fe400078e0a0c */
[----:B------:R-:W-:Y:S01]  /*0220*/  @!P1 VIADD R6, R6, 0x1 ;  /* 0x0000000106069836 */ /* 0x000fe20000000000 */
[----:B------:R-:W-:Y:S02]  /*0230*/  ISETP.NE.AND P1, PT, R5, RZ, PT ;  /* 0x000000ff0500720c */ /* 0x000fe40003f25270 */
[----:B------:R-:W-:Y:S02]  /*0240*/  ISETP.GE.U32.AND P0, PT, R7, R12, PT ;  /* 0x0000000c0700720c */ /* 0x000fe40003f06070 */
[----:B------:R0:W1:Y:S02]  /*0250*/  F2I.FTZ.U32.TRUNC.NTZ R7, R10 ;  /* 0x0000000a00077305 */ /* 0x000064000021f000 */
[----:B0-----:R-:W0:Y:S09]  /*0260*/  LDC R10, c[0x0][0x39c] ;  /* 0x0000e700ff0a7b82 */ /* 0x001e320000000800 */
[----:B------:R-:W-:-:S02]  /*0270*/  @P0 IADD3 R6, PT, PT, R6, 0x1, RZ ;  /* 0x0000000106060810 */ /* 0x000fc40007ffe0ff */
[----:B------:R-:W-:Y:S01]  /*0280*/  ISETP.NE.U32.AND P0, PT, RZ, UR6, PT ;  /* 0x00000006ff007c0c */ /* 0x000fe2000bf05070 */
[----:B-1----:R-:W-:Y:S02]  /*0290*/  IMAD.MOV R9, RZ, RZ, -R7 ;  /* 0x000000ffff097224 */ /* 0x002fe400078e0a07 */
[----:B------:R-:W-:Y:S02]  /*02a0*/  IMAD.MOV.U32 R8, RZ, RZ, R6 ;  /* 0x000000ffff087224 */ /* 0x000fe400078e0006 */
[----:B------:R-:W-:Y:S01]  /*02b0*/  HFMA2 R6, -RZ, RZ, 0, 0 ;  /* 0x00000000ff067431 */ /* 0x000fe200000001ff */
        /* <DEDUP_REMOVED lines=8> */
[----:B------:R-:W-:Y:S02]  /*0340*/  IMAD.MOV.U32 R8, RZ, RZ, 0x3f800000 ;  /* 0x3f800000ff087424 */ /* 0x000fe400078e00ff */
[----:B------:R-:W-:-:S04]  /*0350*/  IMAD.HI.U32 R6, R6, R5, RZ ;  /* 0x0000000506067227 */ /* 0x000fc800078e00ff */
[----:B------:R-:W-:-:S04]  /*0360*/  IMAD.MOV R6, RZ, RZ, -R6 ;  /* 0x000000ffff067224 */ /* 0x000fc800078e0a06 */
[C---:B------:R-:W-:Y:S02]  /*0370*/  IMAD R5, R4.reuse, R6, R5 ;  /* 0x0000000604057224 */ /* 0x040fe400078e0205 */
[----:B------:R-:W1:Y:S03]  /*0380*/  @P0 LDC.64 R6, c[0x0][0x388] ;  /* 0x0000e200ff060b82 */ /* 0x000e660000000a00 */
[----:B------:R-:W-:-:S13]  /*0390*/  ISETP.GT.U32.AND P1, PT, R4, R5, PT ;  /* 0x000000050400720c */ /* 0x000fda0003f24070 */
[----:B------:R-:W-:Y:S01]  /*03a0*/  @!P1 IMAD.IADD R5, R5, 0x1, -R4 ;  /* 0x0000000105059824 */ /* 0x000fe200078e0a04 */
[----:B------:R-:W-:-:S04]  /*03b0*/  ISETP.NE.AND P1, PT, R3, RZ, PT ;  /* 0x000000ff0300720c */ /* 0x000fc80003f25270 */
[----:B------:R-:W-:-:S13]  /*03c0*/  ISETP.GT.U32.AND P2, PT, R4, R5, PT ;  /* 0x000000050400720c */ /* 0x000fda0003f44070 */
[----:B------:R-:W-:-:S05]  /*03d0*/  @!P2 IADD3 R5, PT, PT, R5, -R4, RZ ;  /* 0x800000040505a210 */ /* 0x000fca0007ffe0ff */
[----:B------:R-:W-:Y:S01]  /*03e0*/  @!P3 IMAD.MOV R5, RZ, RZ, -R5 ;  /* 0x000000ffff05b224 */ /* 0x000fe200078e0a05 */
[----:B------:R-:W-:Y:S02]  /*03f0*/  @!P1 LOP3.LUT R5, RZ, R3, RZ, 0x33, !PT ;  /* 0x00000003ff059212 */ /* 0x000fe400078e33ff */
[----:B0-----:R-:W-:-:S03]  /*0400*/  SHF.R.S32.HI R3, RZ, 0x1f, R10 ;  /* 0x0000001fff037819 */ /* 0x001fc6000001140a */
[----:B-1----:R-:W-:Y:S01]  /*0410*/  @P0 IMAD.WIDE R4, R5, 0x4, R6 ;  /* 0x0000000405040825 */ /* 0x002fe200078e0206 */
[----:B------:R-:W-:-:S04]  /*0420*/  LEA.HI R3, R3, R10, RZ, 0x2 ;  /* 0x0000000a03037211 */ /* 0x000fc800078f10ff */
[----:B------:R-:W-:Y:S01]  /*0430*/  SHF.R.S32.HI R3, RZ, 0x2, R3 ;  /* 0x00000002ff037819 */ /* 0x000fe20000011403 */
[----:B---3--:R0:W5:Y:S01]  /*0440*/  @P0 LDG.E R8, desc[UR8][R4.64] ;  /* 0x0000000804080981 */ /* 0x008162000c1e1900 */
[----:B------:R-:W-:Y:S01]  /*0450*/  VIADD R6, R10, 0xf ;  /* 0x0000000f0a067836 */ /* 0x000fe20000000000 */
[----:B------:R-:W-:Y:S01]  /*0460*/  BSSY.RECONVERGENT B0, `(.L_x_245) ;  /* 0x0000018000007945 */ /* 0x000fe20003800200 */
[C---:B------:R-:W-:Y:S01]  /*0470*/  SHF.L.U32 R9, R3.reuse, 0x3, RZ ;  /* 0x0000000303097819 */ /* 0x040fe200000006ff */
[----:B------:R-:W-:Y:S01]  /*0480*/  IMAD R11, R3, UR4, RZ ;  /* 0x00000004030b7c24 */ /* 0x000fe2000f8e02ff */
[C---:B------:R-:W-:Y:S02]  /*0490*/  LOP3.LUT R12, R0.reuse, 0xf, RZ, 0xc0, !PT ;  /* 0x0000000f000c7812 */ /* 0x040fe400078ec0ff */
[----:B------:R-:W-:Y:S02]  /*04a0*/  ISETP.GE.AND P0, PT, R0, R9, PT ;  /* 0x000000090000720c */ /* 0x000fe40003f06270 */
[----:B------:R-:W-:-:S04]  /*04b0*/  SHF.R.S32.HI R7, RZ, 0x1f, R6 ;  /* 0x0000001fff077819 */ /* 0x000fc80000011406 */
[----:B------:R-:W-:-:S04]  /*04c0*/  LEA.HI R7, R7, R6, RZ, 0x4 ;  /* 0x0000000607077211 */ /* 0x000fc800078f20ff */
[----:B------:R-:W-:-:S03]  /*04d0*/  SHF.R.S32.HI R17, RZ, 0x4, R7 ;  /* 0x00000004ff117819 */ /* 0x000fc60000011407 */
        /* <DEDUP_REMOVED lines=8> */
.L_x_247:
        /* <DEDUP_REMOVED lines=8> */
.L_x_246:
[----:B------:R-:W-:Y:S05]  /*05e0*/  BSYNC.RECONVERGENT B0 ;  /* 0x0000000000007941 */ /* 0x000fea0003800200 */
.L_x_245:
        /* <DEDUP_REMOVED lines=16> */
[----:B------:R-:W-:Y:S02]  /*06f0*/  VIADD R14, R5, 0x1 ;  /* 0x00000001050e7836 */ /* 0x000fe40000000000 */
        /* <DEDUP_REMOVED lines=14> */
.L_x_252:
        /* <DEDUP_REMOVED lines=12> */
.L_x_251:
[----:B------:R-:W-:Y:S05]  /*08a0*/  BSYNC.RECONVERGENT B1 ;  /* 0x0000000000017941 */ /* 0x000fea0003800200 */
.L_x_250:
        /* <DEDUP_REMOVED lines=8> */
.L_x_253:
[----:B------:R0:W1:Y:S01]  /*0930*/  LDS R7, [R4] ;  /* 0x0000000004077984 */ /* 0x0000620000000800 */
[----:B------:R-:W-:-:S05]  /*0940*/  VIADD R5, R5, 0x1 ;  /* 0x0000000105057836 */ /* 0x000fca0000000000 */
[----:B------:R-:W-:Y:S02]  /*0950*/  ISETP.NE.AND P0, PT, R5, RZ, PT ;  /* 0x000000ff0500720c */ /* 0x000fe40003f05270 */
[----:B0-----:R-:W-:Y:S01]  /*0960*/  IADD3 R4, PT, PT, R4, 0x4, RZ ;  /* 0x0000000404047810 */ /* 0x001fe20007ffe0ff */
[----:B-1----:R-:W-:-:S10]  /*0970*/  FFMA.FTZ R2, R7, R7, R2 ;  /* 0x0000000707027223 */ /* 0x002fd40000010002 */
[----:B------:R-:W-:Y:S05]  /*0980*/  @P0 BRA `(.L_x_253) ;  /* 0xfffffffc00e80947 */ /* 0x000fea000383ffff */
.L_x_249:
[----:B------:R-:W-:Y:S05]  /*0990*/  BSYNC.RECONVERGENT B0 ;  /* 0x0000000000007941 */ /* 0x000fea0003800200 */
.L_x_248:
        /* <DEDUP_REMOVED lines=40> */
.L_x_255:
[----:B------:R-:W-:Y:S05]  /*0c20*/  BSYNC.RECONVERGENT B0 ;  /* 0x0000000000007941 */ /* 0x000fea0003800200 */
.L_x_254:
        /* <DEDUP_REMOVED lines=8> */
[----:B-----5:R-:W-:Y:S01]  /*0cb0*/  LOP3.LUT R8, RZ, R3, RZ, 0x33, !PT ;  /* 0x00000003ff087212 */ /* 0x020fe200078e33ff */
[----:B------:R-:W2:Y:S02]  /*0cc0*/  LDCU UR7, c[0x0][0x360] ;  /* 0x00006c00ff0777ac */ /* 0x000ea40008000800 */
[----:B------:R-:W3:Y:S03]  /*0cd0*/  LDC.64 R12, c[0x0][0x380] ;  /* 0x0000e000ff0c7b82 */ /* 0x000ee60000000a00 */
[----:B-1----:R-:W1:Y:S01]  /*0ce0*/  MUFU.RCP R6, R6 ;  /* 0x0000000600067308 */ /* 0x002e620000001000 */
[----:B0-----:R-:W-:-:S02]  /*0cf0*/  ULEA UR4, UR5, UR4, 0x18 ;  /* 0x0000000405047291 */ /* 0x001fc4000f8ec0ff */
[----:B------:R-:W-:Y:S01]  /*0d00*/  ULEA UR6, UR5, UR6, 0x18 ;  /* 0x0000000605067291 */ /* 0x000fe2000f8ec0ff */
[----:B-1----:R-:W-:-:S04]  /*0d10*/  VIADD R4, R6, 0xffffffe ;  /* 0x0ffffffe06047836 */ /* 0x002fc80000000000 */
[----:B------:R0:W1:Y:S02]  /*0d20*/  F2I.FTZ.U32.TRUNC.NTZ R5, R4 ;  /* 0x0000000400057305 */ /* 0x000064000021f000 */
[----:B0-----:R-:W-:Y:S02]  /*0d30*/  IMAD.MOV.U32 R4, RZ, RZ, RZ ;  /* 0x000000ffff047224 */ /* 0x001fe400078e00ff */
[----:B-1----:R-:W-:-:S04]  /*0d40*/  IMAD.MOV R7, RZ, RZ, -R5 ;  /* 0x000000ffff077224 */ /* 0x002fc800078e0a05 */
[----:B------:R-:W-:-:S04]  /*0d50*/  IMAD R7, R7, R2, RZ ;  /* 0x0000000207077224 */ /* 0x000fc800078e02ff */
[----:B--23--:R-:W-:-:S07]  /*0d60*/  IMAD.HI.U32 R10, R5, R7, R4 ;  /* 0x00000007050a7227 */ /* 0x00cfce00078e0004 */
.L_x_256:
[----:B0-----:R-:W-:Y:S01]  /*0d70*/  IABS R4, R3 ;  /* 0x0000000300047213 */ /* 0x001fe20000000000 */
[----:B------:R-:W-:Y:S01]  /*0d80*/  IMAD.IADD R15, R11, 0x1, R0 ;  /* 0x000000010b0f7824 */ /* 0x000fe200078e0200 */
[----:B------:R-:W-:Y:S02]  /*0d90*/  IABS R5, R0 ;  /* 0x0000000000057213 */ /* 0x000fe40000000000 */
[----:B------:R-:W-:Y:S01]  /*0da0*/  IADD3 R6, PT, PT, RZ, -R4, RZ ;  /* 0x80000004ff067210 */ /* 0x000fe20007ffe0ff */
[----:B------:R-:W-:Y:S01]  /*0db0*/  IMAD.WIDE R14, R15, 0x10, R12 ;  /* 0x000000100f0e7825 */ /* 0x000fe200078e020c */
[----:B------:R-:W-:-:S03]  /*0dc0*/  LEA R17, R0, UR6, 0x4 ;  /* 0x0000000600117c11 */ /* 0x000fc6000f8e20ff */
[----:B------:R-:W-:-:S04]  /*0dd0*/  IMAD.HI.U32 R4, R10, R5, RZ ;  /* 0x000000050a047227 */ /* 0x000fc800078e00ff */
[----:B------:R-:W-:Y:S01]  /*0de0*/  IMAD R5, R4, R6, R5 ;  /* 0x0000000604057224 */ /* 0x000fe200078e0205 */
[----:B------:R-:W-:-:S04]  /*0df0*/  IABS R6, R3 ;  /* 0x0000000300067213 */ /* 0x000fc80000000000 */
[----:B------:R-:W-:-:S13]  /*0e00*/  ISETP.GT.U32.AND P2, PT, R2, R5, PT ;  /* 0x000000050200720c */ /* 0x000fda0003f44070 */
[----:B------:R-:W-:Y:S02]  /*0e10*/  @!P2 IMAD.IADD R5, R5, 0x1, -R6 ;  /* 0x000000010505a824 */ /* 0x000fe400078e0a06 */
[----:B------:R-:W-:-:S03]  /*0e20*/  @!P2 VIADD R4, R4, 0x1 ;  /* 0x000000010404a836 */ /* 0x000fc60000000000 */
[----:B------:R-:W-:Y:S02]  /*0e30*/  ISETP.GE.U32.AND P1, PT, R5, R2, PT ;  /* 0x000000020500720c */ /* 0x000fe40003f26070 */
[C---:B------:R-:W-:Y:S01]  /*0e40*/  LOP3.LUT R5, R0.reuse, R3, RZ, 0x3c, !PT ;  /* 0x0000000300057212 */ /* 0x040fe200078e3cff */
[----:B------:R-:W-:-:S03]  /*0e50*/  VIADD R0, R0, UR7 ;  /* 0x0000000700007c36 */ /* 0x000fc60008000000 */
[----:B------:R-:W-:-:S07]  /*0e60*/  ISETP.GE.AND P3, PT, R5, RZ, PT ;  /* 0x000000ff0500720c */ /* 0x000fce0003f66270 */
[----:B------:R-:W-:Y:S01]  /*0e70*/  @P1 VIADD R4, R4, 0x1 ;  /* 0x0000000104041836 */ /* 0x000fe20000000000 */
[----:B------:R-:W-:-:S05]  /*0e80*/  ISETP.GE.AND P1, PT, R0, R9, PT ;  /* 0x000000090000720c */ /* 0x000fca0003f26270 */
[----:B------:R-:W-:-:S04]  /*0e90*/  @!P3 IADD3 R4, PT, PT, -R4, RZ, RZ ;  /* 0x000000ff0404b210 */ /* 0x000fc80007ffe1ff */
        /* <DEDUP_REMOVED lines=11> */
.L_x_257:
        /* <DEDUP_REMOVED lines=11> */
.L_x_377:


//--------------------- .text._ZN17fastertransformer19normalize_kernel_v2IffLi4ELi4ELi1EEEvPT_PKT0_iiii --------------------------
	.section	.text._ZN17fastertransformer19normalize_kernel_v2IffLi4ELi4ELi1EEEvPT_PKT0_iiii,"ax",@progbits
	.align	128
        .global         _ZN17fastertransformer19normalize_kernel_v2IffLi4ELi4ELi1EEEvPT_PKT0_iiii
        .type           _ZN17fastertransformer19normalize_kernel_v2IffLi4ELi4ELi1EEEvPT_PKT0_iiii,@function
        .size           _ZN17fastertransformer19normalize_kernel_v2IffLi4ELi4ELi1EEEvPT_PKT0_iiii,(.L_x_378 - _ZN17fastertransformer19normalize_kernel_v2IffLi4ELi4ELi1EEEvPT_PKT0_iiii)
        .other          _ZN17fastertransformer19normalize_kernel_v2IffLi4ELi4ELi1EEEvPT_PKT0_iiii,@"STO_CUDA_ENTRY STV_DEFAULT"
_ZN17fastertransformer19normalize_kernel_v2IffLi4ELi4ELi1EEEvPT_PKT0_iiii:
.text._ZN17fastertransformer19normalize_kernel_v2IffLi4ELi4ELi1EEEvPT_PKT0_iiii:
        /* <DEDUP_REMOVED lines=74> */
.L_x_258:
        /* <DEDUP_REMOVED lines=9> */
.L_x_261:
        /* <DEDUP_REMOVED lines=8> */
.L_x_260:
[----:B------:R-:W-:Y:S05]  /*05b0*/  BSYNC.RECONVERGENT B0 ;  /* 0x0000000000007941 */ /* 0x000fea0003800200 */
.L_x_259:
        /* <DEDUP_REMOVED lines=31> */
.L_x_266:
        /* <DEDUP_REMOVED lines=12> */
.L_x_265:
[----:B------:R-:W-:Y:S05]  /*0870*/  BSYNC.RECONVERGENT B1 ;  /* 0x0000000000017941 */ /* 0x000fea0003800200 */
.L_x_264:
        /* <DEDUP_REMOVED lines=8> */
.L_x_267:
[----:B------:R0:W1:Y:S01]  /*0900*/  LDS R11, [R6] ;  /* 0x00000000060b7984 */ /* 0x0000620000000800 */
[----:B------:R-:W-:-:S04]  /*0910*/  IADD3 R7, PT, PT, R7, 0x1, RZ ;  /* 0x0000000107077810 */ /* 0x000fc80007ffe0ff */
[----:B------:R-:W-:Y:S01]  /*0920*/  ISETP.NE.AND P0, PT, R7, RZ, PT ;  /* 0x000000ff0700720c */ /* 0x000fe20003f05270 */
[----:B0-----:R-:W-:Y:S02]  /*0930*/  VIADD R6, R6, 0x4 ;  /* 0x0000000406067836 */ /* 0x001fe40000000000 */
[----:B-1----:R-:W-:-:S10]  /*0940*/  FFMA.FTZ R4, R11, R11, R4 ;  /* 0x0000000b0b047223 */ /* 0x002fd40000010004 */
[----:B------:R-:W-:Y:S05]  /*0950*/  @P0 BRA `(.L_x_267) ;  /* 0xfffffffc00e80947 */ /* 0x000fea000383ffff */
.L_x_263:
[----:B------:R-:W-:Y:S05]  /*0960*/  BSYNC.RECONVERGENT B0 ;  /* 0x0000000000007941 */ /* 0x000fea0003800200 */
.L_x_262:
        /* <DEDUP_REMOVED lines=38> */
.L_x_269:
[----:B------:R-:W-:Y:S05]  /*0bd0*/  BSYNC.RECONVERGENT B0 ;  /* 0x0000000000007941 */ /* 0x000fea0003800200 */
.L_x_268:
        /* <DEDUP_REMOVED lines=21> */
.L_x_270:
        /* <DEDUP_REMOVED lines=26> */
.L_x_271:
        /* <DEDUP_REMOVED lines=11> */
.L_x_378:


//--------------------- .text._ZN17fastertransformer19normalize_kernel_v2I6float2fLi4ELi4ELi2EEEvPT_PKT0_iiii --------------------------
	.section	.text._ZN17fastertransformer19normalize_kernel_v2I6float2fLi4ELi4ELi2EEEvPT_PKT0_iiii,"ax",@progbits
	.align	128
        .global         _ZN17fastertransformer19normalize_kernel_v2I6float2fLi4ELi4ELi2EEEvPT_PKT0_iiii
        .type           _ZN17fastertransformer19normalize_kernel_v2I6float2fLi4ELi4ELi2EEEvPT_PKT0_iiii,@function
        .size           _ZN17fastertransformer19normalize_kernel_v2I6float2fLi4ELi4ELi2EEEvPT_PKT0_iiii,(.L_x_379 - _ZN17fastertransformer19normalize_kernel_v2I6float2fLi4ELi4ELi2EEEvPT_PKT0_iiii)
        .other          _ZN17fastertransformer19normalize_kernel_v2I6float2fLi4ELi4ELi2EEEvPT_PKT0_iiii,@"STO_CUDA_ENTRY STV_DEFAULT"
_ZN17fastertransformer19normalize_kernel_v2I6float2fLi4ELi4ELi2EEEvPT_PKT0_iiii:
.text._ZN17fastertransformer19normalize_kernel_v2I6float2fLi4ELi4ELi2EEEvPT_PKT0_iiii:
        /* <DEDUP_REMOVED lines=38> */
[----:B------:R-:W-:Y:S01]  /*0260*/  @P0 VIADD R6, R6, 0x1 ;  /* 0x0000000106060836 */ /* 0x000fe20000000000 */
[----:B------:R-:W-:-:S04]  /*0270*/  ISETP.NE.U32.AND P0, PT, RZ, UR6, PT ;  /* 0x00000006ff007c0c */ /* 0x000fc8000bf05070 */
[----:B------:R-:W-:Y:S01]  /*0280*/  MOV R8, R6 ;  /* 0x0000000600087202 */ /* 0x000fe20000000f00 */
[----:B0-----:R-:W-:Y:S01]  /*0290*/  IMAD.MOV R13, RZ, RZ, -R7 ;  /* 0x000000ffff0d7224 */ /* 0x001fe200078e0a07 */
[----:B------:R-:W-:Y:S01]  /*02a0*/  ISETP.NE.AND.EX P0, PT, RZ, UR7, PT, P0 ;  /* 0x00000007ff007c0c */ /* 0x000fe2000bf05300 */
[----:B------:R-:W-:Y:S02]  /*02b0*/  IMAD.MOV.U32 R6, RZ, RZ, RZ ;  /* 0x000000ffff067224 */ /* 0x000fe400078e00ff */
        /* <DEDUP_REMOVED lines=10> */
[C---:B------:R-:W-:Y:S02]  /*0360*/  IMAD R5, R4.reuse, R6, R5 ;  /* 0x0000000604057224 */ /* 0x040fe400078e0205 */
[----:B------:R-:W1:Y:S03]  /*0370*/  LDC R6, c[0x0][0x39c] ;  /* 0x0000e700ff067b82 */ /* 0x000e660000000800 */
[----:B------:R-:W-:-:S13]  /*0380*/  ISETP.GT.U32.AND P1, PT, R4, R5, PT ;  /* 0x000000050400720c */ /* 0x000fda0003f24070 */
[----:B------:R-:W-:Y:S01]  /*0390*/  @!P1 IMAD.IADD R5, R5, 0x1, -R4 ;  /* 0x0000000105059824 */ /* 0x000fe200078e0a04 */
[----:B------:R-:W-:-:S04]  /*03a0*/  ISETP.NE.AND P1, PT, R3, RZ, PT ;  /* 0x000000ff0300720c */ /* 0x000fc80003f25270 */
[----:B------:R-:W-:-:S13]  /*03b0*/  ISETP.GT.U32.AND P2, PT, R4, R5, PT ;  /* 0x000000050400720c */ /* 0x000fda0003f44070 */
[----:B------:R-:W-:Y:S02]  /*03c0*/  @!P2 IMAD.IADD R5, R5, 0x1, -R4 ;  /* 0x000000010505a824 */ /* 0x000fe400078e0a04 */
[----:B------:R-:W-:Y:S02]  /*03d0*/  IMAD.MOV.U32 R4, RZ, RZ, 0x3f800000 ;  /* 0x3f800000ff047424 */ /* 0x000fe400078e00ff */
[----:B------:R-:W-:Y:S01]  /*03e0*/  @!P3 IMAD.MOV R5, RZ, RZ, -R5 ;  /* 0x000000ffff05b224 */ /* 0x000fe200078e0a05 */
[----:B------:R-:W-:Y:S02]  /*03f0*/  @!P1 LOP3.LUT R5, RZ, R3, RZ, 0x33, !PT ;  /* 0x00000003ff059212 */ /* 0x000fe400078e33ff */
[----:B-1----:R-:W-:-:S03]  /*0400*/  LEA.HI R3, R6, R6, RZ, 0x1 ;  /* 0x0000000606037211 */ /* 0x002fc600078f08ff */
[----:B0-----:R-:W-:Y:S01]  /*0410*/  @P0 IMAD.WIDE R10, R5, 0x4, R10 ;  /* 0x00000004050a0825 */ /* 0x001fe200078e020a */
[----:B------:R-:W-:Y:S02]  /*0420*/  SHF.R.S32.HI R3, RZ, 0x1, R3 ;  /* 0x00000001ff037819 */ /* 0x000fe40000011403 */
[----:B------:R-:W-:Y:S02]  /*0430*/  IADD3 R7, PT, PT, R6, 0x7, RZ ;  /* 0x0000000706077810 */ /* 0x000fe40007ffe0ff */
[----:B---3--:R0:W5:Y:S01]  /*0440*/  @P0 LDG.E R4, desc[UR8][R10.64] ;  /* 0x000000080a040981 */ /* 0x008162000c1e1900 */
[----:B------:R-:W-:Y:S01]  /*0450*/  IMAD.SHL.U32 R5, R3, 0x10, RZ ;  /* 0x0000001003057824 */ /* 0x000fe200078e00ff */
[----:B------:R-:W-:Y:S01]  /*0460*/  SHF.R.S32.HI R8, RZ, 0x1f, R7 ;  /* 0x0000001fff087819 */ /* 0x000fe20000011407 */
[----:B------:R-:W-:Y:S03]  /*0470*/  BSSY.RECONVERGENT B0, `(.L_x_272) ;  /* 0x0000016000007945 */ /* 0x000fe60003800200 */
[----:B------:R-:W-:-:S02]  /*0480*/  ISETP.GE.AND P0, PT, R0, R5, PT ;  /* 0x000000050000720c */ /* 0x000fc40003f06270 */
[----:B------:R-:W-:Y:S02]  /*0490*/  LEA.HI R7, R8, R7, RZ, 0x3 ;  /* 0x0000000708077211 */ /* 0x000fe400078f18ff */
[----:B------:R-:W-:Y:S02]  /*04a0*/  LOP3.LUT R8, R0, 0x7, RZ, 0xc0, !PT ;  /* 0x0000000700087812 */ /* 0x000fe400078ec0ff */
[----:B------:R-:W-:Y:S01]  /*04b0*/  SHF.R.S32.HI R17, RZ, 0x3, R7 ;  /* 0x00000003ff117819 */ /* 0x000fe20000011407 */
[----:B------:R-:W-:-:S06]  /*04c0*/  IMAD R7, R3, UR4, RZ ;  /* 0x0000000403077c24 */ /* 0x000fcc000f8e02ff */
        /* <DEDUP_REMOVED lines=8> */
.L_x_274:
        /* <DEDUP_REMOVED lines=8> */
.L_x_273:
[----:B------:R-:W-:Y:S05]  /*05d0*/  BSYNC.RECONVERGENT B0 ;  /* 0x0000000000007941 */ /* 0x000fea0003800200 */
.L_x_272:
        /* <DEDUP_REMOVED lines=31> */
.L_x_279:
        /* <DEDUP_REMOVED lines=12> */
.L_x_278:
[----:B------:R-:W-:Y:S05]  /*0890*/  BSYNC.RECONVERGENT B1 ;  /* 0x0000000000017941 */ /* 0x000fea0003800200 */
.L_x_277:
        /* <DEDUP_REMOVED lines=8> */
.L_x_280:
[----:B------:R0:W1:Y:S01]  /*0920*/  LDS R11, [R6] ;  /* 0x00000000060b7984 */ /* 0x0000620000000800 */
[----:B------:R-:W-:-:S05]  /*0930*/  VIADD R10, R10, 0x1 ;  /* 0x000000010a0a7836 */ /* 0x000fca0000000000 */
[----:B------:R-:W-:Y:S02]  /*0940*/  ISETP.NE.AND P0, PT, R10, RZ, PT ;  /* 0x000000ff0a00720c */ /* 0x000fe40003f05270 */
[----:B0-----:R-:W-:Y:S01]  /*0950*/  IADD3 R6, PT, PT, R6, 0x4, RZ ;  /* 0x0000000406067810 */ /* 0x001fe20007ffe0ff */
[----:B-1----:R-:W-:-:S10]  /*0960*/  FFMA.FTZ R2, R11, R11, R2 ;  /* 0x0000000b0b027223 */ /* 0x002fd40000010002 */
[----:B------:R-:W-:Y:S05]  /*0970*/  @P0 BRA `(.L_x_280) ;  /* 0xfffffffc00e80947 */ /* 0x000fea000383ffff */
.L_x_276:
[----:B------:R-:W-:Y:S05]  /*0980*/  BSYNC.RECONVERGENT B0 ;  /* 0x0000000000007941 */ /* 0x000fea0003800200 */
.L_x_275:
        /* <DEDUP_REMOVED lines=38> */
.L_x_282:
[----:B------:R-:W-:Y:S05]  /*0bf0*/  BSYNC.RECONVERGENT B0 ;  /* 0x0000000000007941 */ /* 0x000fea0003800200 */
.L_x_281:
        /* <DEDUP_REMOVED lines=20> */
.L_x_283:
        /* <DEDUP_REMOVED lines=28> */
.L_x_284:
        /* <DEDUP_REMOVED lines=16> */
.L_x_379:


//--------------------- .text._ZN17fastertransformer19normalize_kernel_v2I6float4fLi4ELi4ELi4EEEvPT_PKT0_iiii --------------------------
	.section	.text._ZN17fastertransformer19normalize_kernel_v2I6float4fLi4ELi4ELi4EEEvPT_PKT0_iiii,"ax",@progbits
	.align	128
        .global         _ZN17fastertransformer19normalize_kernel_v2I6float4fLi4ELi4ELi4EEEvPT_PKT0_iiii
        .type           _ZN17fastertransformer19normalize_kernel_v2I6float4fLi4ELi4ELi4EEEvPT_PKT0_iiii,@function
        .size           _ZN17fastertransformer19normalize_kernel_v2I6float4fLi4ELi4ELi4EEEvPT_PKT0_iiii,(.L_x_380 - _ZN17fastertransformer19normalize_kernel_v2I6float4fLi4ELi4ELi4EEEvPT_PKT0_iiii)
        .other          _ZN17fastertransformer19normalize_kernel_v2I6float4fLi4ELi4ELi4EEEvPT_PKT0_iiii,@"STO_CUDA_ENTRY STV_DEFAULT"
_ZN17fastertransformer19normalize_kernel_v2I6float4fLi4ELi4ELi4EEEvPT_PKT0_iiii:
.text._ZN17fastertransformer19normalize_kernel_v2I6float4fLi4ELi4ELi4EEEvPT_PKT0_iiii:
        /* <DEDUP_REMOVED lines=86> */
.L_x_287:
        /* <DEDUP_REMOVED lines=8> */
.L_x_286:
[----:B------:R-:W-:Y:S05]  /*05e0*/  BSYNC.RECONVERGENT B0 ;  /* 0x0000000000007941 */ /* 0x000fea0003800200 */
.L_x_285:
        /* <DEDUP_REMOVED lines=31> */
.L_x_292:
        /* <DEDUP_REMOVED lines=12> */
.L_x_291:
[----:B------:R-:W-:Y:S05]  /*08a0*/  BSYNC.RECONVERGENT B1 ;  /* 0x0000000000017941 */ /* 0x000fea0003800200 */
.L_x_290:
        /* <DEDUP_REMOVED lines=8> */
.L_x_293:
[----:B------:R0:W1:Y:S01]  /*0930*/  LDS R7, [R4] ;  /* 0x0000000004077984 */ /* 0x0000620000000800 */
[----:B------:R-:W-:-:S05]  /*0940*/  VIADD R5, R5, 0x1 ;  /* 0x0000000105057836 */ /* 0x000fca0000000000 */
[----:B------:R-:W-:Y:S02]  /*0950*/  ISETP.NE.AND P0, PT, R5, RZ, PT ;  /* 0x000000ff0500720c */ /* 0x000fe40003f05270 */
[----:B0-----:R-:W-:Y:S01]  /*0960*/  IADD3 R4, PT, PT, R4, 0x4, RZ ;  /* 0x0000000404047810 */ /* 0x001fe20007ffe0ff */
[----:B-1----:R-:W-:-:S10]  /*0970*/  FFMA.FTZ R2, R7, R7, R2 ;  /* 0x0000000707027223 */ /* 0x002fd40000010002 */
[----:B------:R-:W-:Y:S05]  /*0980*/  @P0 BRA `(.L_x_293) ;  /* 0xfffffffc00e80947 */ /* 0x000fea000383ffff */
.L_x_289:
[----:B------:R-:W-:Y:S05]  /*0990*/  BSYNC.RECONVERGENT B0 ;  /* 0x0000000000007941 */ /* 0x000fea0003800200 */
.L_x_288:
        /* <DEDUP_REMOVED lines=38> */
.L_x_295:
[----:B------:R-:W-:Y:S05]  /*0c00*/  BSYNC.RECONVERGENT B0 ;  /* 0x0000000000007941 */ /* 0x000fea0003800200 */
.L_x_294:
        /* <DEDUP_REMOVED lines=20> */
.L_x_296:
        /* <DEDUP_REMOVED lines=30> */
.L_x_297:
        /* <DEDUP_REMOVED lines=13> */
.L_x_380:


//--------------------- .text._ZN17fastertransformer38normalize_for_FMHA_headz32_INT8_kernelILi1ELi1ELi1EEEvP5char2PK6__halfiiiiffff --------------------------
	.section	.text._ZN17fastertransformer38normalize_for_FMHA_headz32_INT8_kernelILi1ELi1ELi1EEEvP5char2PK6__halfiiiiffff,"ax",@progbits
	.align	128
        .global         _ZN17fastertransformer38normalize_for_FMHA_headz32_INT8_kernelILi1ELi1ELi1EEEvP5char2PK6__halfiiiiffff
        .type           _ZN17fastertransformer38normalize_for_FMHA_headz32_INT8_kernelILi1ELi1ELi1EEEvP5char2PK6__halfiiiiffff,@function
        .size           _ZN17fastertransformer38normalize_for_FMHA_headz32_INT8_kernelILi1ELi1ELi1EEEvP5char2PK6__halfiiiiffff,(.L_x_381 - _ZN17fastertransformer38normalize_for_FMHA_headz32_INT8_kernelILi1ELi1ELi1EEEvP5char2PK6__halfiiiiffff)
        .other          _ZN17fastertransformer38normalize_for_FMHA_headz32_INT8_kernelILi1ELi1ELi1EEEvP5char2PK6__halfiiiiffff,@"STO_CUDA_ENTRY STV_DEFAULT"
_ZN17fastertransformer38normalize_for_FMHA_headz32_INT8_kernelILi1ELi1ELi1EEEvP5char2PK6__halfiiiiffff:
.text._ZN17fastertransformer38normalize_for_FMHA_headz32_INT8_kernelILi1ELi1ELi1EEEvP5char2PK6__halfiiiiffff:
[----:B------:R-:W-:Y:S01]  /*0000*/  LDC R1, c[0x0][0x37c] ;  /* 0x0000df00ff017b82 */ /* 0x000fe20000000800 */
[----:B------:R-:W0:Y:S01]  /*0010*/  S2R R14, SR_TID.X ;  /* 0x00000000000e7919 */ /* 0x000e220000002100 */
[----:B------:R-:W1:Y:S06]  /*0020*/  LDCU UR4, c[0x0][0x39c] ;  /* 0x00007380ff0477ac */ /* 0x000e6c0008000800 */
[----:B------:R-:W2:Y:S01]  /*0030*/  LDC.64 R2, c[0x0][0x380] ;  /* 0x0000e000ff027b82 */ /* 0x000ea20000000a00 */
[----:B------:R-:W3:Y:S01]  /*0040*/  S2R R8, SR_CTAID.X ;  /* 0x0000000000087919 */ /* 0x000ee20000002500 */
[----:B------:R-:W4:Y:S01]  /*0050*/  LDCU.64 UR8, c[0x0][0x358] ;  /* 0x00006b00ff0877ac */ /* 0x000f220008000a00 */
[----:B0-----:R-:W-:-:S02]  /*0060*/  SHF.R.U32.HI R5, RZ, 0x5, R14 ;  /* 0x00000005ff057819 */ /* 0x001fc4000001160e */
[----:B------:R-:W-:Y:S02]  /*0070*/  LOP3.LUT R6, R14, 0x1f, RZ, 0xc0, !PT ;  /* 0x0000001f0e067812 */ /* 0x000fe400078ec0ff */
[----:B---3--:R-:W-:-:S05]  /*0080*/  IADD3 R0, PT, PT, R5, R8, RZ ;  /* 0x0000000805007210 */ /* 0x008fca0007ffe0ff */
[----:B-1----:R-:W-:Y:S01]  /*0090*/  IMAD R0, R0, UR4, RZ ;  /* 0x0000000400007c24 */ /* 0x002fe2000f8e02ff */
[----:B------:R-:W0:Y:S01]  /*00a0*/  S2UR UR5, SR_CgaCtaId ;  /* 0x00000000000579c3 */ /* 0x000e220000008800 */
[----:B------:R-:W1:Y:S02]  /*00b0*/  LDCU UR4, c[0x0][0x394] ;  /* 0x00007280ff0477ac */ /* 0x000e640008000800 */
[----:B------:R-:W-:-:S05]  /*00c0*/  IMAD R0, R0, 0x3, RZ ;  /* 0x0000000300007824 */ /* 0x000fca00078e02ff */
[----:B------:R-:W-:-:S04]  /*00d0*/  LEA.HI R7, R0, R0, RZ, 0x1 ;  /* 0x0000000000077211 */ /* 0x000fc800078f08ff */
[----:B------:R-:W-:-:S05]  /*00e0*/  LEA.HI.SX32 R7, R7, R6, 0x1f ;  /* 0x0000000607077211 */ /* 0x000fca00078ffaff */
[----:B--2---:R-:W-:Y:S02]  /*00f0*/  IMAD.WIDE R2, R7, 0x2, R2 ;  /* 0x0000000207027825 */ /* 0x004fe400078e0202 */
[----:B------:R-:W1:Y:S03]  /*0100*/  LDC R7, c[0x0][0x398] ;  /* 0x0000e600ff077b82 */ /* 0x000e660000000800 */
[----:B----4-:R-:W2:Y:S01]  /*0110*/  LDG.E.U16 R4, desc[UR8][R2.64] ;  /* 0x0000000802047981 */ /* 0x010ea2000c1e1500 */
[----:B------:R-:W-:Y:S01]  /*0120*/  ISETP.GE.U32.AND P0, PT, R6, 0x10, PT ;  /* 0x000000100600780c */ /* 0x000fe20003f06070 */
[----:B------:R-:W-:Y:S01]  /*0130*/  BSSY.RECONVERGENT B0, `(.L_x_298) ;  /* 0x000006e000007945 */ /* 0x000fe20003800200 */
[----:B------:R-:W-:Y:S02]  /*0140*/  IABS R19, R8 ;  /* 0x0000000800137213 */ /* 0x000fe40000000000 */
[----:B------:R-:W-:Y:S01]  /*0150*/  ISETP.GE.AND P2, PT, R8, RZ, PT ;  /* 0x000000ff0800720c */ /* 0x000fe20003f46270 */
[----:B-1----:R-:W-:Y:S01]  /*0160*/  IMAD R9, R7, UR4, RZ ;  /* 0x0000000407097c24 */ /* 0x002fe2000f8e02ff */
[----:B------:R-:W-:Y:S01]  /*0170*/  UMOV UR4, 0x400 ;  /* 0x0000040000047882 */ /* 0x000fe20000000000 */
[----:B------:R-:W-:Y:S01]  /*0180*/  IABS R20, R7 ;  /* 0x0000000700147213 */ /* 0x000fe20000000000 */
[----:B0-----:R-:W-:-:S02]  /*0190*/  ULEA UR6, UR5, UR4, 0x18 ;  /* 0x0000000405067291 */ /* 0x001fc4000f8ec0ff */
[-C--:B------:R-:W-:Y:S01]  /*01a0*/  IABS R10, R9.reuse ;  /* 0x00000009000a7213 */ /* 0x080fe20000000000 */
[----:B------:R-:W-:Y:S01]  /*01b0*/  UIADD3 UR4, UPT, UPT, UR4, 0x40, URZ ;  /* 0x0000004004047890 */ /* 0x000fe2000fffe0ff */
[----:B------:R-:W-:Y:S02]  /*01c0*/  IABS R18, R9 ;  /* 0x0000000900127213 */ /* 0x000fe40000000000 */
[----:B------:R-:W-:Y:S01]  /*01d0*/  LEA R0, R14, UR6, 0x1 ;  /* 0x000000060e007c11 */ /* 0x000fe2000f8e08ff */
[----:B------:R-:W0:Y:S01]  /*01e0*/  I2F.RP R11, R10 ;  /* 0x0000000a000b7306 */ /* 0x000e220000209400 */
[----:B------:R-:W-:-:S07]  /*01f0*/  ULEA UR4, UR5, UR4, 0x18 ;  /* 0x0000000405047291 */ /* 0x000fce000f8ec0ff */
[----:B0-----:R-:W0:Y:S02]  /*0200*/  MUFU.RCP R11, R11 ;  /* 0x0000000b000b7308 */ /* 0x001e240000001000 */
[----:B0-----:R-:W-:-:S06]  /*0210*/  IADD3 R12, PT, PT, R11, 0xffffffe, RZ ;  /* 0x0ffffffe0b0c7810 */ /* 0x001fcc0007ffe0ff */
[----:B------:R0:W1:Y:S02]  /*0220*/  F2I.FTZ.U32.TRUNC.NTZ R13, R12 ;  /* 0x0000000c000d7305 */ /* 0x000064000021f000 */
[----:B0-----:R-:W-:Y:S02]  /*0230*/  HFMA2 R12, -RZ, RZ, 0, 0 ;  /* 0x00000000ff0c7431 */ /* 0x001fe400000001ff */
[----:B-1----:R-:W-:-:S04]  /*0240*/  IMAD.MOV R11, RZ, RZ, -R13 ;  /* 0x000000ffff0b7224 */ /* 0x002fc800078e0a0d */
[----:B------:R-:W-:-:S04]  /*0250*/  IMAD R11, R11, R10, RZ ;  /* 0x0000000a0b0b7224 */ /* 0x000fc800078e02ff */
[----:B------:R-:W-:-:S04]  /*0260*/  IMAD.HI.U32 R12, R13, R11, R12 ;  /* 0x0000000b0d0c7227 */ /* 0x000fc800078e000c */
[----:B------:R-:W-:Y:S01]  /*0270*/  IMAD.MOV.U32 R11, RZ, RZ, R20 ;  /* 0x000000ffff0b7224 */ /* 0x000fe200078e0014 */
[----:B------:R-:W-:Y:S01]  /*0280*/  IADD3 R20, PT, PT, RZ, -R18, RZ ;  /* 0x80000012ff147210 */ /* 0x000fe20007ffe0ff */
[----:B------:R-:W-:Y:S02]  /*0290*/  IMAD.HI.U32 R12, R12, R19, RZ ;  /* 0x000000130c0c7227 */ /* 0x000fe400078e00ff */
[----:B------:R-:W0:Y:S08]  /*02a0*/  I2F.RP R18, R11 ;  /* 0x0000000b00127306 */ /* 0x000e300000209400 */
[----:B0-----:R-:W-:Y:S01]  /*02b0*/  MUFU.RCP R18, R18 ;  /* 0x0000001200127308 */ /* 0x001fe20000001000 */
[----:B--2---:R-:W-:-:S02]  /*02c0*/  PRMT R15, R4, 0x7710, RZ ;  /* 0x00007710040f7816 */ /* 0x004fc400000000ff */
[----:B------:R-:W0:Y:S03]  /*02d0*/  LDC R4, c[0x0][0x3a0] ;  /* 0x0000e800ff047b82 */ /* 0x000e260000000800 */
[----:B------:R-:W-:Y:S05]  /*02e0*/  STS.U16 [R0], R15 ;  /* 0x0000000f00007388 */ /* 0x000fea0000000400 */
[----:B------:R-:W-:Y:S08]  /*02f0*/  BAR.SYNC.DEFER_BLOCKING 0x0 ;  /* 0x0000000000007b1d */ /* 0x000ff00000010000 */
[----:B0-----:R-:W0:Y:S01]  /*0300*/  @P0 LDC R4, c[0x0][0x3a4] ;  /* 0x0000e900ff040b82 */ /* 0x001e220000000800 */
[----:B------:R-:W1:Y:S02]  /*0310*/  LDS.U16 R16, [R0] ;  /* 0x0000000000107984 */ /* 0x000e640000000400 */
[----:B-1----:R-:W0:Y:S08]  /*0320*/  I2F.S8 R15, R16 ;  /* 0x00000010000f7306 */ /* 0x002e300000001400 */
[----:B------:R-:W1:Y:S01]  /*0330*/  I2F.S8 R17, R16.B1 ;  /* 0x1000001000117306 */ /* 0x000e620000001400 */
[----:B0-----:R-:W-:Y:S01]  /*0340*/  FMUL.FTZ R13, R4, R15 ;  /* 0x0000000f040d7220 */ /* 0x001fe20000410000 */
[----:B------:R-:W-:Y:S01]  /*0350*/  IMAD R15, R12, R20, R19 ;  /* 0x000000140c0f7224 */ /* 0x000fe200078e0213 */
[----:B------:R-:W-:-:S04]  /*0360*/  IADD3 R12, PT, PT, R18, 0xffffffe, RZ ;  /* 0x0ffffffe120c7810 */ /* 0x000fc80007ffe0ff */
[----:B------:R-:W-:Y:S01]  /*0370*/  ISETP.GT.U32.AND P1, PT, R10, R15, PT ;  /* 0x0000000f0a00720c */ /* 0x000fe20003f24070 */
[----:B-1----:R-:W-:-:S04]  /*0380*/  FMUL.FTZ R17, R4, R17 ;  /* 0x0000001104117220 */ /* 0x002fc80000410000 */
[----:B------:R-:W-:-:S04]  /*0390*/  FMUL.FTZ R16, R17, R17 ;  /* 0x0000001111107220 */ /* 0x000fc80000410000 */
[----:B------:R-:W-:Y:S02]  /*03a0*/  FFMA.FTZ R16, R13, R13, R16 ;  /* 0x0000000d0d107223 */ /* 0x000fe40000010010 */
[----:B------:R0:W1:Y:S02]  /*03b0*/  F2I.FTZ.U32.TRUNC.NTZ R13, R12 ;  /* 0x0000000c000d7305 */ /* 0x000064000021f000 */
[----:B------:R-:W-:Y:S02]  /*03c0*/  @!P1 IMAD.IADD R15, R15, 0x1, -R10 ;  /* 0x000000010f0f9824 */ /* 0x000fe400078e0a0a */
[----:B------:R-:W-:-:S03]  /*03d0*/  FADD.FTZ R16, RZ, R16 ;  /* 0x00000010ff107221 */ /* 0x000fc60000010000 */
[----:B------:R-:W-:Y:S02]  /*03e0*/  ISETP.GT.U32.AND P1, PT, R10, R15, PT ;  /* 0x0000000f0a00720c */ /* 0x000fe40003f24070 */
[----:B------:R-:W2:Y:S01]  /*03f0*/  SHFL.BFLY PT, R17, R16, 0x1, 0x1f ;  /* 0x0c201f0010117f89 */ /* 0x000ea200000e0000 */
[----:B0-----:R-:W-:-:S10]  /*0400*/  IMAD.MOV.U32 R12, RZ, RZ, RZ ;  /* 0x000000ffff0c7224 */ /* 0x001fd400078e00ff */
[----:B------:R-:W-:Y:S02]  /*0410*/  @!P1 IADD3 R15, PT, PT, R15, -R10, RZ ;  /* 0x8000000a0f0f9210 */ /* 0x000fe40007ffe0ff */
[----:B------:R-:W-:Y:S02]  /*0420*/  ISETP.NE.AND P1, PT, R9, RZ, PT ;  /* 0x000000ff0900720c */ /* 0x000fe40003f25270 */
[----:B-1----:R-:W-:Y:S01]  /*0430*/  IADD3 R10, PT, PT, RZ, -R13, RZ ;  /* 0x8000000dff0a7210 */ /* 0x002fe20007ffe0ff */
[----:B------:R-:W-:Y:S01]  /*0440*/  @!P2 IMAD.MOV R15, RZ, RZ, -R15 ;  /* 0x000000ffff0fa224 */ /* 0x000fe200078e0a0f */
[----:B------:R-:W-:Y:S01]  /*0450*/  ISETP.NE.AND P2, PT, R7, RZ, PT ;  /* 0x000000ff0700720c */ /* 0x000fe20003f45270 */
[----:B--2---:R-:W-:-:S08]  /*0460*/  FADD.FTZ R17, R16, R17 ;  /* 0x0000001110117221 */ /* 0x004fd00000010000 */
[----:B------:R-:W-:Y:S01]  /*0470*/  @!P1 LOP3.LUT R15, RZ, R9, RZ, 0x33, !PT ;  /* 0x00000009ff0f9212 */ /* 0x000fe200078e33ff */
[----:B------:R-:W-:Y:S01]  /*0480*/  IMAD R9, R10, R11, RZ ;  /* 0x0000000b0a097224 */ /* 0x000fe200078e02ff */
[----:B------:R-:W0:Y:S02]  /*0490*/  SHFL.BFLY PT, R8, R17, 0x2, 0x1f ;  /* 0x0c401f0011087f89 */ /* 0x000e2400000e0000 */
[----:B------:R-:W-:Y:S01]  /*04a0*/  IADD3 R15, PT, PT, R15, R5, RZ ;  /* 0x000000050f0f7210 */ /* 0x000fe20007ffe0ff */
[----:B------:R-:W-:-:S03]  /*04b0*/  IMAD.HI.U32 R12, R13, R9, R12 ;  /* 0x000000090d0c7227 */ /* 0x000fc600078e000c */
[----:B------:R-:W-:-:S04]  /*04c0*/  IABS R10, R15 ;  /* 0x0000000f000a7213 */ /* 0x000fc80000000000 */
[----:B------:R-:W-:-:S05]  /*04d0*/  MOV R9, R10 ;  /* 0x0000000a00097202 */ /* 0x000fca0000000f00 */
[----:B------:R-:W-:-:S05]  /*04e0*/  IMAD.HI.U32 R12, R12, R9, RZ ;  /* 0x000000090c0c7227 */ /* 0x000fca00078e00ff */
[----:B------:R-:W-:Y:S01]  /*04f0*/  IADD3 R12, PT, PT, -R12, RZ, RZ ;  /* 0x000000ff0c0c7210 */ /* 0x000fe20007ffe1ff */
[----:B0-----:R-:W-:-:S04]  /*0500*/  FADD.FTZ R17, R17, R8 ;  /* 0x0000000811117221 */ /* 0x001fc80000010000 */
[C---:B------:R-:W-:Y:S01]  /*0510*/  IMAD R8, R11.reuse, R12, R9 ;  /* 0x0000000c0b087224 */ /* 0x040fe200078e0209 */
[----:B------:R-:W0:Y:S04]  /*0520*/  SHFL.BFLY PT, R10, R17, 0x4, 0x1f ;  /* 0x0c801f00110a7f89 */ /* 0x000e2800000e0000 */
[----:B------:R-:W-:-:S13]  /*0530*/  ISETP.GT.U32.AND P1, PT, R11, R8, PT ;  /* 0x000000080b00720c */ /* 0x000fda0003f24070 */
[----:B------:R-:W-:Y:S01]  /*0540*/  @!P1 IMAD.IADD R8, R8, 0x1, -R11 ;  /* 0x0000000108089824 */ /* 0x000fe200078e0a0b */
[----:B------:R-:W-:-:S04]  /*0550*/  ISETP.GE.AND P1, PT, R15, RZ, PT ;  /* 0x000000ff0f00720c */ /* 0x000fc80003f26270 */
[----:B------:R-:W-:Y:S01]  /*0560*/  ISETP.GT.U32.AND P3, PT, R11, R8, PT ;  /* 0x000000080b00720c */ /* 0x000fe20003f64070 */
[----:B0-----:R-:W-:-:S05]  /*0570*/  FADD.FTZ R10, R17, R10 ;  /* 0x0000000a110a7221 */ /* 0x001fca0000010000 */
[----:B------:R-:W0:Y:S07]  /*0580*/  SHFL.BFLY PT, R9, R10, 0x8, 0x1f ;  /* 0x0d001f000a097f89 */ /* 0x000e2e00000e0000 */
[----:B------:R-:W-:Y:S02]  /*0590*/  @!P3 IADD3 R8, PT, PT, R8, -R11, RZ ;  /* 0x8000000b0808b210 */ /* 0x000fe40007ffe0ff */
[----:B------:R-:W-:Y:S02]  /*05a0*/  LOP3.LUT P3, RZ, R14, 0xf, RZ, 0xc0, !PT ;  /* 0x0000000f0eff7812 */ /* 0x000fe4000786c0ff */
[----:B------:R-:W-:-:S02]  /*05b0*/  MOV R11, R8 ;  /* 0x00000008000b7202 */ /* 0x000fc40000000f00 */
[----:B------:R-:W-:-:S03]  /*05c0*/  SHF.R.U32.HI R8, RZ, 0x2, R6 ;  /* 0x00000002ff087819 */ /* 0x000fc60000011606 */
[----:B------:R-:W-:Y:S01]  /*05d0*/  @!P1 IMAD.MOV R11, RZ, RZ, -R11 ;  /* 0x000000ffff0b9224 */ /* 0x000fe200078e0a0b */
[----:B------:R-:W-:Y:S02]  /*05e0*/  LEA R5, R5, R8, 0x3 ;  /* 0x0000000805057211 */ /* 0x000fe400078e18ff */
[----:B------:R-:W-:Y:S01]  /*05f0*/  @!P2 LOP3.LUT R11, RZ, R7, RZ, 0x33, !PT ;  /* 0x00000007ff0ba212 */ /* 0x000fe200078e33ff */
[----:B0-----:R-:W-:Y:S02]  /*0600*/  FADD.FTZ R9, R10, R9 ;  /* 0x000000090a097221 */ /* 0x001fe40000010000 */
[----:B------:R-:W-:Y:S05]  /*0610*/  @P3 BRA `(.L_x_299) ;  /* 0x00000000007c3947 */ /* 0x000fea0003800000 */
[----:B------:R-:W-:-:S13]  /*0620*/  ISETP.GT.U32.AND P1, PT, R6, 0xf, PT ;  /* 0x0000000f0600780c */ /* 0x000fda0003f24070 */
[----:B------:R-:W0:Y:S02]  /*0630*/  @!P1 LDC.64 R6, c[0x0][0x388] ;  /* 0x0000e200ff069b82 */ /* 0x000e240000000a00 */
[----:B0-----:R-:W-:-:S06]  /*0640*/  @!P1 IMAD.WIDE.U32 R6, R11, 0x2, R6 ;  /* 0x000000020b069825 */ /* 0x001fcc00078e0006 */
[----:B------:R-:W2:Y:S01]  /*0650*/  @!P1 LDG.E.U16 R6, desc[UR8][R6.64] ;  /* 0x0000000806069981 */ /* 0x000ea2000c1e1500 */
[----:B------:R-:W-:Y:S01]  /*0660*/  FMUL.FTZ R11, R9, 1 ;  /* 0x3f800000090b7820 */ /* 0x000fe20000410000 */
[----:B------:R-:W-:Y:S01]  /*0670*/  UMOV UR6, 0xa0b5ed8d ;  /* 0xa0b5ed8d00067882 */ /* 0x000fe20000000000 */
[----:B------:R-:W-:Y:S01]  /*0680*/  UMOV UR7, 0x3eb0c6f7 ;  /* 0x3eb0c6f700077882 */ /* 0x000fe20000000000 */
[----:B------:R-:W-:Y:S01]  /*0690*/  MOV R10, 0x3f800000 ;  /* 0x3f800000000a7802 */ /* 0x000fe20000000f00 */
[----:B------:R-:W0:-:S15]  /*06a0*/  F2F.F64.F32 R8, R11 ;  /* 0x0000000b00087310 */ /* 0x000e1e0000201800 */
[----:B------:R-:W-:-:S15]  /*06b0*/  NOP ;  /* 0x0000000000007918 */ /* 0x000fde0000000000 */
[----:B------:R-:W-:-:S15]  /*06c0*/  NOP ;  /* 0x0000000000007918 */ /* 0x000fde0000000000 */
[----:B------:R-:W-:-:S15]  /*06d0*/  NOP ;  /* 0x0000000000007918 */ /* 0x000fde0000000000 */
[----:B------:R-:W-:-:S04]  /*06e0*/  NOP ;  /* 0x0000000000007918 */ /* 0x000fc80000000000 */
[----:B0-----:R-:W0:Y:S01]  /*06f0*/  DADD R8, R8, UR6 ;  /* 0x0000000608087e29 */ /* 0x001e220008000000 */
[----:B------:R-:W-:Y:S01]  /*0700*/  UMOV UR6, 0xf0000000 ;  /* 0xf000000000067882 */ /* 0x000fe20000000000 */
[----:B------:R-:W-:-:S15]  /*0710*/  UMOV UR7, 0x380fffff ;  /* 0x380fffff00077882 */ /* 0x000fde0000000000 */
[----:B------:R-:W-:-:S15]  /*0720*/  NOP ;  /* 0x0000000000007918 */ /* 0x000fde0000000000 */
[----:B------:R-:W-:-:S15]  /*0730*/  NOP ;  /* 0x0000000000007918 */ /* 0x000fde0000000000 */
[----:B------:R-:W-:-:S15]  /*0740*/  NOP ;  /* 0x0000000000007918 */ /* 0x000fde0000000000 */
[----:B------:R-:W-:-:S02]  /*0750*/  NOP ;  /* 0x0000000000007918 */ /* 0x000fc40000000000 */
[----:B0-----:R-:W0:-:S15]  /*0760*/  F2F.F32.F64 R12, R8 ;  /* 0x00000008000c7310 */ /* 0x001e1e0000301000 */
[----:B------:R-:W-:-:S15]  /*0770*/  NOP ;  /* 0x0000000000007918 */ /* 0x000fde0000000000 */
[----:B------:R-:W-:-:S15]  /*0780*/  NOP ;  /* 0x0000000000007918 */ /* 0x000fde0000000000 */
[----:B------:R-:W-:-:S15]  /*0790*/  NOP ;  /* 0x0000000000007918 */ /* 0x000fde0000000000 */
[----:B------:R-:W-:-:S04]  /*07a0*/  NOP ;  /* 0x0000000000007918 */ /* 0x000fc80000000000 */
[----:B------:R-:W0:Y:S02]  /*07b0*/  DSETP.GEU.AND P2, PT, |R8|, UR6, PT ;  /* 0x0000000608007e2a */ /* 0x000e24000bf4e200 */
[----:B0-----:R-:W-:-:S04]  /*07c0*/  @!P2 FMUL R12, R12, 1.175494350822287508e-38 ;  /* 0x008000000c0ca820 */ /* 0x001fc80000400000 */
[----:B------:R-:W0:Y:S01]  /*07d0*/  MUFU.RSQ R13, R12 ;  /* 0x0000000c000d7308 */ /* 0x000e220000001400 */
[----:B--2---:R-:W-:-:S05]  /*07e0*/  @!P1 HADD2.F32 R10, -RZ, R6.H0_H0 ;  /* 0x20000006ff0a9230 */ /* 0x004fca0000004100 */
[----:B0-----:R-:W-:-:S05]  /*07f0*/  FMUL.FTZ R10, R13, R10 ;  /* 0x0000000a0d0a7220 */ /* 0x001fca0000410000 */
[----:B------:R0:W-:Y:S02]  /*0800*/  STS [R5+UR4], R10 ;  /* 0x0000000a05007988 */ /* 0x0001e40008000804 */
.L_x_299:
[----:B------:R-:W-:Y:S05]  /*0810*/  BSYNC.RECONVERGENT B0 ;  /* 0x0000000000007941 */ /* 0x000fea0003800200 */
.L_x_298:
[----:B------:R-:W-:Y:S08]  /*0820*/  BAR.SYNC.DEFER_BLOCKING 0x0 ;  /* 0x0000000000007b1d */ /* 0x000ff00000010000 */
[----:B------:R-:W1:Y:S01]  /*0830*/  LDC R6, c[0x0][0x3a8] ;  /* 0x0000ea00ff067b82 */ /* 0x000e620000000800 */
[----:B0-----:R-:W0:Y:S04]  /*0840*/  LDS.U16 R10, [R0] ;  /* 0x00000000000a7984 */ /* 0x001e280000000400 */
[----:B------:R-:W2:Y:S03]  /*0850*/  LDS R5, [R5+UR4] ;  /* 0x0000000405057984 */ /* 0x000ea60008000800 */
[----:B-1----:R-:W1:Y:S01]  /*0860*/  @P0 LDC R6, c[0x0][0x3ac] ;  /* 0x0000eb00ff060b82 */ /* 0x002e620000000800 */
[----:B0-----:R-:W0:Y:S08]  /*0870*/  I2F.S8 R7, R10 ;  /* 0x0000000a00077306 */ /* 0x001e300000001400 */
[----:B------:R-:W3:Y:S01]  /*0880*/  I2F.S8 R9, R10.B1 ;  /* 0x1000000a00097306 */ /* 0x000ee20000001400 */
[----:B0-----:R-:W-:-:S04]  /*0890*/  FMUL.FTZ R8, R4, R7 ;  /* 0x0000000704087220 */ /* 0x001fc80000410000 */
[----:B--2---:R-:W-:Y:S01]  /*08a0*/  FMUL.FTZ R7, R5, R8 ;  /* 0x0000000805077220 */ /* 0x004fe20000410000 */
[----:B---3--:R-:W-:-:S03]  /*08b0*/  FMUL.FTZ R4, R4, R9 ;  /* 0x0000000904047220 */ /* 0x008fc60000410000 */
[----:B-1----:R-:W-:Y:S01]  /*08c0*/  FMUL.FTZ R7, R6, R7 ;  /* 0x0000000706077220 */ /* 0x002fe20000410000 */
[----:B------:R-:W-:-:S05]  /*08d0*/  FMUL.FTZ R9, R5, R4 ;  /* 0x0000000405097220 */ /* 0x000fca0000410000 */
[----:B------:R-:W-:Y:S01]  /*08e0*/  F2I.S8.NTZ R7, R7 ;  /* 0x0000000700077305 */ /* 0x000fe20000202100 */
[----:B------:R-:W-:-:S07]  /*08f0*/  FMUL.FTZ R9, R6, R9 ;  /* 0x0000000906097220 */ /* 0x000fce0000410000 */
[----:B------:R-:W0:Y:S02]  /*0900*/  F2I.S8.NTZ R0, R9 ;  /* 0x0000000900007305 */ /* 0x000e240000202100 */
[----:B0-----:R-:W-:-:S05]  /*0910*/  PRMT R5, R0, 0x7604, R7 ;  /* 0x0000760400057816 */ /* 0x001fca0000000007 */
[----:B------:R-:W-:Y:S01]  /*0920*/  STG.E.U16 desc[UR8][R2.64], R5 ;  /* 0x0000000502007986 */ /* 0x000fe2000c101508 */
[----:B------:R-:W-:Y:S05]  /*0930*/  EXIT ;  /* 0x000000000000794d */ /* 0x000fea0003800000 */
.L_x_300:
        /* <DEDUP_REMOVED lines=12> */
.L_x_381:


//--------------------- .text._ZN17fastertransformer38normalize_for_FMHA_headz32_INT8_kernelILi1ELi2ELi1EEEvP5char2PK6__halfiiiiffff --------------------------
	.section	.text._ZN17fastertransformer38normalize_for_FMHA_headz32_INT8_kernelILi1ELi2ELi1EEEvP5char2PK6__halfiiiiffff,"ax",@progbits
	.align	128
        .global         _ZN17fastertransformer38normalize_for_FMHA_headz32_INT8_kernelILi1ELi2ELi1EEEvP5char2PK6__halfiiiiffff
        .type           _ZN17fastertransformer38normalize_for_FMHA_headz32_INT8_kernelILi1ELi2ELi1EEEvP5char2PK6__halfiiiiffff,@function
        .size           _ZN17fastertransformer38normalize_for_FMHA_headz32_INT8_kernelILi1ELi2ELi1EEEvP5char2PK6__halfiiiiffff,(.L_x_382 - _ZN17fastertransformer38normalize_for_FMHA_headz32_INT8_kernelILi1ELi2ELi1EEEvP5char2PK6__halfiiiiffff)
        .other          _ZN17fastertransformer38normalize_for_FMHA_headz32_INT8_kernelILi1ELi2ELi1EEEvP5char2PK6__halfiiiiffff,@"STO_CUDA_ENTRY STV_DEFAULT"
_ZN17fastertransformer38normalize_for_FMHA_headz32_INT8_kernelILi1ELi2ELi1EEEvP5char2PK6__halfiiiiffff:
.text._ZN17fastertransformer38normalize_for_FMHA_headz32_INT8_kernelILi1ELi2ELi1EEEvP5char2PK6__halfiiiiffff:
[----:B------:R-:W-:Y:S01]  /*0000*/  LDC R1, c[0x0][0x37c] ;  /* 0x0000df00ff017b82 */ /* 0x000fe20000000800 */
[----:B------:R-:W0:Y:S01]  /*0010*/  S2R R24, SR_TID.X ;  /* 0x0000000000187919 */ /* 0x000e220000002100 */
[----:B------:R-:W1:Y:S06]  /*0020*/  LDCU UR4, c[0x0][0x39c] ;  /* 0x00007380ff0477ac */ /* 0x000e6c0008000800 */
[----:B------:R-:W2:Y:S01]  /*0030*/  LDC.64 R4, c[0x0][0x380] ;  /* 0x0000e000ff047b82 */ /* 0x000ea20000000a00 */
[----:B------:R-:W3:Y:S01]  /*0040*/  S2R R8, SR_CTAID.X ;  /* 0x0000000000087919 */ /* 0x000ee20000002500 */
[----:B------:R-:W4:Y:S06]  /*0050*/  LDCU.64 UR8, c[0x0][0x358] ;  /* 0x00006b00ff0877ac */ /* 0x000f2c0008000a00 */
[----:B------:R-:W5:Y:S01]  /*0060*/  LDC R13, c[0x0][0x398] ;  /* 0x0000e600ff0d7b82 */ /* 0x000f620000000800 */
[----:B-1----:R-:W-:Y:S01]  /*0070*/  UIMAD UR4, UR4, 0x3, URZ ;  /* 0x00000003040478a4 */ /* 0x002fe2000f8e02ff */
[----:B0-----:R-:W-:-:S02]  /*0080*/  SHF.R.U32.HI R11, RZ, 0x4, R24 ;  /* 0x00000004ff0b7819 */ /* 0x001fc40000011618 */
[----:B---3--:R-:W-:Y:S02]  /*0090*/  SHF.L.U32 R8, R8, 0x1, RZ ;  /* 0x0000000108087819 */ /* 0x008fe400000006ff */
[----:B------:R-:W-:-:S05]  /*00a0*/  LOP3.LUT R11, R11, 0x3e, RZ, 0xc0, !PT ;  /* 0x0000003e0b0b7812 */ /* 0x000fca00078ec0ff */
[----:B------:R-:W-:-:S04]  /*00b0*/  IMAD.IADD R0, R8, 0x1, R11 ;  /* 0x0000000108007824 */ /* 0x000fc800078e020b */
[----:B------:R-:W-:Y:S01]  /*00c0*/  IMAD R3, R0, UR4, RZ ;  /* 0x0000000400037c24 */ /* 0x000fe2000f8e02ff */
[----:B------:R-:W-:-:S04]  /*00d0*/  LOP3.LUT R0, R24, 0x1f, RZ, 0xc0, !PT ;  /* 0x0000001f18007812 */ /* 0x000fc800078ec0ff */
[C---:B------:R-:W-:Y:S01]  /*00e0*/  IADD3 R2, PT, PT, R3.reuse, UR4, RZ ;  /* 0x0000000403027c10 */ /* 0x040fe2000fffe0ff */
[----:B------:R-:W5:Y:S01]  /*00f0*/  LDCU UR4, c[0x0][0x394] ;  /* 0x00007280ff0477ac */ /* 0x000f620008000800 */
[----:B------:R-:W-:Y:S02]  /*0100*/  LEA.HI.SX32 R3, R3, R0, 0x1f ;  /* 0x0000000003037211 */ /* 0x000fe400078ffaff */
[----:B------:R-:W-:-:S03]  /*0110*/  LEA.HI R7, R2, R2, RZ, 0x1 ;  /* 0x0000000202077211 */ /* 0x000fc600078f08ff */
[----:B--2---:R-:W-:Y:S01]  /*0120*/  IMAD.WIDE R2, R3, 0x2, R4 ;  /* 0x0000000203027825 */ /* 0x004fe200078e0204 */
[----:B------:R-:W-:-:S04]  /*0130*/  LEA.HI.SX32 R7, R7, R0, 0x1f ;  /* 0x0000000007077211 */ /* 0x000fc800078ffaff */
[----:B----4-:R-:W2:Y:S01]  /*0140*/  LDG.E.U16 R14, desc[UR8][R2.64] ;  /* 0x00000008020e7981 */ /* 0x010ea2000c1e1500 */
[----:B------:R-:W-:-:S05]  /*0150*/  IMAD.WIDE R4, R7, 0x2, R4 ;  /* 0x0000000207047825 */ /* 0x000fca00078e0204 */
[----:B------:R-:W3:Y:S01]  /*0160*/  LDG.E.U16 R18, desc[UR8][R4.64] ;  /* 0x0000000804127981 */ /* 0x000ee2000c1e1500 */
[----:B------:R-:W0:Y:S01]  /*0170*/  S2UR UR7, SR_CgaCtaId ;  /* 0x00000000000779c3 */ /* 0x000e220000008800 */
[----:B-----5:R-:W-:Y:S02]  /*0180*/  IMAD R17, R13, UR4, RZ ;  /* 0x000000040d117c24 */ /* 0x020fe4000f8e02ff */
[----:B------:R-:W-:-:S03]  /*0190*/  IMAD.SHL.U32 R6, R24, 0x4, RZ ;  /* 0x0000000418067824 */ /* 0x000fc600078e00ff */
[----:B------:R-:W-:Y:S01]  /*01a0*/  IABS R16, R17 ;  /* 0x0000001100107213 */ /* 0x000fe20000000000 */
[----:B------:R-:W-:Y:S01]  /*01b0*/  UMOV UR5, 0x400 ;  /* 0x0000040000057882 */ /* 0x000fe20000000000 */
[----:B------:R-:W-:Y:S02]  /*01c0*/  SHF.L.U32 R12, R24, 0x1, RZ ;  /* 0x00000001180c7819 */ /* 0x000fe400000006ff */
[----:B------:R-:W1:Y:S01]  /*01d0*/  I2F.RP R9, R16 ;  /* 0x0000001000097306 */ /* 0x000e620000209400 */
[----:B------:R-:W-:-:S04]  /*01e0*/  LOP3.LUT R7, R6, 0xf80, RZ, 0xc0, !PT ;  /* 0x00000f8006077812 */ /* 0x000fc800078ec0ff */
[----:B------:R-:W-:Y:S01]  /*01f0*/  LOP3.LUT R12, R7, 0x3e, R12, 0xf8, !PT ;  /* 0x0000003e070c7812 */ /* 0x000fe200078ef80c */
[----:B0-----:R-:W-:Y:S02]  /*0200*/  ULEA UR6, UR7, UR5, 0x18 ;  /* 0x0000000507067291 */ /* 0x001fe4000f8ec0ff */
[----:B-1----:R-:W0:Y:S01]  /*0210*/  MUFU.RCP R9, R9 ;  /* 0x0000000900097308 */ /* 0x002e220000001000 */
[----:B------:R-:W-:Y:S02]  /*0220*/  LOP3.LUT R15, R6, 0x3c, RZ, 0xc0, !PT ;  /* 0x0000003c060f7812 */ /* 0x000fe400078ec0ff */
[----:B------:R-:W-:Y:S02]  /*0230*/  LEA.HI R10, R0, R11, RZ, 0x1c ;  /* 0x0000000b000a7211 */ /* 0x000fe400078fe0ff */
[----:B0-----:R-:W-:-:S04]  /*0240*/  IADD3 R6, PT, PT, R9, 0xffffffe, RZ ;  /* 0x0ffffffe09067810 */ /* 0x001fc80007ffe0ff */
[----:B------:R0:W1:Y:S02]  /*0250*/  F2I.FTZ.U32.TRUNC.NTZ R7, R6 ;  /* 0x0000000600077305 */ /* 0x000064000021f000 */
[----:B0-----:R-:W-:Y:S01]  /*0260*/  HFMA2 R6, -RZ, RZ, 0, 0 ;  /* 0x00000000ff067431 */ /* 0x001fe200000001ff */
[----:B------:R-:W-:Y:S02]  /*0270*/  IABS R26, R8 ;  /* 0x00000008001a7213 */ /* 0x000fe40000000000 */
[----:B------:R-:W-:Y:S01]  /*0280*/  ISETP.GE.AND P2, PT, R8, RZ, PT ;  /* 0x000000ff0800720c */ /* 0x000fe20003f46270 */
[----:B------:R-:W-:Y:S01]  /*0290*/  BSSY.RECONVERGENT B0, `(.L_x_301) ;  /* 0x000006c000007945 */ /* 0x000fe20003800200 */
[----:B--2---:R-:W-:Y:S02]  /*02a0*/  PRMT R19, R14, 0x7710, RZ ;  /* 0x000077100e137816 */ /* 0x004fe400000000ff */
[----:B---3--:R-:W-:-:S03]  /*02b0*/  PRMT R25, R18, 0x7710, RZ ;  /* 0x0000771012197816 */ /* 0x008fc600000000ff */
[----:B------:R-:W-:Y:S04]  /*02c0*/  STS.U16 [R12+UR6], R19 ;  /* 0x000000130c007988 */ /* 0x000fe80008000406 */
[----:B------:R-:W-:Y:S01]  /*02d0*/  STS.U16 [R12+UR6+0x40], R25 ;  /* 0x000040190c007988 */ /* 0x000fe20008000406 */
[----:B------:R-:W-:Y:S01]  /*02e0*/  IMAD R18, R10, 0x40, R15 ;  /* 0x000000400a127824 */ /* 0x000fe200078e020f */
[----:B------:R-:W-:Y:S01]  /*02f0*/  BAR.SYNC.DEFER_BLOCKING 0x0 ;  /* 0x0000000000007b1d */ /* 0x000fe20000010000 */
[----:B-1----:R-:W-:-:S05]  /*0300*/  IMAD.MOV R15, RZ, RZ, -R7 ;  /* 0x000000ffff0f7224 */ /* 0x002fca00078e0a07 */
[----:B------:R-:W0:Y:S04]  /*0310*/  LDS.U16 R23, [R18+UR6] ;  /* 0x0000000612177984 */ /* 0x000e280008000400 */
[----:B------:R1:W2:Y:S01]  /*0320*/  LDS.U16 R21, [R18+UR6+0x2] ;  /* 0x0000020612157984 */ /* 0x0002a20008000400 */
[----:B------:R-:W-:Y:S01]  /*0330*/  IMAD R15, R15, R16, RZ ;  /* 0x000000100f0f7224 */ /* 0x000fe200078e02ff */
[----:B------:R-:W-:-:S03]  /*0340*/  IABS R14, R13 ;  /* 0x0000000d000e7213 */ /* 0x000fc60000000000 */
[----:B------:R-:W-:Y:S01]  /*0350*/  IMAD.HI.U32 R15, R7, R15, R6 ;  /* 0x0000000f070f7227 */ /* 0x000fe200078e0006 */
[----:B------:R-:W3:Y:S01]  /*0360*/  I2F.RP R20, R14 ;  /* 0x0000000e00147306 */ /* 0x000ee20000209400 */
[----:B------:R-:W4:Y:S01]  /*0370*/  LDC.64 R6, c[0x0][0x3a0] ;  /* 0x0000e800ff067b82 */ /* 0x000f220000000a00 */
[----:B-1----:R-:W-:-:S03]  /*0380*/  IABS R18, R17 ;  /* 0x0000001100127213 */ /* 0x002fc60000000000 */
[----:B------:R-:W-:-:S04]  /*0390*/  IMAD.HI.U32 R15, R15, R26, RZ ;  /* 0x0000001a0f0f7227 */ /* 0x000fc800078e00ff */
[----:B------:R-:W-:-:S04]  /*03a0*/  IMAD.MOV R19, RZ, RZ, -R18 ;  /* 0x000000ffff137224 */ /* 0x000fc800078e0a12 */
[----:B------:R-:W-:Y:S01]  /*03b0*/  IMAD R19, R15, R19, R26 ;  /* 0x000000130f137224 */ /* 0x000fe200078e021a */
[----:B------:R-:W-:Y:S01]  /*03c0*/  LOP3.LUT R15, R24, 0xf, RZ, 0xc0, !PT ;  /* 0x0000000f180f7812 */ /* 0x000fe200078ec0ff */
[----:B---3--:R-:W-:Y:S03]  /*03d0*/  MUFU.RCP R20, R20 ;  /* 0x0000001400147308 */ /* 0x008fe60000001000 */
[----:B------:R-:W-:Y:S02]  /*03e0*/  ISETP.GT.U32.AND P0, PT, R16, R19, PT ;  /* 0x000000131000720c */ /* 0x000fe40003f04070 */
[----:B------:R-:W-:-:S03]  /*03f0*/  ISETP.GE.U32.AND P1, PT, R15, 0x8, PT ;  /* 0x000000080f00780c */ /* 0x000fc60003f26070 */
[----:B0-----:R-:W0:Y:S08]  /*0400*/  I2F.S8 R22, R23.B1 ;  /* 0x1000001700167306 */ /* 0x001e300000001400 */
[----:B------:R4:W1:Y:S08]  /*0410*/  I2F.S8 R9, R23 ;  /* 0x0000001700097306 */ /* 0x0008700000001400 */
[----:B--2---:R-:W2:Y:S01]  /*0420*/  I2F.S8 R26, R21.B1 ;  /* 0x10000015001a7306 */ /* 0x004ea20000001400 */
[----:B----4-:R-:W-:-:S07]  /*0430*/  FSEL R23, R6, R7, !P1 ;  /* 0x0000000706177208 */ /* 0x010fce0004800000 */
[----:B------:R3:W4:Y:S01]  /*0440*/  I2F.S8 R18, R21 ;  /* 0x0000001500127306 */ /* 0x0007220000001400 */
[----:B0-----:R-:W-:Y:S01]  /*0450*/  FMUL.FTZ R22, R23, R22 ;  /* 0x0000001617167220 */ /* 0x001fe20000410000 */
[----:B------:R-:W-:Y:S01]  /*0460*/  @!P0 IADD3 R19, PT, PT, R19, -R16, RZ ;  /* 0x8000001013138210 */ /* 0x000fe20007ffe0ff */
[C---:B-1----:R-:W-:Y:S01]  /*0470*/  FMUL.FTZ R9, R23.reuse, R9 ;  /* 0x0000000917097220 */ /* 0x042fe20000410000 */
[----:B------:R-:W-:Y:S02]  /*0480*/  VIADD R20, R20, 0xffffffe ;  /* 0x0ffffffe14147836 */ /* 0x000fe40000000000 */
[----:B------:R-:W-:Y:S01]  /*0490*/  FMUL.FTZ R22, R22, R22 ;  /* 0x0000001616167220 */ /* 0x000fe20000410000 */
[----:B--2---:R-:W-:Y:S01]  /*04a0*/  FMUL.FTZ R26, R23, R26 ;  /* 0x0000001a171a7220 */ /* 0x004fe20000410000 */
[----:B------:R-:W-:Y:S02]  /*04b0*/  ISETP.GT.U32.AND P1, PT, R16, R19, PT ;  /* 0x000000131000720c */ /* 0x000fe40003f24070 */
[----:B------:R-:W-:Y:S01]  /*04c0*/  FFMA.FTZ R22, R9, R9, R22 ;  /* 0x0000000909167223 */ /* 0x000fe20000010016 */
[----:B---3--:R-:W-:Y:S01]  /*04d0*/  FMUL.FTZ R21, R26, R26 ;  /* 0x0000001a1a157220 */ /* 0x008fe20000410000 */
[----:B------:R-:W0:Y:S01]  /*04e0*/  F2I.FTZ.U32.TRUNC.NTZ R9, R20 ;  /* 0x0000001400097305 */ /* 0x000e22000021f000 */
[----:B----4-:R-:W-:Y:S01]  /*04f0*/  FMUL.FTZ R18, R23, R18 ;  /* 0x0000001217127220 */ /* 0x010fe20000410000 */
[----:B------:R-:W-:Y:S01]  /*0500*/  FADD.FTZ R22, RZ, R22 ;  /* 0x00000016ff167221 */ /* 0x000fe20000010000 */
[----:B------:R-:W-:-:S02]  /*0510*/  ISETP.NE.AND P0, PT, R17, RZ, PT ;  /* 0x000000ff1100720c */ /* 0x000fc40003f05270 */
[----:B------:R-:W-:-:S04]  /*0520*/  FFMA.FTZ R21, R18, R18, R21 ;  /* 0x0000001212157223 */ /* 0x000fc80000010015 */
[----:B------:R-:W-:Y:S01]  /*0530*/  FADD.FTZ R21, R22, R21 ;  /* 0x0000001516157221 */ /* 0x000fe20000010000 */
[----:B------:R-:W-:-:S04]  /*0540*/  @!P1 IADD3 R19, PT, PT, R19, -R16, RZ ;  /* 0x8000001013139210 */ /* 0x000fc80007ffe0ff */
[----:B------:R-:W1:Y:S01]  /*0550*/  SHFL.BFLY PT, R18, R21, 0x1, 0x1f ;  /* 0x0c201f0015127f89 */ /* 0x000e6200000e0000 */
[----:B0-----:R-:W-:Y:S01]  /*0560*/  IADD3 R8, PT, PT, RZ, -R9, RZ ;  /* 0x80000009ff087210 */ /* 0x001fe20007ffe0ff */
[----:B------:R-:W-:Y:S01]  /*0570*/  @!P2 IMAD.MOV R19, RZ, RZ, -R19 ;  /* 0x000000ffff13a224 */ /* 0x000fe200078e0a13 */
[----:B------:R-:W-:-:S03]  /*0580*/  @!P0 LOP3.LUT R19, RZ, R17, RZ, 0x33, !PT ;  /* 0x00000011ff138212 */ /* 0x000fc600078e33ff */
[----:B------:R-:W-:Y:S01]  /*0590*/  IMAD.MOV.U32 R17, RZ, RZ, R8 ;  /* 0x000000ffff117224 */ /* 0x000fe200078e0008 */
[----:B------:R-:W-:Y:S02]  /*05a0*/  IADD3 R16, PT, PT, R19, R10, RZ ;  /* 0x0000000a13107210 */ /* 0x000fe40007ffe0ff */
[----:B------:R-:W-:Y:S01]  /*05b0*/  MOV R8, RZ ;  /* 0x000000ff00087202 */ /* 0x000fe20000000f00 */
[----:B------:R-:W-:Y:S01]  /*05c0*/  IMAD R17, R17, R14, RZ ;  /* 0x0000000e11117224 */ /* 0x000fe200078e02ff */
[----:B------:R-:W-:-:S03]  /*05d0*/  IABS R19, R16 ;  /* 0x0000001000137213 */ /* 0x000fc60000000000 */
[----:B------:R-:W-:-:S04]  /*05e0*/  IMAD.HI.U32 R8, R9, R17, R8 ;  /* 0x0000001109087227 */ /* 0x000fc800078e0008 */
[----:B------:R-:W-:-:S04]  /*05f0*/  IMAD.MOV.U32 R9, RZ, RZ, R19 ;  /* 0x000000ffff097224 */ /* 0x000fc800078e0013 */
[----:B------:R-:W-:-:S04]  /*0600*/  IMAD.HI.U32 R8, R8, R9, RZ ;  /* 0x0000000908087227 */ /* 0x000fc800078e00ff */
[----:B-1----:R-:W-:Y:S01]  /*0610*/  FADD.FTZ R18, R21, R18 ;  /* 0x0000001215127221 */ /* 0x002fe20000010000 */
[----:B------:R-:W-:-:S04]  /*0620*/  IADD3 R8, PT, PT, -R8, RZ, RZ ;  /* 0x000000ff08087210 */ /* 0x000fc80007ffe1ff */
[----:B------:R-:W0:Y:S01]  /*0630*/  SHFL.BFLY PT, R17, R18, 0x2, 0x1f ;  /* 0x0c401f0012117f89 */ /* 0x000e2200000e0000 */
[----:B------:R-:W-:-:S05]  /*0640*/  IMAD R9, R14, R8, R9 ;  /* 0x000000080e097224 */ /* 0x000fca00078e0209 */
[----:B------:R-:W-:-:S13]  /*0650*/  ISETP.GT.U32.AND P0, PT, R14, R9, PT ;  /* 0x000000090e00720c */ /* 0x000fda0003f04070 */
[----:B------:R-:W-:Y:S01]  /*0660*/  @!P0 IADD3 R9, PT, PT, R9, -R14, RZ ;  /* 0x8000000e09098210 */ /* 0x000fe20007ffe0ff */
[----:B0-----:R-:W-:-:S03]  /*0670*/  FADD.FTZ R17, R18, R17 ;  /* 0x0000001112117221 */ /* 0x001fc60000010000 */
[----:B------:R-:W-:Y:S02]  /*0680*/  ISETP.GT.U32.AND P2, PT, R14, R9, PT ;  /* 0x000000090e00720c */ /* 0x000fe40003f44070 */
[----:B------:R-:W0:Y:S01]  /*0690*/  SHFL.BFLY PT, R8, R17, 0x4, 0x1f ;  /* 0x0c801f0011087f89 */ /* 0x000e2200000e0000 */
[----:B------:R-:W-:Y:S02]  /*06a0*/  ISETP.GE.AND P0, PT, R16, RZ, PT ;  /* 0x000000ff1000720c */ /* 0x000fe40003f06270 */
[----:B------:R-:W-:-:S08]  /*06b0*/  ISETP.NE.AND P1, PT, R13, RZ, PT ;  /* 0x000000ff0d00720c */ /* 0x000fd00003f25270 */
[----:B------:R-:W-:Y:S01]  /*06c0*/  @!P2 IMAD.IADD R9, R9, 0x1, -R14 ;  /* 0x000000010909a824 */ /* 0x000fe200078e0a0e */
[----:B------:R-:W-:-:S04]  /*06d0*/  LOP3.LUT P2, RZ, R24, 0x7, RZ, 0xc0, !PT ;  /* 0x0000000718ff7812 */ /* 0x000fc8000784c0ff */
[----:B------:R-:W-:-:S04]  /*06e0*/  MOV R19, R9 ;  /* 0x0000000900137202 */ /* 0x000fc80000000f00 */
[----:B------:R-:W-:Y:S02]  /*06f0*/  @!P0 IADD3 R19, PT, PT, -R19, RZ, RZ ;  /* 0x000000ff13138210 */ /* 0x000fe40007ffe1ff */
[----:B------:R-:W-:Y:S01]  /*0700*/  @!P1 LOP3.LUT R19, RZ, R13, RZ, 0x33, !PT ;  /* 0x0000000dff139212 */ /* 0x000fe200078e33ff */
[----:B0-----:R-:W-:Y:S02]  /*0710*/  FADD.FTZ R14, R17, R8 ;  /* 0x00000008110e7221 */ /* 0x001fe40000010000 */
[----:B------:R-:W-:Y:S05]  /*0720*/  @P2 BRA `(.L_x_302) ;  /* 0x0000000000882947 */ /* 0x000fea0003800000 */
[----:B------:R-:W-:-:S13]  /*0730*/  ISETP.GT.U32.AND P0, PT, R15, 0x7, PT ;  /* 0x000000070f00780c */ /* 0x000fda0003f04070 */
[----:B------:R-:W0:Y:S02]  /*0740*/  @!P0 LDC.64 R8, c[0x0][0x388] ;  /* 0x0000e200ff088b82 */ /* 0x000e240000000a00 */
[----:B0-----:R-:W-:-:S06]  /*0750*/  @!P0 IMAD.WIDE R8, R19, 0x2, R8 ;  /* 0x0000000213088825 */ /* 0x001fcc00078e0208 */
[----:B------:R-:W2:Y:S01]  /*0760*/  @!P0 LDG.E.U16 R8, desc[UR8][R8.64] ;  /* 0x0000000808088981 */ /* 0x000ea2000c1e1500 */
[----:B------:R-:W-:Y:S01]  /*0770*/  FMUL.FTZ R14, R14, 1 ;  /* 0x3f8000000e0e7820 */ /* 0x000fe20000410000 */
[----:B------:R-:W-:Y:S01]  /*0780*/  UMOV UR10, 0xa0b5ed8d ;  /* 0xa0b5ed8d000a7882 */ /* 0x000fe20000000000 */
[----:B------:R-:W-:Y:S01]  /*0790*/  UMOV UR11, 0x3eb0c6f7 ;  /* 0x3eb0c6f7000b7882 */ /* 0x000fe20000000000 */
[----:B------:R-:W-:Y:S01]  /*07a0*/  UIADD3 UR4, UPT, UPT, UR5, 0x80, URZ ;  /* 0x0000008005047890 */ /* 0x000fe2000fffe0ff */
[----:B------:R-:W0:Y:S01]  /*07b0*/  F2F.F64.F32 R16, R14 ;  /* 0x0000000e00107310 */ /* 0x000e220000201800 */
[----:B------:R-:W-:-:S15]  /*07c0*/  IMAD.MOV.U32 R13, RZ, RZ, 0x3f800000 ;  /* 0x3f800000ff0d7424 */ /* 0x000fde00078e00ff */
[----:B------:R-:W-:-:S15]  /*07d0*/  NOP ;  /* 0x0000000000007918 */ /* 0x000fde0000000000 */
[----:B------:R-:W-:-:S15]  /*07e0*/  NOP ;  /* 0x0000000000007918 */ /* 0x000fde0000000000 */
[----:B------:R-:W-:-:S15]  /*07f0*/  NOP ;  /* 0x0000000000007918 */ /* 0x000fde0000000000 */
[----:B------:R-:W-:-:S03]  /*0800*/  NOP ;  /* 0x0000000000007918 */ /* 0x000fc60000000000 */
[----:B0-----:R-:W0:Y:S01]  /*0810*/  DADD R16, R16, UR10 ;  /* 0x0000000a10107e29 */ /* 0x001e220008000000 */
[----:B------:R-:W-:Y:S01]  /*0820*/  UMOV UR10, 0xf0000000 ;  /* 0xf0000000000a7882 */ /* 0x000fe20000000000 */
[----:B------:R-:W-:Y:S01]  /*0830*/  UMOV UR11, 0x380fffff ;  /* 0x380fffff000b7882 */ /* 0x000fe20000000000 */
[----:B------:R-:W-:Y:S01]  /*0840*/  SHF.R.U32.HI R15, RZ, 0x1, R15 ;  /* 0x00000001ff0f7819 */ /* 0x000fe2000001160f */
[----:B------:R-:W-:-:S15]  /*0850*/  ULEA UR4, UR7, UR4, 0x18 ;  /* 0x0000000407047291 */ /* 0x000fde000f8ec0ff */
[----:B------:R-:W-:-:S15]  /*0860*/  NOP ;  /* 0x0000000000007918 */ /* 0x000fde0000000000 */
[----:B------:R-:W-:-:S15]  /*0870*/  NOP ;  /* 0x0000000000007918 */ /* 0x000fde0000000000 */
[----:B------:R-:W-:-:S15]  /*0880*/  NOP ;  /* 0x0000000000007918 */ /* 0x000fde0000000000 */
[----:B0-----:R-:W0:-:S15]  /*0890*/  F2F.F32.F64 R18, R16 ;  /* 0x0000001000127310 */ /* 0x001e1e0000301000 */
[----:B------:R-:W-:-:S15]  /*08a0*/  NOP ;  /* 0x0000000000007918 */ /* 0x000fde0000000000 */
[----:B------:R-:W-:-:S15]  /*08b0*/  NOP ;  /* 0x0000000000007918 */ /* 0x000fde0000000000 */
[----:B------:R-:W-:-:S15]  /*08c0*/  NOP ;  /* 0x0000000000007918 */ /* 0x000fde0000000000 */
[----:B------:R-:W-:-:S04]  /*08d0*/  NOP ;  /* 0x0000000000007918 */ /* 0x000fc80000000000 */
[----:B------:R-:W0:Y:S02]  /*08e0*/  DSETP.GEU.AND P1, PT, |R16|, UR10, PT ;  /* 0x0000000a10007e2a */ /* 0x000e24000bf2e200 */
[----:B0-----:R-:W-:-:S06]  /*08f0*/  @!P1 FMUL R18, R18, 1.175494350822287508e-38 ;  /* 0x0080000012129820 */ /* 0x001fcc0000400000 */
[----:B------:R-:W0:Y:S01]  /*0900*/  MUFU.RSQ R18, R18 ;  /* 0x0000001200127308 */ /* 0x000e220000001400 */
[----:B--2---:R-:W-:Y:S01]  /*0910*/  @!P0 HADD2.F32 R13, -RZ, R8.H0_H0 ;  /* 0x20000008ff0d8230 */ /* 0x004fe20000004100 */
[----:B------:R-:W-:-:S04]  /*0920*/  LEA R8, R10, R15, 0x3 ;  /* 0x0000000f0a087211 */ /* 0x000fc800078e18ff */
[----:B0-----:R-:W-:-:S05]  /*0930*/  FMUL.FTZ R13, R18, R13 ;  /* 0x0000000d120d7220 */ /* 0x001fca0000410000 */
[----:B------:R0:W-:Y:S02]  /*0940*/  STS [R8+UR4], R13 ;  /* 0x0000000d08007988 */ /* 0x0001e40008000804 */
.L_x_302:
[----:B------:R-:W-:Y:S05]  /*0950*/  BSYNC.RECONVERGENT B0 ;  /* 0x0000000000007941 */ /* 0x000fea0003800200 */
.L_x_301:
[----:B------:R-:W-:Y:S01]  /*0960*/  BAR.SYNC.DEFER_BLOCKING 0x0 ;  /* 0x0000000000007b1d */ /* 0x000fe20000010000 */
[----:B------:R-:W-:Y:S01]  /*0970*/  UIADD3 UR4, UPT, UPT, UR5, 0x80, URZ ;  /* 0x0000008005047890 */ /* 0x000fe2000fffe0ff */
[----:B------:R-:W-:Y:S02]  /*0980*/  IADD3 R10, PT, PT, R11, R10, RZ ;  /* 0x0000000a0b0a7210 */ /* 0x000fe40007ffe0ff */
[----:B------:R-:W-:Y:S01]  /*0990*/  ISETP.GE.U32.AND P0, PT, R0, 0x10, PT ;  /* 0x000000100000780c */ /* 0x000fe20003f06070 */
[----:B------:R-:W-:-:S03]  /*09a0*/  ULEA UR4, UR7, UR4, 0x18 ;  /* 0x0000000407047291 */ /* 0x000fc6000f8ec0ff */
[----:B0-----:R-:W0:Y:S01]  /*09b0*/  LDC R8, c[0x0][0x3a8] ;  /* 0x0000ea00ff087b82 */ /* 0x001e220000000800 */
[----:B------:R-:W-:Y:S02]  /*09c0*/  FSEL R6, R6, R7, !P0 ;  /* 0x0000000706067208 */ /* 0x000fe40004000000 */
[----:B------:R-:W-:Y:S01]  /*09d0*/  LEA R10, R10, UR4, 0x2 ;  /* 0x000000040a0a7c11 */ /* 0x000fe2000f8e10ff */
[----:B------:R-:W1:Y:S04]  /*09e0*/  LDS.U16 R16, [R12+UR6] ;  /* 0x000000060c107984 */ /* 0x000e680008000400 */
[----:B------:R-:W2:Y:S01]  /*09f0*/  LDS.U16 R17, [R12+UR6+0x40] ;  /* 0x000040060c117984 */ /* 0x000ea20008000400 */
[----:B0-----:R-:W0:Y:S03]  /*0a00*/  @P0 LDC R8, c[0x0][0x3ac] ;  /* 0x0000eb00ff080b82 */ /* 0x001e260000000800 */
[----:B------:R-:W3:Y:S04]  /*0a10*/  LDS R9, [R10] ;  /* 0x000000000a097984 */ /* 0x000ee80000000800 */
[----:B------:R-:W4:Y:S01]  /*0a20*/  LDS R14, [R10+0x8] ;  /* 0x000008000a0e7984 */ /* 0x000f220000000800 */
[----:B-1----:R-:W1:Y:S08]  /*0a30*/  I2F.S8 R11, R16 ;  /* 0x00000010000b7306 */ /* 0x002e700000001400 */
[----:B--2---:R-:W2:Y:S01]  /*0a40*/  I2F.S8 R15, R17 ;  /* 0x00000011000f7306 */ /* 0x004ea20000001400 */
[----:B-1----:R-:W-:-:S07]  /*0a50*/  FMUL.FTZ R0, R6, R11 ;  /* 0x0000000b06007220 */ /* 0x002fce0000410000 */
[----:B------:R-:W1:Y:S01]  /*0a60*/  I2F.S8 R13, R16.B1 ;  /* 0x10000010000d7306 */ /* 0x000e620000001400 */
[----:B---3--:R-:W-:Y:S01]  /*0a70*/  FMUL.FTZ R7, R9, R0 ;  /* 0x0000000009077220 */ /* 0x008fe20000410000 */
[----:B--2---:R-:W-:-:S06]  /*0a80*/  FMUL.FTZ R15, R6, R15 ;  /* 0x0000000f060f7220 */ /* 0x004fcc0000410000 */
[----:B------:R-:W2:Y:S01]  /*0a90*/  I2F.S8 R11, R17.B1 ;  /* 0x10000011000b7306 */ /* 0x000ea20000001400 */
[----:B0-----:R-:W-:Y:S01]  /*0aa0*/  FMUL.FTZ R7, R8, R7 ;  /* 0x0000000708077220 */ /* 0x001fe20000410000 */
[----:B----4-:R-:W-:Y:S01]  /*0ab0*/  FMUL.FTZ R15, R14, R15 ;  /* 0x0000000f0e0f7220 */ /* 0x010fe20000410000 */
[----:B-1----:R-:W-:-:S03]  /*0ac0*/  FMUL.FTZ R0, R6, R13 ;  /* 0x0000000d06007220 */ /* 0x002fc60000410000 */
[----:B------:R-:W-:Y:S02]  /*0ad0*/  FMUL.FTZ R15, R8, R15 ;  /* 0x0000000f080f7220 */ /* 0x000fe40000410000 */
[----:B------:R-:W-:Y:S01]  /*0ae0*/  F2I.S8.NTZ R7, R7 ;  /* 0x0000000700077305 */ /* 0x000fe20000202100 */
[----:B------:R-:W-:Y:S01]  /*0af0*/  FMUL.FTZ R9, R9, R0 ;  /* 0x0000000009097220 */ /* 0x000fe20000410000 */
[----:B--2---:R-:W-:-:S03]  /*0b00*/  FMUL.FTZ R11, R6, R11 ;  /* 0x0000000b060b7220 */ /* 0x004fc60000410000 */
[----:B------:R-:W-:-:S03]  /*0b10*/  FMUL.FTZ R9, R8, R9 ;  /* 0x0000000908097220 */ /* 0x000fc60000410000 */
[----:B------:R-:W-:Y:S01]  /*0b20*/  F2I.S8.NTZ R15, R15 ;  /* 0x0000000f000f7305 */ /* 0x000fe20000202100 */
[----:B------:R-:W-:-:S04]  /*0b30*/  FMUL.FTZ R11, R14, R11 ;  /* 0x0000000b0e0b7220 */ /* 0x000fc80000410000 */
[----:B------:R-:W-:-:S03]  /*0b40*/  FMUL.FTZ R11, R8, R11 ;  /* 0x0000000b080b7220 */ /* 0x000fc60000410000 */
[----:B------:R-:W0:Y:S08]  /*0b50*/  F2I.S8.NTZ R0, R9 ;  /* 0x0000000900007305 */ /* 0x000e300000202100 */
[----:B------:R-:W1:Y:S01]  /*0b60*/  F2I.S8.NTZ R6, R11 ;  /* 0x0000000b00067305 */ /* 0x000e620000202100 */
[----:B0-----:R-:W-:-:S05]  /*0b70*/  PRMT R7, R0, 0x7604, R7 ;  /* 0x0000760400077816 */ /* 0x001fca0000000007 */
[----:B------:R-:W-:Y:S01]  /*0b80*/  STG.E.U16 desc[UR8][R2.64], R7 ;  /* 0x0000000702007986 */ /* 0x000fe2000c101508 */
[----:B-1----:R-:W-:-:S05]  /*0b90*/  PRMT R13, R6, 0x7604, R15 ;  /* 0x00007604060d7816 */ /* 0x002fca000000000f */
[----:B------:R-:W-:Y:S01]  /*0ba0*/  STG.E.U16 desc[UR8][R4.64], R13 ;  /* 0x0000000d04007986 */ /* 0x000fe2000c101508 */
[----:B------:R-:W-:Y:S05]  /*0bb0*/  EXIT ;  /* 0x000000000000794d */ /* 0x000fea0003800000 */
.L_x_303:
        /* <DEDUP_REMOVED lines=12> */
.L_x_382:


//--------------------- .text._ZN17fastertransformer38normalize_for_FMHA_headz32_INT8_kernelILi1ELi2ELi2EEEvP5char2PK6__halfiiiiffff --------------------------
	.section	.text._ZN17fastertransformer38normalize_for_FMHA_headz32_INT8_kernelILi1ELi2ELi2EEEvP5char2PK6__halfiiiiffff,"ax",@progbits
	.align	128
        .global         _ZN17fastertransformer38normalize_for_FMHA_headz32_INT8_kernelILi1ELi2ELi2EEEvP5char2PK6__halfiiiiffff
        .type           _ZN17fastertransformer38normalize_for_FMHA_headz32_INT8_kernelILi1ELi2ELi2EEEvP5char2PK6__halfiiiiffff,@function
        .size           _ZN17fastertransformer38normalize_for_FMHA_headz32_INT8_kernelILi1ELi2ELi2EEEvP5char2PK6__halfiiiiffff,(.L_x_383 - _ZN17fastertransformer38normalize_for_FMHA_headz32_INT8_kernelILi1ELi2ELi2EEEvP5char2PK6__halfiiiiffff)
        .other          _ZN17fastertransformer38normalize_for_FMHA_headz32_INT8_kernelILi1ELi2ELi2EEEvP5char2PK6__halfiiiiffff,@"STO_CUDA_ENTRY STV_DEFAULT"
_ZN17fastertransformer38normalize_for_FMHA_headz32_INT8_kernelILi1ELi2ELi2EEEvP5char2PK6__halfiiiiffff:
.text._ZN17fastertransformer38normalize_for_FMHA_headz32_INT8_kernelILi1ELi2ELi2EEEvP5char2PK6__halfiiiiffff:
        /* <DEDUP_REMOVED lines=149> */
.L_x_305:
[----:B------:R-:W-:Y:S05]  /*0950*/  BSYNC.RECONVERGENT B0 ;  /* 0x0000000000007941 */ /* 0x000fea0003800200 */
.L_x_304:
        /* <DEDUP_REMOVED lines=38> */
.L_x_306:
        /* <DEDUP_REMOVED lines=12> */
.L_x_383:


//--------------------- .text._ZN17fastertransformer38normalize_for_FMHA_headz32_INT8_kernelILi1ELi4ELi2EEEvP5char2PK6__halfiiiiffff --------------------------
	.section	.text._ZN17fastertransformer38normalize_for_FMHA_headz32_INT8_kernelILi1ELi4ELi2EEEvP5char2PK6__halfiiiiffff,"ax",@progbits
	.align	128
        .global         _ZN17fastertransformer38normalize_for_FMHA_headz32_INT8_kernelILi1ELi4ELi2EEEvP5char2PK6__halfiiiiffff
        .type           _ZN17fastertransformer38normalize_for_FMHA_headz32_INT8_kernelILi1ELi4ELi2EEEvP5char2PK6__halfiiiiffff,@function
        .size           _ZN17fastertransformer38normalize_for_FMHA_headz32_INT8_kernelILi1ELi4ELi2EEEvP5char2PK6__halfiiiiffff,(.L_x_384 - _ZN17fastertransformer38normalize_for_FMHA_headz32_INT8_kernelILi1ELi4ELi2EEEvP5char2PK6__halfiiiiffff)
        .other          _ZN17fastertransformer38normalize_for_FMHA_headz32_INT8_kernelILi1ELi4ELi2EEEvP5char2PK6__halfiiiiffff,@"STO_CUDA_ENTRY STV_DEFAULT"
_ZN17fastertransformer38normalize_for_FMHA_headz32_INT8_kernelILi1ELi4ELi2EEEvP5char2PK6__halfiiiiffff:
.text._ZN17fastertransformer38normalize_for_FMHA_headz32_INT8_kernelILi1ELi4ELi2EEEvP5char2PK6__halfiiiiffff:
        /* <DEDUP_REMOVED lines=9> */
[----:B------:R-:W-:Y:S02]  /*0090*/  LOP3.LUT R13, R23, 0x1f, RZ, 0xc0, !PT ;  /* 0x0000001f170d7812 */ /* 0x000fe400078ec0ff */
[----:B---3--:R-:W-:Y:S02]  /*00a0*/  SHF.L.U32 R17, R17, 0x3, RZ ;  /* 0x0000000311117819 */ /* 0x008fe400000006ff */
[----:B------:R-:W-:-:S04]  /*00b0*/  LOP3.LUT R0, R0, 0x7c, RZ, 0xc0, !PT ;  /* 0x0000007c00007812 */ /* 0x000fc800078ec0ff */
[----:B------:R-:W-:-:S05]  /*00c0*/  IADD3 R2, PT, PT, R17, R0, RZ ;  /* 0x0000000011027210 */ /* 0x000fca0007ffe0ff */
[----:B------:R-:W-:-:S05]  /*00d0*/  IMAD R2, R2, UR4, RZ ;  /* 0x0000000402027c24 */ /* 0x000fca000f8e02ff */
[----:B------:R-:W-:-:S04]  /*00e0*/  IADD3 R3, PT, PT, R2, UR4, RZ ;  /* 0x0000000402037c10 */ /* 0x000fc8000fffe0ff */
[C---:B------:R-:W-:Y:S02]  /*00f0*/  LEA.HI R4, R3.reuse, R3, RZ, 0x1 ;  /* 0x0000000303047211 */ /* 0x040fe400078f08ff */
[----:B------:R-:W-:Y:S02]  /*0100*/  IADD3 R6, PT, PT, R3, UR4, RZ ;  /* 0x0000000403067c10 */ /* 0x000fe4000fffe0ff */
[-C--:B------:R-:W-:Y:S02]  /*0110*/  LEA.HI.SX32 R5, R4, R13.reuse, 0x1f ;  /* 0x0000000d04057211 */ /* 0x080fe400078ffaff */
[----:B------:R-:W-:Y:S01]  /*0120*/  IADD3 R4, PT, PT, R6, UR4, RZ ;  /* 0x0000000406047c10 */ /* 0x000fe2000fffe0ff */
[----:B------:R-:W5:Y:S01]  /*0130*/  LDCU UR4, c[0x0][0x394] ;  /* 0x00007280ff0477ac */ /* 0x000f620008000800 */
[-C--:B------:R-:W-:Y:S02]  /*0140*/  LEA.HI.SX32 R3, R2, R13.reuse, 0x1f ;  /* 0x0000000d02037211 */ /* 0x080fe400078ffaff */
[----:B------:R-:W-:Y:S01]  /*0150*/  LEA.HI R10, R4, R4, RZ, 0x1 ;  /* 0x00000004040a7211 */ /* 0x000fe200078f08ff */
[----:B--2---:R-:W-:Y:S01]  /*0160*/  IMAD.WIDE R4, R5, 0x2, R8 ;  /* 0x0000000205047825 */ /* 0x004fe200078e0208 */
[----:B------:R-:W-:-:S02]  /*0170*/  LEA.HI.SX32 R7, R6, R13, 0x1f ;  /* 0x0000000d06077211 */ /* 0x000fc400078ffaff */
[----:B------:R-:W-:Y:S01]  /*0180*/  LEA.HI.SX32 R11, R10, R13, 0x1f ;  /* 0x0000000d0a0b7211 */ /* 0x000fe200078ffaff */
[--C-:B------:R-:W-:Y:S01]  /*0190*/  IMAD.WIDE R2, R3, 0x2, R8.reuse ;  /* 0x0000000203027825 */ /* 0x100fe200078e0208 */
[----:B----4-:R-:W2:Y:S03]  /*01a0*/  LDG.E.U16 R21, desc[UR8][R4.64] ;  /* 0x0000000804157981 */ /* 0x010ea6000c1e1500 */
[--C-:B------:R-:W-:Y:S01]  /*01b0*/  IMAD.WIDE R6, R7, 0x2, R8.reuse ;  /* 0x0000000207067825 */ /* 0x100fe200078e0208 */
[----:B------:R-:W3:Y:S03]  /*01c0*/  LDG.E.U16 R19, desc[UR8][R2.64] ;  /* 0x0000000802137981 */ /* 0x000ee6000c1e1500 */
[----:B------:R-:W-:Y:S01]  /*01d0*/  IMAD.WIDE R8, R11, 0x2, R8 ;  /* 0x000000020b087825 */ /* 0x000fe200078e0208 */
[----:B------:R-:W4:Y:S04]  /*01e0*/  LDG.E.U16 R20, desc[UR8][R6.64] ;  /* 0x0000000806147981 */ /* 0x000f28000c1e1500 */
[----:B------:R-:W4:Y:S01]  /*01f0*/  LDG.E.U16 R22, desc[UR8][R8.64] ;  /* 0x0000000808167981 */ /* 0x000f22000c1e1500 */
[----:B-----5:R-:W-:-:S05]  /*0200*/  IMAD R15, R12, UR4, RZ ;  /* 0x000000040c0f7c24 */ /* 0x020fca000f8e02ff */
[----:B------:R-:W-:-:S04]  /*0210*/  IABS R18, R15 ;  /* 0x0000000f00127213 */ /* 0x000fc80000000000 */
[----:B------:R-:W0:Y:S08]  /*0220*/  I2F.RP R16, R18 ;  /* 0x0000001200107306 */ /* 0x000e300000209400 */
[----:B0-----:R-:W0:Y:S01]  /*0230*/  MUFU.RCP R16, R16 ;  /* 0x0000001000107308 */ /* 0x001e220000001000 */
[----:B------:R-:W1:Y:S01]  /*0240*/  S2UR UR7, SR_CgaCtaId ;  /* 0x00000000000779c3 */ /* 0x000e620000008800 */
[----:B0-----:R-:W-:-:S06]  /*0250*/  IADD3 R11, PT, PT, R16, 0xffffffe, RZ ;  /* 0x0ffffffe100b7810 */ /* 0x001fcc0007ffe0ff */
[----:B------:R-:W0:Y:S01]  /*0260*/  F2I.FTZ.U32.TRUNC.NTZ R11, R11 ;  /* 0x0000000b000b7305 */ /* 0x000e22000021f000 */
[----:B------:R-:W-:Y:S01]  /*0270*/  IABS R14, R12 ;  /* 0x0000000c000e7213 */ /* 0x000fe20000000000 */
[----:B------:R-:W-:Y:S02]  /*0280*/  HFMA2 R10, -RZ, RZ, 0, 0 ;  /* 0x00000000ff0a7431 */ /* 0x000fe400000001ff */
[C---:B------:R-:W-:Y:S01]  /*0290*/  IMAD.SHL.U32 R24, R23.reuse, 0x8, RZ ;  /* 0x0000000817187824 */ /* 0x040fe200078e00ff */
[----:B------:R-:W-:Y:S01]  /*02a0*/  UMOV UR5, 0x400 ;  /* 0x0000040000057882 */ /* 0x000fe20000000000 */
[----:B------:R-:W-:Y:S02]  /*02b0*/  SHF.L.U32 R16, R23, 0x1, RZ ;  /* 0x0000000117107819 */ /* 0x000fe400000006ff */
[----:B------:R-:W5:Y:S01]  /*02c0*/  I2F.RP R26, R14 ;  /* 0x0000000e001a7306 */ /* 0x000f620000209400 */
[----:B0-----:R-:W-:-:S05]  /*02d0*/  IADD3 R25, PT, PT, RZ, -R11, RZ ;  /* 0x8000000bff197210 */ /* 0x001fca0007ffe0ff */
[----:B------:R-:W-:Y:S01]  /*02e0*/  IMAD R25, R25, R18, RZ ;  /* 0x0000001219197224 */ /* 0x000fe200078e02ff */
[----:B-1----:R-:W-:-:S03]  /*02f0*/  ULEA UR6, UR7, UR5, 0x18 ;  /* 0x0000000507067291 */ /* 0x002fc6000f8ec0ff */
[----:B------:R-:W-:Y:S01]  /*0300*/  IMAD.HI.U32 R10, R11, R25, R10 ;  /* 0x000000190b0a7227 */ /* 0x000fe200078e000a */
[----:B------:R-:W-:-:S04]  /*0310*/  LOP3.LUT R25, R24, 0x1f00, RZ, 0xc0, !PT ;  /* 0x00001f0018197812 */ /* 0x000fc800078ec0ff */
[----:B------:R-:W-:Y:S01]  /*0320*/  LOP3.LUT R16, R25, 0x3e, R16, 0xf8, !PT ;  /* 0x0000003e19107812 */ /* 0x000fe200078ef810 */
[----:B-----5:R-:W0:Y:S02]  /*0330*/  MUFU.RCP R11, R26 ;  /* 0x0000001a000b7308 */ /* 0x020e240000001000 */
[----:B0-----:R-:W-:-:S06]  /*0340*/  IADD3 R11, PT, PT, R11, 0xffffffe, RZ ;  /* 0x0ffffffe0b0b7810 */ /* 0x001fcc0007ffe0ff */
[----:B------:R-:W0:Y:S01]  /*0350*/  F2I.FTZ.U32.TRUNC.NTZ R11, R11 ;  /* 0x0000000b000b7305 */ /* 0x000e22000021f000 */
[----:B------:R-:W-:Y:S02]  /*0360*/  ISETP.GE.AND P2, PT, R17, RZ, PT ;  /* 0x000000ff1100720c */ /* 0x000fe40003f46270 */
[----:B--2---:R-:W-:Y:S02]  /*0370*/  PRMT R27, R21, 0x7710, RZ ;  /* 0x00007710151b7816 */ /* 0x004fe400000000ff */
[----:B---3--:R-:W-:Y:S02]  /*0380*/  PRMT R25, R19, 0x7710, RZ ;  /* 0x0000771013197816 */ /* 0x008fe400000000ff */
[----:B----4-:R-:W-:Y:S02]  /*0390*/  PRMT R29, R20, 0x7710, RZ ;  /* 0x00007710141d7816 */ /* 0x010fe400000000ff */
[----:B------:R-:W-:Y:S01]  /*03a0*/  PRMT R22, R22, 0x7710, RZ ;  /* 0x0000771016167816 */ /* 0x000fe200000000ff */
[----:B------:R-:W-:Y:S04]  /*03b0*/  STS.U16 [R16+UR6], R25 ;  /* 0x0000001910007988 */ /* 0x000fe80008000406 */
[----:B------:R-:W-:Y:S04]  /*03c0*/  STS.U16 [R16+UR6+0x40], R27 ;  /* 0x0000401b10007988 */ /* 0x000fe80008000406 */
[----:B------:R-:W-:Y:S04]  /*03d0*/  STS.U16 [R16+UR6+0x80], R29 ;  /* 0x0000801d10007988 */ /* 0x000fe80008000406 */
[----:B------:R-:W-:Y:S01]  /*03e0*/  STS.U16 [R16+UR6+0xc0], R22 ;  /* 0x0000c01610007988 */ /* 0x000fe20008000406 */
[----:B------:R-:W-:-:S02]  /*03f0*/  LOP3.LUT R20, R24, 0x38, RZ, 0xc0, !PT ;  /* 0x0000003818147812 */ /* 0x000fc400078ec0ff */
[----:B------:R-:W-:Y:S02]  /*0400*/  LEA.HI R19, R13, R0, RZ, 0x1d ;  /* 0x000000000d137211 */ /* 0x000fe400078fe8ff */
[----:B------:R-:W-:Y:S02]  /*0410*/  IABS R21, R17 ;  /* 0x0000001100157213 */ /* 0x000fe40000000000 */
[----:B------:R-:W-:Y:S02]  /*0420*/  IABS R24, R15 ;  /* 0x0000000f00187213 */ /* 0x000fe40000000000 */
[----:B------:R-:W-:Y:S01]  /*0430*/  LEA R20, R19, R20, 0x6 ;  /* 0x0000001413147211 */ /* 0x000fe200078e30ff */
[----:B------:R-:W-:Y:S01]  /*0440*/  BAR.SYNC.DEFER_BLOCKING 0x0 ;  /* 0x0000000000007b1d */ /* 0x000fe20000010000 */
[----:B------:R-:W-:Y:S01]  /*0450*/  IADD3 R24, PT, PT, RZ, -R24, RZ ;  /* 0x80000018ff187210 */ /* 0x000fe20007ffe0ff */
[----:B------:R-:W-:-:S04]  /*0460*/  IMAD.HI.U32 R10, R10, R21, RZ ;  /* 0x000000150a0a7227 */ /* 0x000fc800078e00ff */
[----:B------:R-:W-:-:S05]  /*0470*/  IMAD R24, R10, R24, R21 ;  /* 0x000000180a187224 */ /* 0x000fca00078e0215 */
[----:B------:R-:W-:Y:S01]  /*0480*/  ISETP.GT.U32.AND P0, PT, R18, R24, PT ;  /* 0x000000181200720c */ /* 0x000fe20003f04070 */
[----:B------:R-:W1:Y:S01]  /*0490*/  LDS.U16 R25, [R20+UR6] ;  /* 0x0000000614197984 */ /* 0x000e620008000400 */
[----:B0-----:R-:W-:Y:S02]  /*04a0*/  IADD3 R21, PT, PT, RZ, -R11, RZ ;  /* 0x8000000bff157210 */ /* 0x001fe40007ffe0ff */
[----:B------:R-:W-:-:S09]  /*04b0*/  MOV R10, RZ ;  /* 0x000000ff000a7202 */ /* 0x000fd20000000f00 */
[----:B------:R-:W-:Y:S01]  /*04c0*/  @!P0 IMAD.IADD R24, R24, 0x1, -R18 ;  /* 0x0000000118188824 */ /* 0x000fe200078e0a12 */
[----:B------:R-:W0:Y:S01]  /*04d0*/  LDS.U16 R22, [R20+UR6+0x2] ;  /* 0x0000020614167984 */ /* 0x000e220008000400 */
[----:B------:R-:W-:-:S03]  /*04e0*/  IMAD R21, R21, R14, RZ ;  /* 0x0000000e15157224 */ /* 0x000fc600078e02ff */
[----:B------:R-:W2:Y:S01]  /*04f0*/  LDS.U16 R26, [R20+UR6+0x4] ;  /* 0x00000406141a7984 */ /* 0x000ea20008000400 */
[----:B------:R-:W-:Y:S01]  /*0500*/  IMAD.HI.U32 R21, R11, R21, R10 ;  /* 0x000000150b157227 */ /* 0x000fe200078e000a */
[----:B------:R-:W-:Y:S01]  /*0510*/  ISETP.GT.U32.AND P1, PT, R18, R24, PT ;  /* 0x000000181200720c */ /* 0x000fe20003f24070 */
[----:B------:R-:W3:Y:S01]  /*0520*/  LDC.64 R10, c[0x0][0x3a0] ;  /* 0x0000e800ff0a7b82 */ /* 0x000ee20000000a00 */
[----:B------:R-:W-:-:S11]  /*0530*/  ISETP.NE.AND P0, PT, R15, RZ, PT ;  /* 0x000000ff0f00720c */ /* 0x000fd60003f05270 */
[----:B------:R-:W-:Y:S02]  /*0540*/  @!P1 IADD3 R24, PT, PT, R24, -R18, RZ ;  /* 0x8000001218189210 */ /* 0x000fe40007ffe0ff */
[----:B------:R-:W-:Y:S02]  /*0550*/  LOP3.LUT R18, R23, 0x7, RZ, 0xc0, !PT ;  /* 0x0000000717127812 */ /* 0x000fe400078ec0ff */
[----:B------:R-:W-:Y:S02]  /*0560*/  @!P2 IADD3 R24, PT, PT, -R24, RZ, RZ ;  /* 0x000000ff1818a210 */ /* 0x000fe40007ffe1ff */
[----:B------:R-:W-:Y:S02]  /*0570*/  @!P0 LOP3.LUT R24, RZ, R15, RZ, 0x33, !PT ;  /* 0x0000000fff188212 */ /* 0x000fe400078e33ff */
[----:B------:R-:W-:Y:S01]  /*0580*/  ISETP.GE.U32.AND P0, PT, R18, 0x4, PT ;  /* 0x000000041200780c */ /* 0x000fe20003f06070 */
[----:B-1----:R-:W1:Y:S03]  /*0590*/  I2F.S8 R17, R25.B1 ;  /* 0x1000001900117306 */ /* 0x002e660000001400 */
[----:B---3--:R-:W-:-:S05]  /*05a0*/  FSEL R15, R10, R11, !P0 ;  /* 0x0000000b0a0f7208 */ /* 0x008fca0004000000 */
[----:B------:R-:W3:Y:S01]  /*05b0*/  I2F.S8 R28, R25 ;  /* 0x00000019001c7306 */ /* 0x000ee20000001400 */
[----:B-1----:R-:W-:Y:S02]  /*05c0*/  FMUL.FTZ R27, R15, R17 ;  /* 0x000000110f1b7220 */ /* 0x002fe40000410000 */
[----:B------:R1:W4:Y:S02]  /*05d0*/  LDS.U16 R17, [R20+UR6+0x6] ;  /* 0x0000060614117984 */ /* 0x0003240008000400 */
[----:B------:R-:W-:-:S03]  /*05e0*/  FMUL.FTZ R27, R27, R27 ;  /* 0x0000001b1b1b7220 */ /* 0x000fc60000410000 */
[----:B0-----:R-:W0:Y:S01]  /*05f0*/  I2F.S8 R29, R22.B1 ;  /* 0x10000016001d7306 */ /* 0x001e220000001400 */
[----:B---3--:R-:W-:-:S04]  /*0600*/  FMUL.FTZ R28, R15, R28 ;  /* 0x0000001c0f1c7220 */ /* 0x008fc80000410000 */
[----:B------:R-:W-:-:S03]  /*0610*/  FFMA.FTZ R27, R28, R28, R27 ;  /* 0x0000001c1c1b7223 */ /* 0x000fc6000001001b */
[----:B------:R-:W3:Y:S01]  /*0620*/  I2F.S8 R28, R22 ;  /* 0x00000016001c7306 */ /* 0x000ee20000001400 */
[----:B0-----:R-:W-:-:S04]  /*0630*/  FMUL.FTZ R29, R15, R29 ;  /* 0x0000001d0f1d7220 */ /* 0x001fc80000410000 */
[----:B------:R-:W-:Y:S01]  /*0640*/  FMUL.FTZ R29, R29, R29 ;  /* 0x0000001d1d1d7220 */ /* 0x000fe20000410000 */
[----:B---3--:R-:W-:Y:S01]  /*0650*/  FMUL.FTZ R28, R15, R28 ;  /* 0x0000001c0f1c7220 */ /* 0x008fe20000410000 */
[----:B------:R-:W-:-:S03]  /*0660*/  FADD.FTZ R25, RZ, R27 ;  /* 0x0000001bff197221 */ /* 0x000fc60000010000 */
[----:B------:R-:W-:Y:S02]  /*0670*/  FFMA.FTZ R29, R28, R28, R29 ;  /* 0x0000001c1c1d7223 */ /* 0x000fe4000001001d */
[----:B--2---:R-:W0:Y:S02]  /*0680*/  I2F.S8 R28, R26.B1 ;  /* 0x1000001a001c7306 */ /* 0x004e240000001400 */
[----:B------:R-:W-:-:S06]  /*0690*/  FADD.FTZ R25, R25, R29 ;  /* 0x0000001d19197221 */ /* 0x000fcc0000010000 */
[----:B-1----:R-:W1:Y:S08]  /*06a0*/  I2F.S8 R20, R26 ;  /* 0x0000001a00147306 */ /* 0x002e700000001400 */
[----:B----4-:R-:W2:Y:S08]  /*06b0*/  I2F.S8 R27, R17.B1 ;  /* 0x10000011001b7306 */ /* 0x010eb00000001400 */
[----:B------:R-:W3:Y:S01]  /*06c0*/  I2F.S8 R29, R17 ;  /* 0x00000011001d7306 */ /* 0x000ee20000001400 */
[C---:B0-----:R-:W-:Y:S01]  /*06d0*/  FMUL.FTZ R28, R15.reuse, R28 ;  /* 0x0000001c0f1c7220 */ /* 0x041fe20000410000 */
[----:B-1----:R-:W-:Y:S01]  /*06e0*/  FMUL.FTZ R20, R15, R20 ;  /* 0x000000140f147220 */ /* 0x002fe20000410000 */
[----:B------:R-:W-:-:S02]  /*06f0*/  IADD3 R24, PT, PT, R24, R19, RZ ;  /* 0x0000001318187210 */ /* 0x000fc40007ffe0ff */
[----:B------:R-:W-:Y:S01]  /*0700*/  FMUL.FTZ R28, R28, R28 ;  /* 0x0000001c1c1c7220 */ /* 0x000fe20000410000 */
[----:B--2---:R-:W-:-:S03]  /*0710*/  FMUL.FTZ R27, R15, R27 ;  /* 0x0000001b0f1b7220 */ /* 0x004fc60000410000 */
[----:B------:R-:W-:Y:S01]  /*0720*/  FFMA.FTZ R28, R20, R20, R28 ;  /* 0x00000014141c7223 */ /* 0x000fe2000001001c */
[----:B------:R-:W-:Y:S01]  /*0730*/  FMUL.FTZ R20, R27, R27 ;  /* 0x0000001b1b147220 */ /* 0x000fe20000410000 */
[----:B---3--:R-:W-:Y:S01]  /*0740*/  FMUL.FTZ R29, R15, R29 ;  /* 0x0000001d0f1d7220 */ /* 0x008fe20000410000 */
[----:B------:R-:W-:Y:S01]  /*0750*/  IABS R15, R24 ;  /* 0x00000018000f7213 */ /* 0x000fe20000000000 */
[----:B------:R-:W-:Y:S02]  /*0760*/  FADD.FTZ R25, R25, R28 ;  /* 0x0000001c19197221 */ /* 0x000fe40000010000 */
[----:B------:R-:W-:Y:S02]  /*0770*/  FFMA.FTZ R20, R29, R29, R20 ;  /* 0x0000001d1d147223 */ /* 0x000fe40000010014 */
[----:B------:R-:W-:-:S04]  /*0780*/  IMAD.HI.U32 R21, R21, R15, RZ ;  /* 0x0000000f15157227 */ /* 0x000fc800078e00ff */
[----:B------:R-:W-:Y:S01]  /*0790*/  FADD.FTZ R20, R25, R20 ;  /* 0x0000001419147221 */ /* 0x000fe20000010000 */
[----:B------:R-:W-:-:S04]  /*07a0*/  IADD3 R21, PT, PT, -R21, RZ, RZ ;  /* 0x000000ff15157210 */ /* 0x000fc80007ffe1ff */
[----:B------:R-:W0:Y:S01]  /*07b0*/  SHFL.BFLY PT, R17, R20, 0x1, 0x1f ;  /* 0x0c201f0014117f89 */ /* 0x000e2200000e0000 */
[----:B------:R-:W-:-:S05]  /*07c0*/  IMAD R15, R14, R21, R15 ;  /* 0x000000150e0f7224 */ /* 0x000fca00078e020f */
[----:B------:R-:W-:-:S13]  /*07d0*/  ISETP.GT.U32.AND P0, PT, R14, R15, PT ;  /* 0x0000000f0e00720c */ /* 0x000fda0003f04070 */
[----:B------:R-:W-:Y:S02]  /*07e0*/  @!P0 IMAD.IADD R15, R15, 0x1, -R14 ;  /* 0x000000010f0f8824 */ /* 0x000fe400078e0a0e */
[----:B0-----:R-:W-:-:S03]  /*07f0*/  FADD.FTZ R17, R20, R17 ;  /* 0x0000001114117221 */ /* 0x001fc60000010000 */
[----:B------:R-:W-:Y:S02]  /*0800*/  ISETP.GT.U32.AND P2, PT, R14, R15, PT ;  /* 0x0000000f0e00720c */ /* 0x000fe40003f44070 */
[----:B------:R-:W0:Y:S01]  /*0810*/  SHFL.BFLY PT, R22, R17, 0x2, 0x1f ;  /* 0x0c401f0011167f89 */ /* 0x000e2200000e0000 */
[----:B------:R-:W-:Y:S02]  /*0820*/  ISETP.GE.AND P0, PT, R24, RZ, PT ;  /* 0x000000ff1800720c */ /* 0x000fe40003f06270 */
[----:B------:R-:W-:-:S08]  /*0830*/  ISETP.NE.AND P1, PT, R12, RZ, PT ;  /* 0x000000ff0c00720c */ /* 0x000fd00003f25270 */
[----:B------:R-:W-:Y:S02]  /*0840*/  @!P2 IADD3 R15, PT, PT, R15, -R14, RZ ;  /* 0x8000000e0f0fa210 */ /* 0x000fe40007ffe0ff */
[----:B------:R-:W-:Y:S02]  /*0850*/  LOP3.LUT P2, RZ, R23, 0x3, RZ, 0xc0, !PT ;  /* 0x0000000317ff7812 */ /* 0x000fe4000784c0ff */
[----:B------:R-:W-:Y:S01]  /*0860*/  MOV R21, R15 ;  /* 0x0000000f00157202 */ /* 0x000fe20000000f00 */
[----:B------:R-:W-:Y:S03]  /*0870*/  BSSY.RECONVERGENT B0, `(.L_x_307) ;  /* 0x0000026000007945 */ /* 0x000fe60003800200 */
[----:B------:R-:W-:Y:S02]  /*0880*/  @!P0 IADD3 R21, PT, PT, -R21, RZ, RZ ;  /* 0x000000ff15158210 */ /* 0x000fe40007ffe1ff */
[----:B------:R-:W-:Y:S01]  /*0890*/  @!P1 LOP3.LUT R21, RZ, R12, RZ, 0x33, !PT ;  /* 0x0000000cff159212 */ /* 0x000fe200078e33ff */
[----:B0-----:R-:W-:-:S04]  /*08a0*/  FADD.FTZ R22, R17, R22 ;  /* 0x0000001611167221 */ /* 0x001fc80000010000 */
        /* <DEDUP_REMOVED lines=10> */
[----:B------:R-:W-:-:S15]  /*0950*/  MOV R12, 0x3f800000 ;  /* 0x3f800000000c7802 */ /* 0x000fde0000000f00 */
[----:B------:R-:W-:-:S15]  /*0960*/  NOP ;  /* 0x0000000000007918 */ /* 0x000fde0000000000 */
[----:B------:R-:W-:-:S15]  /*0970*/  NOP ;  /* 0x0000000000007918 */ /* 0x000fde0000000000 */
[----:B------:R-:W-:-:S15]  /*0980*/  NOP ;  /* 0x0000000000007918 */ /* 0x000fde0000000000 */
[----:B------:R-:W-:-:S03]  /*0990*/  NOP ;  /* 0x0000000000007918 */ /* 0x000fc60000000000 */
[----:B0-----:R-:W0:Y:S01]  /*09a0*/  DADD R20, R20, UR10 ;  /* 0x0000000a14147e29 */ /* 0x001e220008000000 */
[----:B------:R-:W-:Y:S01]  /*09b0*/  UMOV UR10, 0xf0000000 ;  /* 0xf0000000000a7882 */ /* 0x000fe20000000000 */
[----:B------:R-:W-:Y:S01]  /*09c0*/  UMOV UR11, 0x380fffff ;  /* 0x380fffff000b7882 */ /* 0x000fe20000000000 */
[----:B------:R-:W-:Y:S01]  /*09d0*/  ULEA UR4, UR7, UR4, 0x18 ;  /* 0x0000000407047291 */ /* 0x000fe2000f8ec0ff */
[----:B------:R-:W-:-:S15]  /*09e0*/  LEA R19, R19, R18, 0x3 ;  /* 0x0000001213137211 */ /* 0x000fde00078e18ff */
        /* <DEDUP_REMOVED lines=11> */
[----:B--2---:R-:W-:-:S05]  /*0aa0*/  @!P0 HADD2.F32 R12, -RZ, R14.H0_H0 ;  /* 0x2000000eff0c8230 */ /* 0x004fca0000004100 */
[----:B0-----:R-:W-:-:S05]  /*0ab0*/  FMUL.FTZ R12, R17, R12 ;  /* 0x0000000c110c7220 */ /* 0x001fca0000410000 */
[----:B------:R0:W-:Y:S02]  /*0ac0*/  STS [R19+UR4], R12 ;  /* 0x0000000c13007988 */ /* 0x0001e40008000804 */
.L_x_308:
[----:B------:R-:W-:Y:S05]  /*0ad0*/  BSYNC.RECONVERGENT B0 ;  /* 0x0000000000007941 */ /* 0x000fea0003800200 */
.L_x_307:
[----:B------:R-:W-:Y:S01]  /*0ae0*/  BAR.SYNC.DEFER_BLOCKING 0x0 ;  /* 0x0000000000007b1d */ /* 0x000fe20000010000 */
[----:B0-----:R-:W-:Y:S01]  /*0af0*/  SHF.R.U32.HI R12, RZ, 0x2, R13 ;  /* 0x00000002ff0c7819 */ /* 0x001fe2000001160d */
[----:B------:R-:W-:Y:S01]  /*0b00*/  UIADD3 UR4, UPT, UPT, UR5, 0x200, URZ ;  /* 0x0000020005047890 */ /* 0x000fe2000fffe0ff */
[----:B------:R-:W-:Y:S02]  /*0b10*/  ISETP.GE.U32.AND P0, PT, R13, 0x10, PT ;  /* 0x000000100d00780c */ /* 0x000fe40003f06070 */
[----:B------:R-:W-:Y:S01]  /*0b20*/  LOP3.LUT R19, R12, 0x4, RZ, 0xc0, !PT ;  /* 0x000000040c137812 */ /* 0x000fe200078ec0ff */
[----:B------:R-:W-:Y:S01]  /*0b30*/  ULEA UR4, UR7, UR4, 0x18 ;  /* 0x0000000407047291 */ /* 0x000fe2000f8ec0ff */
[----:B------:R-:W-:Y:S02]  /*0b40*/  FSEL R11, R10, R11, !P0 ;  /* 0x0000000b0a0b7208 */ /* 0x000fe40004000000 */
[----:B------:R-:W-:Y:S02]  /*0b50*/  LEA R19, R0, R19, 0x3 ;  /* 0x0000001300137211 */ /* 0x000fe400078e18ff */
[----:B------:R-:W0:Y:S01]  /*0b60*/  LDC R0, c[0x0][0x3a8] ;  /* 0x0000ea00ff007b82 */ /* 0x000e220000000800 */
[----:B------:R-:W1:Y:S04]  /*0b70*/  LDS.U16 R23, [R16+UR6] ;  /* 0x0000000610177984 */ /* 0x000e680008000400 */
[----:B------:R-:W2:Y:S04]  /*0b80*/  LDS.U16 R25, [R16+UR6+0x40] ;  /* 0x0000400610197984 */ /* 0x000ea80008000400 */
[----:B------:R-:W3:Y:S01]  /*0b90*/  LDS.U16 R27, [R16+UR6+0x80] ;  /* 0x00008006101b7984 */ /* 0x000ee20008000400 */
[----:B0-----:R-:W0:Y:S03]  /*0ba0*/  @P0 LDC R0, c[0x0][0x3ac] ;  /* 0x0000eb00ff000b82 */ /* 0x001e260000000800 */
[----:B------:R-:W-:Y:S04]  /*0bb0*/  LDS.U16 R21, [R16+UR6+0xc0] ;  /* 0x0000c00610157984 */ /* 0x000fe80008000400 */
[----:B------:R-:W-:Y:S04]  /*0bc0*/  LDS R15, [R19+UR4+0x8] ;  /* 0x00000804130f7984 */ /* 0x000fe80008000800 */
[----:B------:R-:W4:Y:S04]  /*0bd0*/  LDS R17, [R19+UR4] ;  /* 0x0000000413117984 */ /* 0x000f280008000800 */
[----:B------:R-:W5:Y:S04]  /*0be0*/  LDS R12, [R19+UR4+0x10] ;  /* 0x00001004130c7984 */ /* 0x000f680008000800 */
[----:B------:R4:W5:Y:S01]  /*0bf0*/  LDS R16, [R19+UR4+0x18] ;  /* 0x0000180413107984 */ /* 0x0009620008000800 */
[----:B-1----:R-:W1:Y:S08]  /*0c00*/  I2F.S8 R22, R23 ;  /* 0x0000001700167306 */ /* 0x002e700000001400 */
[----:B--2---:R-:W2:Y:S01]  /*0c10*/  I2F.S8 R18, R25.B1 ;  /* 0x1000001900127306 */ /* 0x004ea20000001400 */
[----:B-1----:R-:W-:-:S07]  /*0c20*/  FMUL.FTZ R26, R11, R22 ;  /* 0x000000160b1a7220 */ /* 0x002fce0000410000 */
[----:B------:R4:W1:Y:S01]  /*0c30*/  I2F.S8 R24, R23.B1 ;  /* 0x1000001700187306 */ /* 0x0008620000001400 */
[----:B--2---:R-:W-:-:S07]  /*0c40*/  FMUL.FTZ R18, R11, R18 ;  /* 0x000000120b127220 */ /* 0x004fce0000410000 */
[----:B---3--:R-:W-:Y:S01]  /*0c50*/  I2F.S8 R14, R27 ;  /* 0x0000001b000e7306 */ /* 0x008fe20000001400 */
[----:B----4-:R-:W-:Y:S01]  /*0c60*/  FMUL.FTZ R23, R17, R26 ;  /* 0x0000001a11177220 */ /* 0x010fe20000410000 */
[----:B------:R-:W-:-:S03]  /*0c70*/  FMUL.FTZ R19, R15, R18 ;  /* 0x000000120f137220 */ /* 0x000fc60000410000 */
[----:B0-----:R-:W-:Y:S01]  /*0c80*/  FMUL.FTZ R23, R0, R23 ;  /* 0x0000001700177220 */ /* 0x001fe20000410000 */
[C---:B-1----:R-:W-:Y:S02]  /*0c90*/  FMUL.FTZ R24, R11.reuse, R24 ;  /* 0x000000180b187220 */ /* 0x042fe40000410000 */
[----:B------:R-:W0:Y:S08]  /*0ca0*/  I2F.S8 R13, R27.B1 ;  /* 0x1000001b000d7306 */ /* 0x000e300000001400 */
[----:B------:R1:W2:Y:S01]  /*0cb0*/  I2F.S8 R20, R25 ;  /* 0x0000001900147306 */ /* 0x0002a20000001400 */
[----:B0-----:R-:W-:-:S07]  /*0cc0*/  FMUL.FTZ R13, R11, R13 ;  /* 0x0000000d0b0d7220 */ /* 0x001fce0000410000 */
[----:B------:R-:W0:Y:S01]  /*0cd0*/  I2F.S8 R10, R21 ;  /* 0x00000015000a7306 */ /* 0x000e220000001400 */
[----:B-1----:R-:W-:Y:S01]  /*0ce0*/  FMUL.FTZ R25, R17, R24 ;  /* 0x0000001811197220 */ /* 0x002fe20000410000 */
[----:B-----5:R-:W-:Y:S01]  /*0cf0*/  FMUL.FTZ R13, R12, R13 ;  /* 0x0000000d0c0d7220 */ /* 0x020fe20000410000 */
[----:B--2---:R-:W-:-:S05]  /*0d00*/  FMUL.FTZ R24, R11, R20 ;  /* 0x000000140b187220 */ /* 0x004fca0000410000 */
[----:B------:R1:W2:Y:S01]  /*0d10*/  I2F.S8 R22, R21.B1 ;  /* 0x1000001500167306 */ /* 0x0002a20000001400 */
[C---:B------:R-:W-:Y:S01]  /*0d20*/  FMUL.FTZ R20, R0.reuse, R25 ;  /* 0x0000001900147220 */ /* 0x040fe20000410000 */
[----:B------:R-:W-:Y:S01]  /*0d30*/  FMUL.FTZ R13, R0, R13 ;  /* 0x0000000d000d7220 */ /* 0x000fe20000410000 */
[----:B------:R-:W-:-:S04]  /*0d40*/  FMUL.FTZ R25, R15, R24 ;  /* 0x000000180f197220 */ /* 0x000fc80000410000 */
[C---:B------:R-:W-:Y:S01]  /*0d50*/  FMUL.FTZ R25, R0.reuse, R25 ;  /* 0x0000001900197220 */ /* 0x040fe20000410000 */
[----:B------:R-:W-:Y:S01]  /*0d60*/  F2I.S8.NTZ R17, R23 ;  /* 0x0000001700117305 */ /* 0x000fe20000202100 */
[C---:B-1----:R-:W-:Y:S01]  /*0d70*/  FMUL.FTZ R21, R11.reuse, R14 ;  /* 0x0000000e0b157220 */ /* 0x042fe20000410000 */
[----:B------:R-:W-:Y:S01]  /*0d80*/  FMUL.FTZ R14, R0, R19 ;  /* 0x00000013000e7220 */ /* 0x000fe20000410000 */
[C---:B0-----:R-:W-:Y:S02]  /*0d90*/  FMUL.FTZ R19, R11.reuse, R10 ;  /* 0x0000000a0b137220 */ /* 0x041fe40000410000 */
[----:B------:R-:W-:Y:S01]  /*0da0*/  FMUL.FTZ R21, R12, R21 ;  /* 0x000000150c157220 */ /* 0x000fe20000410000 */
[----:B--2---:R-:W-:Y:S01]  /*0db0*/  FMUL.FTZ R11, R11, R22 ;  /* 0x000000160b0b7220 */ /* 0x004fe20000410000 */
[----:B------:R-:W-:Y:S02]  /*0dc0*/  FMUL.FTZ R19, R16, R19 ;  /* 0x0000001310137220 */ /* 0x000fe40000410000 */
[----:B------:R-:W-:Y:S01]  /*0dd0*/  FMUL.FTZ R21, R0, R21 ;  /* 0x0000001500157220 */ /* 0x000fe20000410000 */
[----:B------:R-:W0:Y:S01]  /*0de0*/  F2I.S8.NTZ R20, R20 ;  /* 0x0000001400147305 */ /* 0x000e220000202100 */
[----:B------:R-:W-:Y:S01]  /*0df0*/  FMUL.FTZ R11, R16, R11 ;  /* 0x0000000b100b7220 */ /* 0x000fe20000410000 */
[----:B------:R-:W-:-:S03]  /*0e00*/  FMUL.FTZ R19, R0, R19 ;  /* 0x0000001300137220 */ /* 0x000fc60000410000 */
[----:B------:R-:W-:-:S03]  /*0e10*/  FMUL.FTZ R11, R0, R11 ;  /* 0x0000000b000b7220 */ /* 0x000fc60000410000 */
[----:B------:R-:W-:Y:S01]  /*0e20*/  F2I.S8.NTZ R15, R25 ;  /* 0x00000019000f7305 */ /* 0x000fe20000202100 */
[----:B0-----:R-:W-:-:S07]  /*0e30*/  PRMT R17, R20, 0x7604, R17 ;  /* 0x0000760414117816 */ /* 0x001fce0000000011 */
[----:B------:R-:W0:Y:S01]  /*0e40*/  F2I.S8.NTZ R14, R14 ;  /* 0x0000000e000e7305 */ /* 0x000e220000202100 */
[----:B------:R-:W-:Y:S07]  /*0e50*/  STG.E.U16 desc[UR8][R2.64], R17 ;  /* 0x0000001102007986 */ /* 0x000fee000c101508 */
[----:B------:R-:W-:Y:S01]  /*0e60*/  F2I.S8.NTZ R12, R21 ;  /* 0x00000015000c7305 */ /* 0x000fe20000202100 */
[----:B0-----:R-:W-:-:S07]  /*0e70*/  PRMT R15, R14, 0x7604, R15 ;  /* 0x000076040e0f7816 */ /* 0x001fce000000000f */
[----:B------:R-:W0:Y:S01]  /*0e80*/  F2I.S8.NTZ R13, R13 ;  /* 0x0000000d000d7305 */ /* 0x000e220000202100 */
[----:B------:R-:W-:Y:S07]  /*0e90*/  STG.E.U16 desc[UR8][R4.64], R15 ;  /* 0x0000000f04007986 */ /* 0x000fee000c101508 */
[----:B------:R-:W-:Y:S01]  /*0ea0*/  F2I.S8.NTZ R19, R19 ;  /* 0x0000001300137305 */ /* 0x000fe20000202100 */
[----:B0-----:R-:W-:-:S07]  /*0eb0*/  PRMT R21, R13, 0x7604, R12 ;  /* 0x000076040d157816 */ /* 0x001fce000000000c */
[----:B------:R-:W0:Y:S01]  /*0ec0*/  F2I.S8.NTZ R0, R11 ;  /* 0x0000000b00007305 */ /* 0x000e220000202100 */
[----:B------:R-:W-:Y:S01]  /*0ed0*/  STG.E.U16 desc[UR8][R6.64], R21 ;  /* 0x0000001506007986 */ /* 0x000fe2000c101508 */
[----:B0-----:R-:W-:-:S05]  /*0ee0*/  PRMT R23, R0, 0x7604, R19 ;  /* 0x0000760400177816 */ /* 0x001fca0000000013 */
[----:B------:R-:W-:Y:S01]  /*0ef0*/  STG.E.U16 desc[UR8][R8.64], R23 ;  /* 0x0000001708007986 */ /* 0x000fe2000c101508 */
[----:B------:R-:W-:Y:S05]  /*0f00*/  EXIT ;  /* 0x000000000000794d */ /* 0x000fea0003800000 */
.L_x_309:
        /* <DEDUP_REMOVED lines=15> */
.L_x_384:


//--------------------- .text._ZN17fastertransformer38normalize_for_FMHA_headz32_INT8_kernelILi2ELi4ELi2EEEvP5char2PK6__halfiiiiffff --------------------------
	.section	.text._ZN17fastertransformer38normalize_for_FMHA_headz32_INT8_kernelILi2ELi4ELi2EEEvP5char2PK6__halfiiiiffff,"ax",@progbits
	.align	128
        .global         _ZN17fastertransformer38normalize_for_FMHA_headz32_INT8_kernelILi2ELi4ELi2EEEvP5char2PK6__halfiiiiffff
        .type           _ZN17fastertransformer38normalize_for_FMHA_headz32_INT8_kernelILi2ELi4ELi2EEEvP5char2PK6__halfiiiiffff,@function
        .size           _ZN17fastertransformer38normalize_for_FMHA_headz32_INT8_kernelILi2ELi4ELi2EEEvP5char2PK6__halfiiiiffff,(.L_x_385 - _ZN17fastertransformer38normalize_for_FMHA_headz32_INT8_kernelILi2ELi4ELi2EEEvP5char2PK6__halfiiiiffff)
        .other          _ZN17fastertransformer38normalize_for_FMHA_headz32_INT8_kernelILi2ELi4ELi2EEEvP5char2PK6__halfiiiiffff,@"STO_CUDA_ENTRY STV_DEFAULT"
_ZN17fastertransformer38normalize_for_FMHA_headz32_INT8_kernelILi2ELi4ELi2EEEvP5char2PK6__halfiiiiffff:
.text._ZN17fastertransformer38normalize_for_FMHA_headz32_INT8_kernelILi2ELi4ELi2EEEvP5char2PK6__halfiiiiffff:
[----:B------:R-:W-:Y:S01]  /*0000*/  LDC R1, c[0x0][0x37c] ;  /* 0x0000df00ff017b82 */ /* 0x000fe20000000800 */
[----:B------:R-:W0:Y:S01]  /*0010*/  S2R R22, SR_CTAID.X ;  /* 0x0000000000167919 */ /* 0x000e220000002500 */
[----:B------:R-:W1:Y:S06]  /*0020*/  LDCU UR4, c[0x0][0x39c] ;  /* 0x00007380ff0477ac */ /* 0x000e6c0008000800 */
[----:B------:R-:W2:Y:S01]  /*0030*/  LDC.64 R20, c[0x0][0x380] ;  /* 0x0000e000ff147b82 */ /* 0x000ea20000000a00 */
[----:B------:R-:W3:Y:S01]  /*0040*/  S2R R24, SR_TID.X ;  /* 0x0000000000187919 */ /* 0x000ee20000002100 */
[----:B------:R-:W4:Y:S06]  /*0050*/  LDCU.64 UR8, c[0x0][0x358] ;  /* 0x00006b00ff0877ac */ /* 0x000f2c0008000a00 */
[----:B------:R-:W5:Y:S01]  /*0060*/  S2UR UR6, SR_CgaCtaId ;  /* 0x00000000000679c3 */ /* 0x000f620000008800 */
[----:B------:R-:W-:Y:S01]  /*0070*/  UMOV UR5, 0x400 ;  /* 0x0000040000057882 */ /* 0x000fe20000000000 */
[----:B------:R-:W5:Y:S01]  /*0080*/  LDCU.64 UR12, c[0x0][0x3a0] ;  /* 0x00007400ff0c77ac */ /* 0x000f620008000a00 */
[----:B------:R-:W5:Y:S01]  /*0090*/  LDCU UR10, c[0x0][0x398] ;  /* 0x00007300ff0a77ac */ /* 0x000f620008000800 */
[----:B-1----:R-:W-:Y:S01]  /*00a0*/  UIMAD UR4, UR4, 0x3, URZ ;  /* 0x00000003040478a4 */ /* 0x002fe2000f8e02ff */
[----:B0-----:R-:W-:-:S02]  /*00b0*/  SHF.L.U32 R22, R22, 0x4, RZ ;  /* 0x0000000416167819 */ /* 0x001fc400000006ff */
[----:B---3--:R-:W-:Y:S02]  /*00c0*/  SHF.R.U32.HI R11, RZ, 0x5, R24 ;  /* 0x00000005ff0b7819 */ /* 0x008fe40000011618 */
[----:B------:R-:W-:Y:S02]  /*00d0*/  LOP3.LUT R4, R24, 0x1f, RZ, 0xc0, !PT ;  /* 0x0000001f18047812 */ /* 0x000fe400078ec0ff */
[----:B------:R-:W-:-:S05]  /*00e0*/  LEA R0, R11, R22, 0x2 ;  /* 0x000000160b007211 */ /* 0x000fca00078e10ff */
[----:B------:R-:W-:-:S05]  /*00f0*/  IMAD R5, R0, UR4, RZ ;  /* 0x0000000400057c24 */ /* 0x000fca000f8e02ff */
[----:B------:R-:W-:Y:S02]  /*0100*/  IADD3 R10, PT, PT, R5, UR4, RZ ;  /* 0x00000004050a7c10 */ /* 0x000fe4000fffe0ff */
[----:B------:R-:W-:Y:S02]  /*0110*/  IADD3 R2, PT, PT, R0, 0x8, RZ ;  /* 0x0000000800027810 */ /* 0x000fe40007ffe0ff */
[----:B------:R-:W-:Y:S02]  /*0120*/  IADD3 R3, PT, PT, R10, UR4, RZ ;  /* 0x000000040a037c10 */ /* 0x000fe4000fffe0ff */
[----:B------:R-:W-:Y:S02]  /*0130*/  SHF.L.U32 R23, R11, 0x2, RZ ;  /* 0x000000020b177819 */ /* 0x000fe400000006ff */
[-C--:B------:R-:W-:Y:S02]  /*0140*/  LEA.HI.SX32 R9, R3, R4.reuse, 0x1f ;  /* 0x0000000403097211 */ /* 0x080fe400078ffaff */
[----:B------:R-:W-:-:S03]  /*0150*/  LEA.HI.SX32 R7, R5, R4, 0x1f ;  /* 0x0000000405077211 */ /* 0x000fc600078ffaff */
[----:B--2---:R-:W-:-:S04]  /*0160*/  IMAD.WIDE R8, R9, 0x2, R20 ;  /* 0x0000000209087825 */ /* 0x004fc800078e0214 */
[----:B------:R-:W-:Y:S01]  /*0170*/  IMAD R13, R2, UR4, RZ ;  /* 0x00000004020d7c24 */ /* 0x000fe2000f8e02ff */
[----:B----4-:R-:W2:Y:S01]  /*0180*/  LDG.E.U16 R16, desc[UR8][R8.64] ;  /* 0x0000000808107981 */ /* 0x010ea2000c1e1500 */
[----:B------:R-:W-:Y:S01]  /*0190*/  SHF.L.U32 R0, R24, 0x1, RZ ;  /* 0x0000000118007819 */ /* 0x000fe200000006ff */
[----:B------:R-:W-:Y:S02]  /*01a0*/  IMAD.WIDE R6, R7, 0x2, R20 ;  /* 0x0000000207067825 */ /* 0x000fe400078e0214 */
[----:B------:R-:W-:Y:S02]  /*01b0*/  IADD3 R2, PT, PT, R13, UR4, RZ ;  /* 0x000000040d027c10 */ /* 0x000fe4000fffe0ff */
[----:B------:R-:W-:Y:S01]  /*01c0*/  LOP3.LUT R0, R0, 0x3e, RZ, 0xc0, !PT ;  /* 0x0000003e00007812 */ /* 0x000fe200078ec0ff */
[----:B------:R-:W3:Y:S01]  /*01d0*/  LDG.E.U16 R5, desc[UR8][R6.64] ;  /* 0x0000000806057981 */ /* 0x000ee2000c1e1500 */
[----:B------:R-:W-:Y:S02]  /*01e0*/  IADD3 R17, PT, PT, R2, UR4, RZ ;  /* 0x0000000402117c10 */ /* 0x000fe4000fffe0ff */
[----:B------:R-:W-:-:S02]  /*01f0*/  LEA.HI R15, R10, R10, RZ, 0x1 ;  /* 0x0000000a0a0f7211 */ /* 0x000fc400078f08ff */
[----:B------:R-:W-:Y:S02]  /*0200*/  IADD3 R3, PT, PT, R3, UR4, RZ ;  /* 0x0000000403037c10 */ /* 0x000fe4000fffe0ff */
[----:B------:R-:W-:Y:S02]  /*0210*/  LEA R0, R11, R0, 0x8 ;  /* 0x000000000b007211 */ /* 0x000fe400078e40ff */
[----:B------:R-:W-:Y:S01]  /*0220*/  IADD3 R14, PT, PT, R17, UR4, RZ ;  /* 0x00000004110e7c10 */ /* 0x000fe2000fffe0ff */
[----:B-----5:R-:W-:Y:S01]  /*0230*/  ULEA UR7, UR6, UR5, 0x18 ;  /* 0x0000000506077291 */ /* 0x020fe2000f8ec0ff */
[-C--:B------:R-:W-:Y:S01]  /*0240*/  LEA.HI.SX32 R11, R13, R4.reuse, 0x1f ;  /* 0x000000040d0b7211 */ /* 0x080fe200078ffaff */
[----:B------:R-:W0:Y:S01]  /*0250*/  LDCU UR4, c[0x0][0x394] ;  /* 0x00007280ff0477ac */ /* 0x000e220008000800 */
[-C--:B------:R-:W-:Y:S02]  /*0260*/  LEA.HI.SX32 R13, R17, R4.reuse, 0x1f ;  /* 0x00000004110d7211 */ /* 0x080fe400078ffaff */
[----:B------:R-:W-:-:S02]  /*0270*/  LEA.HI.SX32 R15, R15, R4, 0x1f ;  /* 0x000000040f0f7211 */ /* 0x000fc400078ffaff */
[----:B------:R-:W-:Y:S02]  /*0280*/  LEA.HI R19, R2, R2, RZ, 0x1 ;  /* 0x0000000202137211 */ /* 0x000fe400078f08ff */
[----:B------:R-:W-:Y:S02]  /*0290*/  LEA.HI R17, R3, R3, RZ, 0x1 ;  /* 0x0000000303117211 */ /* 0x000fe400078f08ff */
[----:B------:R-:W-:Y:S01]  /*02a0*/  LEA.HI R25, R14, R14, RZ, 0x1 ;  /* 0x0000000e0e197211 */ /* 0x000fe200078f08ff */
[--C-:B------:R-:W-:Y:S01]  /*02b0*/  IMAD.WIDE R10, R11, 0x2, R20.reuse ;  /* 0x000000020b0a7825 */ /* 0x100fe200078e0214 */
[-C--:B------:R-:W-:Y:S02]  /*02c0*/  LEA.HI.SX32 R19, R19, R4.reuse, 0x1f ;  /* 0x0000000413137211 */ /* 0x080fe400078ffaff */
[-C--:B------:R-:W-:Y:S01]  /*02d0*/  LEA.HI.SX32 R17, R17, R4.reuse, 0x1f ;  /* 0x0000000411117211 */ /* 0x080fe200078ffaff */
[--C-:B------:R-:W-:Y:S01]  /*02e0*/  IMAD.WIDE R14, R15, 0x2, R20.reuse ;  /* 0x000000020f0e7825 */ /* 0x100fe200078e0214 */
[----:B------:R-:W-:Y:S01]  /*02f0*/  LEA.HI.SX32 R25, R25, R4, 0x1f ;  /* 0x0000000419197211 */ /* 0x000fe200078ffaff */
[----:B------:R-:W4:Y:S01]  /*0300*/  LDG.E.U16 R3, desc[UR8][R10.64] ;  /* 0x000000080a037981 */ /* 0x000f22000c1e1500 */
[----:B------:R-:W-:Y:S01]  /*0310*/  LEA.HI R23, R4, R23, RZ, 0x1d ;  /* 0x0000001704177211 */ /* 0x000fe200078fe8ff */
[----:B------:R-:W-:-:S02]  /*0320*/  IMAD.WIDE R12, R13, 0x2, R20 ;  /* 0x000000020d0c7825 */ /* 0x000fc400078e0214 */
[----:B------:R-:W5:Y:S02]  /*0330*/  LDG.E.U16 R4, desc[UR8][R14.64] ;  /* 0x000000080e047981 */ /* 0x000f64000c1e1500 */
[--C-:B------:R-:W-:Y:S02]  /*0340*/  IMAD.WIDE R18, R19, 0x2, R20.reuse ;  /* 0x0000000213127825 */ /* 0x100fe400078e0214 */
[----:B------:R-:W5:Y:S04]  /*0350*/  LDG.E.U16 R2, desc[UR8][R12.64] ;  /* 0x000000080c027981 */ /* 0x000f68000c1e1500 */
[----:B------:R-:W5:Y:S01]  /*0360*/  LDG.E.U16 R26, desc[UR8][R18.64] ;  /* 0x00000008121a7981 */ /* 0x000f62000c1e1500 */
[----:B--2---:R-:W-:Y:S01]  /*0370*/  PRMT R27, R16, 0x7710, RZ ;  /* 0x00007710101b7816 */ /* 0x004fe200000000ff */
[----:B------:R-:W-:-:S04]  /*0380*/  IMAD.WIDE R16, R17, 0x2, R20 ;  /* 0x0000000211107825 */ /* 0x000fc800078e0214 */
[----:B------:R-:W-:Y:S01]  /*0390*/  IMAD.WIDE R20, R25, 0x2, R20 ;  /* 0x0000000219147825 */ /* 0x000fe200078e0214 */
[----:B------:R-:W2:Y:S04]  /*03a0*/  LDG.E.U16 R28, desc[UR8][R16.64] ;  /* 0x00000008101c7981 */ /* 0x000ea8000c1e1500 */
[----:B------:R-:W2:Y:S01]  /*03b0*/  LDG.E.U16 R25, desc[UR8][R20.64] ;  /* 0x0000000814197981 */ /* 0x000ea2000c1e1500 */
[----:B---3--:R-:W-:-:S03]  /*03c0*/  PRMT R5, R5, 0x7710, RZ ;  /* 0x0000771005057816 */ /* 0x008fc600000000ff */
[----:B------:R-:W-:Y:S04]  /*03d0*/  STS.U16 [R0+UR7+0x80], R27 ;  /* 0x0000801b00007988 */ /* 0x000fe80008000407 */
[----:B------:R1:W-:Y:S01]  /*03e0*/  STS.U16 [R0+UR7], R5 ;  /* 0x0000000500007988 */ /* 0x0003e20008000407 */
[----:B----4-:R-:W-:Y:S02]  /*03f0*/  PRMT R29, R3, 0x7710, RZ ;  /* 0x00007710031d7816 */ /* 0x010fe400000000ff */
[----:B-----5:R-:W-:Y:S02]  /*0400*/  PRMT R3, R4, 0x7710, RZ ;  /* 0x0000771004037816 */ /* 0x020fe400000000ff */
[----:B-1----:R-:W-:-:S03]  /*0410*/  PRMT R5, R2, 0x7710, RZ ;  /* 0x0000771002057816 */ /* 0x002fc600000000ff */
[----:B------:R1:W-:Y:S04]  /*0420*/  STS.U16 [R0+UR7+0x40], R3 ;  /* 0x0000400300007988 */ /* 0x0003e80008000407 */
[----:B------:R-:W-:Y:S01]  /*0430*/  STS.U16 [R0+UR7+0x200], R29 ;  /* 0x0002001d00007988 */ /* 0x000fe20008000407 */
[----:B-1----:R-:W-:-:S03]  /*0440*/  PRMT R3, R26, 0x7710, RZ ;  /* 0x000077101a037816 */ /* 0x002fc600000000ff */
[----:B------:R-:W-:Y:S04]  /*0450*/  STS.U16 [R0+UR7+0x280], R5 ;  /* 0x0002800500007988 */ /* 0x000fe80008000407 */
[----:B------:R-:W-:Y:S01]  /*0460*/  STS.U16 [R0+UR7+0x240], R3 ;  /* 0x0002400300007988 */ /* 0x000fe20008000407 */
[----:B------:R-:W-:-:S04]  /*0470*/  SHF.L.U32 R2, R24, 0x3, RZ ;  /* 0x0000000318027819 */ /* 0x000fc800000006ff */
[----:B------:R-:W-:-:S04]  /*0480*/  LOP3.LUT R2, R2, 0x38, RZ, 0xc0, !PT ;  /* 0x0000003802027812 */ /* 0x000fc800078ec0ff */
[----:B------:R-:W-:Y:S02]  /*0490*/  LEA R4, R23, R2, 0x6 ;  /* 0x0000000217047211 */ /* 0x000fe400078e30ff */
[----:B------:R-:W-:-:S04]  /*04a0*/  LOP3.LUT R2, R24, 0x7, RZ, 0xc0, !PT ;  /* 0x0000000718027812 */ /* 0x000fc800078ec0ff */
[----:B------:R-:W-:Y:S02]  /*04b0*/  ISETP.GE.U32.AND P0, PT, R2, 0x4, PT ;  /* 0x000000040200780c */ /* 0x000fe40003f06070 */
[----:B--2---:R-:W-:Y:S02]  /*04c0*/  PRMT R27, R28, 0x7710, RZ ;  /* 0x000077101c1b7816 */ /* 0x004fe400000000ff */
[----:B------:R-:W-:-:S03]  /*04d0*/  PRMT R25, R25, 0x7710, RZ ;  /* 0x0000771019197816 */ /* 0x000fc600000000ff */
[----:B------:R1:W-:Y:S04]  /*04e0*/  STS.U16 [R0+UR7+0xc0], R27 ;  /* 0x0000c01b00007988 */ /* 0x0003e80008000407 */
[----:B------:R-:W-:Y:S01]  /*04f0*/  STS.U16 [R0+UR7+0x2c0], R25 ;  /* 0x0002c01900007988 */ /* 0x000fe20008000407 */
[----:B------:R-:W-:Y:S06]  /*0500*/  BAR.SYNC.DEFER_BLOCKING 0x0 ;  /* 0x0000000000007b1d */ /* 0x000fec0000010000 */
[----:B------:R-:W2:Y:S04]  /*0510*/  LDS.U16 R29, [R4+UR7] ;  /* 0x00000007041d7984 */ /* 0x000ea80008000400 */
[----:B------:R-:W3:Y:S01]  /*0520*/  LDS.U16 R5, [R4+UR7+0x2] ;  /* 0x0000020704057984 */ /* 0x000ee20008000400 */
[----:B-1----:R-:W-:-:S04]  /*0530*/  MOV R27, UR12 ;  /* 0x0000000c001b7c02 */ /* 0x002fc80008000f00 */
[----:B------:R-:W-:Y:S01]  /*0540*/  FSEL R3, R27, UR13, !P0 ;  /* 0x0000000d1b037c08 */ /* 0x000fe2000c000000 */
[----:B--2---:R-:W1:Y:S08]  /*0550*/  I2F.S8 R28, R29.B1 ;  /* 0x1000001d001c7306 */ /* 0x004e700000001400 */
[----:B------:R2:W4:Y:S01]  /*0560*/  I2F.S8 R26, R29 ;  /* 0x0000001d001a7306 */ /* 0x0005220000001400 */
[----:B-1----:R-:W-:Y:S01]  /*0570*/  FMUL.FTZ R28, R3, R28 ;  /* 0x0000001c031c7220 */ /* 0x002fe20000410000 */
[----:B--2---:R-:W-:Y:S03]  /*0580*/  LDS.U16 R29, [R4+UR7+0x6] ;  /* 0x00000607041d7984 */ /* 0x004fe60008000400 */
[----:B------:R-:W-:-:S03]  /*0590*/  FMUL.FTZ R25, R28, R28 ;  /* 0x0000001c1c197220 */ /* 0x000fc60000410000 */
[----:B---3--:R-:W1:Y:S01]  /*05a0*/  I2F.S8 R28, R5.B1 ;  /* 0x10000005001c7306 */ /* 0x008e620000001400 */
[----:B----4-:R-:W-:-:S04]  /*05b0*/  FMUL.FTZ R26, R3, R26 ;  /* 0x0000001a031a7220 */ /* 0x010fc80000410000 */
[----:B------:R-:W-:-:S03]  /*05c0*/  FFMA.FTZ R25, R26, R26, R25 ;  /* 0x0000001a1a197223 */ /* 0x000fc60000010019 */
[----:B------:R-:W2:Y:S01]  /*05d0*/  I2F.S8 R26, R5 ;  /* 0x00000005001a7306 */ /* 0x000ea20000001400 */
[----:B-1----:R-:W-:-:S04]  /*05e0*/  FMUL.FTZ R28, R3, R28 ;  /* 0x0000001c031c7220 */ /* 0x002fc80000410000 */
[----:B------:R-:W-:Y:S01]  /*05f0*/  FMUL.FTZ R27, R28, R28 ;  /* 0x0000001c1c1b7220 */ /* 0x000fe20000410000 */
[----:B--2---:R-:W-:-:S04]  /*0600*/  FMUL.FTZ R26, R3, R26 ;  /* 0x0000001a031a7220 */ /* 0x004fc80000410000 */
[----:B------:R-:W-:Y:S02]  /*0610*/  FFMA.FTZ R26, R26, R26, R27 ;  /* 0x0000001a1a1a7223 */ /* 0x000fe4000001001b */
[----:B------:R-:W1:Y:S01]  /*0620*/  LDS.U16 R27, [R4+UR7+0x4] ;  /* 0x00000407041b7984 */ /* 0x000e620008000400 */
[----:B------:R-:W-:-:S04]  /*0630*/  FADD.FTZ R25, RZ, R25 ;  /* 0x00000019ff197221 */ /* 0x000fc80000010000 */
[----:B------:R-:W-:Y:S01]  /*0640*/  FADD.FTZ R25, R25, R26 ;  /* 0x0000001a19197221 */ /* 0x000fe20000010000 */
[----:B-1----:R-:W1:Y:S08]  /*0650*/  I2F.S8 R28, R27.B1 ;  /* 0x1000001b001c7306 */ /* 0x002e700000001400 */
[----:B------:R2:W3:Y:S02]  /*0660*/  I2F.S8 R26, R27 ;  /* 0x0000001b001a7306 */ /* 0x0004e40000001400 */
[----:B--2---:R-:W2:Y:S01]  /*0670*/  LDS.U16 R27, [R4+UR7+0x200] ;  /* 0x00020007041b7984 */ /* 0x004ea20008000400 */
[----:B-1----:R-:W-:-:S04]  /*0680*/  FMUL.FTZ R28, R3, R28 ;  /* 0x0000001c031c7220 */ /* 0x002fc80000410000 */
[----:B------:R-:W-:Y:S01]  /*0690*/  FMUL.FTZ R5, R28, R28 ;  /* 0x0000001c1c057220 */ /* 0x000fe20000410000 */
[----:B---3--:R-:W-:Y:S01]  /*06a0*/  FMUL.FTZ R26, R3, R26 ;  /* 0x0000001a031a7220 */ /* 0x008fe20000410000 */
[----:B------:R-:W1:Y:S03]  /*06b0*/  I2F.S8 R28, R29.B1 ;  /* 0x1000001d001c7306 */ /* 0x000e660000001400 */
[----:B------:R-:W-:-:S04]  /*06c0*/  FFMA.FTZ R26, R26, R26, R5 ;  /* 0x0000001a1a1a7223 */ /* 0x000fc80000010005 */
[----:B------:R-:W-:Y:S02]  /*06d0*/  FADD.FTZ R25, R25, R26 ;  /* 0x0000001a19197221 */ /* 0x000fe40000010000 */
[----:B------:R3:W4:Y:S02]  /*06e0*/  I2F.S8 R26, R29 ;  /* 0x0000001d001a7306 */ /* 0x0007240000001400 */
[----:B---3--:R-:W3:Y:S01]  /*06f0*/  LDS.U16 R29, [R4+UR7+0x202] ;  /* 0x00020207041d7984 */ /* 0x008ee20008000400 */
[----:B-1----:R-:W-:-:S04]  /*0700*/  FMUL.FTZ R28, R3, R28 ;  /* 0x0000001c031c7220 */ /* 0x002fc80000410000 */
[----:B------:R-:W-:Y:S01]  /*0710*/  FMUL.FTZ R5, R28, R28 ;  /* 0x0000001c1c057220 */ /* 0x000fe20000410000 */
[----:B----4-:R-:W-:-:S04]  /*0720*/  FMUL.FTZ R26, R3, R26 ;  /* 0x0000001a031a7220 */ /* 0x010fc80000410000 */
[----:B------:R-:W-:Y:S01]  /*0730*/  FFMA.FTZ R26, R26, R26, R5 ;  /* 0x0000001a1a1a7223 */ /* 0x000fe20000010005 */
[----:B--2---:R-:W1:Y:S03]  /*0740*/  I2F.S8 R28, R27.B1 ;  /* 0x1000001b001c7306 */ /* 0x004e660000001400 */
[----:B------:R-:W-:-:S05]  /*0750*/  FADD.FTZ R25, R25, R26 ;  /* 0x0000001a19197221 */ /* 0x000fca0000010000 */
[----:B------:R-:W2:Y:S01]  /*0760*/  I2F.S8 R26, R27 ;  /* 0x0000001b001a7306 */ /* 0x000ea20000001400 */
[----:B-1----:R-:W-:-:S04]  /*0770*/  FMUL.FTZ R28, R3, R28 ;  /* 0x0000001c031c7220 */ /* 0x002fc80000410000 */
[----:B------:R-:W-:Y:S01]  /*0780*/  FMUL.FTZ R5, R28, R28 ;  /* 0x0000001c1c057220 */ /* 0x000fe20000410000 */
[----:B--2---:R-:W-:Y:S02]  /*0790*/  FMUL.FTZ R26, R3, R26 ;  /* 0x0000001a031a7220 */ /* 0x004fe40000410000 */
[----:B---3--:R-:W1:Y:S02]  /*07a0*/  I2F.S8 R28, R29.B1 ;  /* 0x1000001d001c7306 */ /* 0x008e640000001400 */
[----:B------:R-:W-:-:S06]  /*07b0*/  FFMA.FTZ R5, R26, R26, R5 ;  /* 0x0000001a1a057223 */ /* 0x000fcc0000010005 */
[----:B------:R2:W3:Y:S02]  /*07c0*/  I2F.S8 R26, R29 ;  /* 0x0000001d001a7306 */ /* 0x0004e40000001400 */
[----:B--2---:R-:W2:Y:S01]  /*07d0*/  LDS.U16 R29, [R4+UR7+0x204] ;  /* 0x00020407041d7984 */ /* 0x004ea20008000400 */
[----:B-1----:R-:W-:Y:S01]  /*07e0*/  FMUL.FTZ R28, R3, R28 ;  /* 0x0000001c031c7220 */ /* 0x002fe20000410000 */
[----:B------:R-:W-:-:S03]  /*07f0*/  FADD.FTZ R5, RZ, R5 ;  /* 0x00000005ff057221 */ /* 0x000fc60000010000 */
[----:B------:R-:W-:Y:S01]  /*0800*/  FMUL.FTZ R27, R28, R28 ;  /* 0x0000001c1c1b7220 */ /* 0x000fe20000410000 */
[----:B---3--:R-:W-:-:S04]  /*0810*/  FMUL.FTZ R26, R3, R26 ;  /* 0x0000001a031a7220 */ /* 0x008fc80000410000 */
[----:B------:R-:W-:-:S04]  /*0820*/  FFMA.FTZ R26, R26, R26, R27 ;  /* 0x0000001a1a1a7223 */ /* 0x000fc8000001001b */
[----:B------:R-:W-:Y:S02]  /*0830*/  FADD.FTZ R26, R5, R26 ;  /* 0x0000001a051a7221 */ /* 0x000fe40000010000 */
[----:B------:R-:W1:Y:S01]  /*0840*/  LDS.U16 R5, [R4+UR7+0x206] ;  /* 0x0002060704057984 */ /* 0x000e620008000400 */
[----:B--2---:R-:W2:Y:S08]  /*0850*/  I2F.S8 R27, R29.B1 ;  /* 0x1000001d001b7306 */ /* 0x004eb00000001400 */
[----:B------:R-:W3:Y:S01]  /*0860*/  I2F.S8 R28, R29 ;  /* 0x0000001d001c7306 */ /* 0x000ee20000001400 */
[----:B--2---:R-:W-:-:S04]  /*0870*/  FMUL.FTZ R27, R3, R27 ;  /* 0x0000001b031b7220 */ /* 0x004fc80000410000 */
[----:B------:R-:W-:Y:S01]  /*0880*/  FMUL.FTZ R27, R27, R27 ;  /* 0x0000001b1b1b7220 */ /* 0x000fe20000410000 */
[----:B---3--:R-:W-:-:S04]  /*0890*/  FMUL.FTZ R28, R3, R28 ;  /* 0x0000001c031c7220 */ /* 0x008fc80000410000 */
[----:B------:R-:W-:-:S04]  /*08a0*/  FFMA.FTZ R27, R28, R28, R27 ;  /* 0x0000001c1c1b7223 */ /* 0x000fc8000001001b */
[----:B------:R-:W-:Y:S02]  /*08b0*/  FADD.FTZ R28, R26, R27 ;  /* 0x0000001b1a1c7221 */ /* 0x000fe40000010000 */
[----:B-1----:R-:W1:Y:S08]  /*08c0*/  I2F.S8 R26, R5.B1 ;  /* 0x10000005001a7306 */ /* 0x002e700000001400 */
[----:B------:R-:W2:Y:S01]  /*08d0*/  I2F.S8 R4, R5 ;  /* 0x0000000500047306 */ /* 0x000ea20000001400 */
[----:B0-----:R-:W-:Y:S01]  /*08e0*/  UIMAD UR4, UR10, UR4, URZ ;  /* 0x000000040a0472a4 */ /* 0x001fe2000f8e02ff */
[----:B-1----:R-:W-:-:S05]  /*08f0*/  FMUL.FTZ R26, R3, R26 ;  /* 0x0000001a031a7220 */ /* 0x002fca0000410000 */
[----:B------:R-:W-:Y:S01]  /*0900*/  MOV R27, UR4 ;  /* 0x00000004001b7c02 */ /* 0x000fe20008000f00 */
[----:B--2---:R-:W-:Y:S01]  /*0910*/  FMUL.FTZ R4, R3, R4 ;  /* 0x0000000403047220 */ /* 0x004fe20000410000 */
[----:B------:R-:W-:Y:S02]  /*0920*/  FMUL.FTZ R3, R26, R26 ;  /* 0x0000001a1a037220 */ /* 0x000fe40000410000 */
[----:B------:R-:W-:Y:S02]  /*0930*/  IABS R26, R27 ;  /* 0x0000001b001a7213 */ /* 0x000fe40000000000 */
[----:B------:R-:W-:-:S04]  /*0940*/  FFMA.FTZ R3, R4, R4, R3 ;  /* 0x0000000404037223 */ /* 0x000fc80000010003 */
[----:B------:R-:W-:Y:S02]  /*0950*/  FADD.FTZ R3, R28, R3 ;  /* 0x000000031c037221 */ /* 0x000fe40000010000 */
[----:B------:R-:W0:Y:S08]  /*0960*/  I2F.RP R28, R26 ;  /* 0x0000001a001c7306 */ /* 0x000e300000209400 */
[----:B0-----:R-:W0:Y:S02]  /*0970*/  MUFU.RCP R28, R28 ;  /* 0x0000001c001c7308 */ /* 0x001e240000001000 */
[----:B0-----:R-:W-:-:S06]  /*0980*/  IADD3 R5, PT, PT, R28, 0xffffffe, RZ ;  /* 0x0ffffffe1c057810 */ /* 0x001fcc0007ffe0ff */
[----:B------:R-:W0:Y:S01]  /*0990*/  F2I.FTZ.U32.TRUNC.NTZ R5, R5 ;  /* 0x0000000500057305 */ /* 0x000e22000021f000 */
[----:B------:R-:W-:Y:S01]  /*09a0*/  HFMA2 R4, -RZ, RZ, 0, 0 ;  /* 0x00000000ff047431 */ /* 0x000fe200000001ff */
[----:B------:R-:W-:Y:S02]  /*09b0*/  ISETP.GE.AND P1, PT, R22, RZ, PT ;  /* 0x000000ff1600720c */ /* 0x000fe40003f26270 */
[----:B------:R-:W-:Y:S02]  /*09c0*/  IABS R22, R22 ;  /* 0x0000001600167213 */ /* 0x000fe40000000000 */
[----:B0-----:R-:W-:-:S05]  /*09d0*/  IADD3 R29, PT, PT, RZ, -R5, RZ ;  /* 0x80000005ff1d7210 */ /* 0x001fca0007ffe0ff */
[----:B------:R-:W-:-:S04]  /*09e0*/  IMAD R29, R29, R26, RZ ;  /* 0x0000001a1d1d7224 */ /* 0x000fc800078e02ff */
[----:B------:R-:W-:Y:S01]  /*09f0*/  IMAD.HI.U32 R4, R5, R29, R4 ;  /* 0x0000001d05047227 */ /* 0x000fe200078e0004 */
[----:B------:R-:W-:Y:S02]  /*0a00*/  IABS R29, R27 ;  /* 0x0000001b001d7213 */ /* 0x000fe40000000000 */
[----:B------:R-:W-:Y:S02]  /*0a10*/  MOV R27, R22 ;  /* 0x00000016001b7202 */ /* 0x000fe40000000f00 */
[----:B------:R-:W-:-:S03]  /*0a20*/  IADD3 R5, PT, PT, RZ, -R29, RZ ;  /* 0x8000001dff057210 */ /* 0x000fc60007ffe0ff */
[----:B------:R-:W-:-:S04]  /*0a30*/  IMAD.HI.U32 R4, R4, R27, RZ ;  /* 0x0000001b04047227 */ /* 0x000fc800078e00ff */
[----:B------:R-:W-:Y:S02]  /*0a40*/  IMAD R5, R4, R5, R27 ;  /* 0x0000000504057224 */ /* 0x000fe400078e021b */
[----:B------:R-:W0:Y:S03]  /*0a50*/  SHFL.BFLY PT, R4, R25, 0x1, 0x1f ;  /* 0x0c201f0019047f89 */ /* 0x000e2600000e0000 */
[----:B------:R-:W-:-:S13]  /*0a60*/  ISETP.GT.U32.AND P0, PT, R26, R5, PT ;  /* 0x000000051a00720c */ /* 0x000fda0003f04070 */
[----:B------:R-:W-:-:S04]  /*0a70*/  @!P0 IADD3 R5, PT, PT, R5, -R26, RZ ;  /* 0x8000001a05058210 */ /* 0x000fc80007ffe0ff */
[----:B------:R-:W-:Y:S01]  /*0a80*/  ISETP.GT.U32.AND P0, PT, R26, R5, PT ;  /* 0x000000051a00720c */ /* 0x000fe20003f04070 */
[----:B0-----:R-:W-:-:S05]  /*0a90*/  FADD.FTZ R22, R25, R4 ;  /* 0x0000000419167221 */ /* 0x001fca0000010000 */
[----:B------:R-:W0:Y:S07]  /*0aa0*/  SHFL.BFLY PT, R27, R22, 0x2, 0x1f ;  /* 0x0c401f00161b7f89 */ /* 0x000e2e00000e0000 */
[----:B------:R-:W-:Y:S02]  /*0ab0*/  @!P0 IADD3 R5, PT, PT, R5, -R26, RZ ;  /* 0x8000001a05058210 */ /* 0x000fe40007ffe0ff */
[----:B------:R-:W-:Y:S02]  /*0ac0*/  ISETP.NE.AND P0, PT, RZ, UR4, PT ;  /* 0x00000004ff007c0c */ /* 0x000fe4000bf05270 */
[----:B------:R-:W-:-:S02]  /*0ad0*/  @!P1 IADD3 R5, PT, PT, -R5, RZ, RZ ;  /* 0x000000ff05059210 */ /* 0x000fc40007ffe1ff */
[----:B------:R-:W-:Y:S01]  /*0ae0*/  LOP3.LUT P1, R4, R24, 0x3, RZ, 0xc0, !PT ;  /* 0x0000000318047812 */ /* 0x000fe2000782c0ff */
[----:B------:R-:W-:Y:S01]  /*0af0*/  UIADD3 UR5, UPT, UPT, UR5, 0x400, URZ ;  /* 0x0000040005057890 */ /* 0x000fe2000fffe0ff */
[----:B------:R-:W-:Y:S03]  /*0b00*/  BSSY.RECONVERGENT B0, `(.L_x_310) ;  /* 0x000003e000007945 */ /* 0x000fe60003800200 */
[----:B------:R-:W-:-:S04]  /*0b10*/  ULEA UR5, UR6, UR5, 0x18 ;  /* 0x0000000506057291 */ /* 0x000fc8000f8ec0ff */
[----:B------:R-:W-:Y:S02]  /*0b20*/  @!P0 LOP3.LUT R5, RZ, UR4, RZ, 0x33, !PT ;  /* 0x00000004ff058c12 */ /* 0x000fe4000f8e33ff */
[----:B------:R-:W-:Y:S02]  /*0b30*/  LEA R24, R23, R2, 0x3 ;  /* 0x0000000217187211 */ /* 0x000fe400078e18ff */
[----:B------:R-:W-:Y:S01]  /*0b40*/  IADD3 R5, PT, PT, R5, R23, RZ ;  /* 0x0000001705057210 */ /* 0x000fe20007ffe0ff */
[----:B0-----:R-:W-:Y:S01]  /*0b50*/  FADD.FTZ R25, R22, R27 ;  /* 0x0000001b16197221 */ /* 0x001fe20000010000 */
[----:B------:R-:W-:Y:S06]  /*0b60*/  @P1 BRA `(.L_x_311) ;  /* 0x0000000000dc1947 */ /* 0x000fec0003800000 */
[----:B------:R-:W-:Y:S01]  /*0b70*/  ISETP.GT.U32.AND P0, PT, R2, 0x3, PT ;  /* 0x000000030200780c */ /* 0x000fe20003f04070 */
[----:B------:R-:W-:Y:S01]  /*0b80*/  BSSY.RECONVERGENT B1, `(.L_x_312) ;  /* 0x000001d000017945 */ /* 0x000fe20003800200 */
[----:B------:R-:W-:Y:S01]  /*0b90*/  FMUL.FTZ R25, R25, 1 ;  /* 0x3f80000019197820 */ /* 0x000fe20000410000 */
[----:B------:R-:W-:-:S10]  /*0ba0*/  MOV R26, 0x3f800000 ;  /* 0x3f800000001a7802 */ /* 0x000fd40000000f00 */
[----:B------:R-:W-:Y:S05]  /*0bb0*/  @P0 BRA `(.L_x_313) ;  /* 0x0000000000640947 */ /* 0x000fea0003800000 */
[----:B------:R-:W-:Y:S02]  /*0bc0*/  IABS R26, UR10 ;  /* 0x0000000a001a7c13 */ /* 0x000fe40008000000 */
[----:B------:R-:W-:Y:S02]  /*0bd0*/  IABS R28, R5 ;  /* 0x00000005001c7213 */ /* 0x000fe40000000000 */
[----:B------:R-:W0:Y:S01]  /*0be0*/  I2F.RP R27, R26 ;  /* 0x0000001a001b7306 */ /* 0x000e220000209400 */
[----:B------:R-:W-:-:S07]  /*0bf0*/  ISETP.GE.AND P1, PT, R5, RZ, PT ;  /* 0x000000ff0500720c */ /* 0x000fce0003f26270 */
[----:B0-----:R-:W0:Y:S02]  /*0c00*/  MUFU.RCP R27, R27 ;  /* 0x0000001b001b7308 */ /* 0x001e240000001000 */
[----:B0-----:R-:W-:-:S06]  /*0c10*/  IADD3 R22, PT, PT, R27, 0xffffffe, RZ ;  /* 0x0ffffffe1b167810 */ /* 0x001fcc0007ffe0ff */
[----:B------:R0:W1:Y:S02]  /*0c20*/  F2I.FTZ.U32.TRUNC.NTZ R23, R22 ;  /* 0x0000001600177305 */ /* 0x000064000021f000 */
[----:B0-----:R-:W-:Y:S01]  /*0c30*/  HFMA2 R22, -RZ, RZ, 0, 0 ;  /* 0x00000000ff167431 */ /* 0x001fe200000001ff */
[----:B-1----:R-:W-:-:S05]  /*0c40*/  IADD3 R29, PT, PT, RZ, -R23, RZ ;  /* 0x80000017ff1d7210 */ /* 0x002fca0007ffe0ff */
[----:B------:R-:W-:-:S04]  /*0c50*/  IMAD R29, R29, R26, RZ ;  /* 0x0000001a1d1d7224 */ /* 0x000fc800078e02ff */
[----:B------:R-:W-:-:S06]  /*0c60*/  IMAD.HI.U32 R23, R23, R29, R22 ;  /* 0x0000001d17177227 */ /* 0x000fcc00078e0016 */
[----:B------:R-:W-:-:S05]  /*0c70*/  IMAD.HI.U32 R23, R23, R28, RZ ;  /* 0x0000001c17177227 */ /* 0x000fca00078e00ff */
[----:B------:R-:W-:-:S05]  /*0c80*/  IADD3 R23, PT, PT, -R23, RZ, RZ ;  /* 0x000000ff17177210 */ /* 0x000fca0007ffe1ff */
[C---:B------:R-:W-:Y:S02]  /*0c90*/  IMAD R27, R26.reuse, R23, R28 ;  /* 0x000000171a1b7224 */ /* 0x040fe400078e021c */
[----:B------:R-:W0:Y:S03]  /*0ca0*/  LDC.64 R22, c[0x0][0x388] ;  /* 0x0000e200ff167b82 */ /* 0x000e260000000a00 */
[----:B------:R-:W-:-:S13]  /*0cb0*/  ISETP.GT.U32.AND P0, PT, R26, R27, PT ;  /* 0x0000001b1a00720c */ /* 0x000fda0003f04070 */
[----:B------:R-:W-:-:S04]  /*0cc0*/  @!P0 IADD3 R27, PT, PT, R27, -R26, RZ ;  /* 0x8000001a1b1b8210 */ /* 0x000fc80007ffe0ff */
[----:B------:R-:W-:-:S13]  /*0cd0*/  ISETP.GT.U32.AND P0, PT, R26, R27, PT ;  /* 0x0000001b1a00720c */ /* 0x000fda0003f04070 */
[----:B------:R-:W-:Y:S02]  /*0ce0*/  @!P0 IADD3 R27, PT, PT, R27, -R26, RZ ;  /* 0x8000001a1b1b8210 */ /* 0x000fe40007ffe0ff */
[----:B------:R-:W-:Y:S02]  /*0cf0*/  ISETP.NE.AND P0, PT, RZ, UR10, PT ;  /* 0x0000000aff007c0c */ /* 0x000fe4000bf05270 */
[----:B------:R-:W-:-:S11]  /*0d00*/  @!P1 IADD3 R27, PT, PT, -R27, RZ, RZ ;  /* 0x000000ff1b1b9210 */ /* 0x000fd60007ffe1ff */
[----:B------:R-:W-:-:S05]  /*0d10*/  @!P0 LOP3.LUT R27, RZ, UR10, RZ, 0x33, !PT ;  /* 0x0000000aff1b8c12 */ /* 0x000fca000f8e33ff */
[----:B0-----:R-:W-:-:S06]  /*0d20*/  IMAD.WIDE R22, R27, 0x2, R22 ;  /* 0x000000021b167825 */ /* 0x001fcc00078e0216 */
[----:B------:R-:W2:Y:S02]  /*0d30*/  LDG.E.U16 R22, desc[UR8][R22.64] ;  /* 0x0000000816167981 */ /* 0x000ea4000c1e1500 */
[----:B--2---:R-:W-:-:S07]  /*0d40*/  HADD2.F32 R26, -RZ, R22.H0_H0 ;  /* 0x20000016ff1a7230 */ /* 0x004fce0000004100 */
.L_x_313:
[----:B------:R-:W-:Y:S05]  /*0d50*/  BSYNC.RECONVERGENT B1 ;  /* 0x0000000000017941 */ /* 0x000fea0003800200 */
.L_x_312:
[----:B------:R-:W0:Y:S01]  /*0d60*/  F2F.F64.F32 R22, R25 ;  /* 0x0000001900167310 */ /* 0x000e220000201800 */
[----:B------:R-:W-:Y:S01]  /*0d70*/  UMOV UR14, 0xa0b5ed8d ;  /* 0xa0b5ed8d000e7882 */ /* 0x000fe20000000000 */
[----:B------:R-:W-:-:S15]  /*0d80*/  UMOV UR15, 0x3eb0c6f7 ;  /* 0x3eb0c6f7000f7882 */ /* 0x000fde0000000000 */
[----:B------:R-:W-:-:S15]  /*0d90*/  NOP ;  /* 0x0000000000007918 */ /* 0x000fde0000000000 */
[----:B------:R-:W-:-:S15]  /*0da0*/  NOP ;  /* 0x0000000000007918 */ /* 0x000fde0000000000 */
[----:B------:R-:W-:-:S15]  /*0db0*/  NOP ;  /* 0x0000000000007918 */ /* 0x000fde0000000000 */
[----:B------:R-:W-:-:S02]  /*0dc0*/  NOP ;  /* 0x0000000000007918 */ /* 0x000fc40000000000 */
        /* <DEDUP_REMOVED lines=16> */
[----:B------:R0:W-:Y:S02]  /*0ed0*/  STS [R24+UR5], R29 ;  /* 0x0000001d18007988 */ /* 0x0001e40008000805 */
.L_x_311:
[----:B------:R-:W-:Y:S05]  /*0ee0*/  BSYNC.RECONVERGENT B0 ;  /* 0x0000000000007941 */ /* 0x000fea0003800200 */
.L_x_310:
[----:B------:R-:W-:Y:S01]  /*0ef0*/  IABS R25, UR10 ;  /* 0x0000000a00197c13 */ /* 0x000fe20008000000 */
[----:B------:R-:W-:Y:S01]  /*0f00*/  BSSY.RECONVERGENT B0, `(.L_x_314) ;  /* 0x000003c000007945 */ /* 0x000fe20003800200 */
[----:B------:R-:W-:Y:S02]  /*0f10*/  IADD3 R5, PT, PT, R5, 0x8, RZ ;  /* 0x0000000805057810 */ /* 0x000fe40007ffe0ff */
[----:B------:R-:W1:Y:S01]  /*0f20*/  I2F.RP R26, R25 ;  /* 0x00000019001a7306 */ /* 0x000e620000209400 */
[----:B------:R-:W-:Y:S02]  /*0f30*/  ISETP.NE.AND P0, PT, R4, RZ, PT ;  /* 0x000000ff0400720c */ /* 0x000fe40003f05270 */
[----:B------:R-:W-:Y:S02]  /*0f40*/  ISETP.GE.AND P1, PT, R5, RZ, PT ;  /* 0x000000ff0500720c */ /* 0x000fe40003f26270 */
[----:B------:R-:W-:-:S03]  /*0f50*/  ISETP.NE.AND P3, PT, RZ, UR10, PT ;  /* 0x0000000aff007c0c */ /* 0x000fc6000bf65270 */
[----:B-1----:R-:W1:Y:S02]  /*0f60*/  MUFU.RCP R26, R26 ;  /* 0x0000001a001a7308 */ /* 0x002e640000001000 */
[----:B-1----:R-:W-:Y:S02]  /*0f70*/  IADD3 R23, PT, PT, R26, 0xffffffe, RZ ;  /* 0x0ffffffe1a177810 */ /* 0x002fe40007ffe0ff */
[----:B------:R-:W1:Y:S04]  /*0f80*/  SHFL.BFLY PT, R26, R3, 0x1, 0x1f ;  /* 0x0c201f00031a7f89 */ /* 0x000e6800000e0000 */
[----:B------:R-:W2:Y:S02]  /*0f90*/  F2I.FTZ.U32.TRUNC.NTZ R23, R23 ;  /* 0x0000001700177305 */ /* 0x000ea4000021f000 */
[----:B--2---:R-:W-:-:S05]  /*0fa0*/  IADD3 R22, PT, PT, RZ, -R23, RZ ;  /* 0x80000017ff167210 */ /* 0x004fca0007ffe0ff */
[----:B------:R-:W-:Y:S01]  /*0fb0*/  IMAD R27, R22, R25, RZ ;  /* 0x00000019161b7224 */ /* 0x000fe200078e02ff */
[----:B------:R-:W-:Y:S01]  /*0fc0*/  MOV R22, RZ ;  /* 0x000000ff00167202 */ /* 0x000fe20000000f00 */
[----:B-1----:R-:W-:-:S04]  /*0fd0*/  FADD.FTZ R26, R3, R26 ;  /* 0x0000001a031a7221 */ /* 0x002fc80000010000 */
[----:B------:R-:W-:Y:S01]  /*0fe0*/  IMAD.HI.U32 R27, R23, R27, R22 ;  /* 0x0000001b171b7227 */ /* 0x000fe200078e0016 */
[----:B------:R-:W-:Y:S02]  /*0ff0*/  IABS R22, R5 ;  /* 0x0000000500167213 */ /* 0x000fe40000000000 */
[----:B------:R-:W1:Y:S03]  /*1000*/  SHFL.BFLY PT, R5, R26, 0x2, 0x1f ;  /* 0x0c401f001a057f89 */ /* 0x000e6600000e0000 */
[----:B------:R-:W-:-:S05]  /*1010*/  IMAD.HI.U32 R4, R27, R22, RZ ;  /* 0x000000161b047227 */ /* 0x000fca00078e00ff */
[----:B------:R-:W-:-:S05]  /*1020*/  IADD3 R4, PT, PT, -R4, RZ, RZ ;  /* 0x000000ff04047210 */ /* 0x000fca0007ffe1ff */
[C---:B------:R-:W-:Y:S02]  /*1030*/  IMAD R22, R25.reuse, R4, R22 ;  /* 0x0000000419167224 */ /* 0x040fe400078e0216 */
[----:B------:R-:W2:Y:S03]  /*1040*/  S2R R4, SR_TID.X ;  /* 0x0000000000047919 */ /* 0x000ea60000002100 */
[----:B------:R-:W-:Y:S01]  /*1050*/  ISETP.GT.U32.AND P2, PT, R25, R22, PT ;  /* 0x000000161900720c */ /* 0x000fe20003f44070 */
[----:B-1----:R-:W-:-:S12]  /*1060*/  FADD.FTZ R5, R26, R5 ;  /* 0x000000051a057221 */ /* 0x002fd80000010000 */
[----:B------:R-:W-:-:S04]  /*1070*/  @!P2 IADD3 R22, PT, PT, R22, -R25, RZ ;  /* 0x800000191616a210 */ /* 0x000fc80007ffe0ff */
[----:B------:R-:W-:-:S13]  /*1080*/  ISETP.GT.U32.AND P2, PT, R25, R22, PT ;  /* 0x000000161900720c */ /* 0x000fda0003f44070 */
[----:B------:R-:W-:-:S04]  /*1090*/  @!P2 IADD3 R22, PT, PT, R22, -R25, RZ ;  /* 0x800000191616a210 */ /* 0x000fc80007ffe0ff */
[----:B------:R-:W-:Y:S02]  /*10a0*/  @!P1 IADD3 R22, PT, PT, -R22, RZ, RZ ;  /* 0x000000ff16169210 */ /* 0x000fe40007ffe1ff */
[----:B------:R-:W-:Y:S01]  /*10b0*/  @!P3 LOP3.LUT R22, RZ, UR10, RZ, 0x33, !PT ;  /* 0x0000000aff16bc12 */ /* 0x000fe2000f8e33ff */
[----:B--2---:R-:W-:Y:S06]  /*10c0*/  @P0 BRA `(.L_x_315) ;  /* 0x00000000007c0947 */ /* 0x004fec0003800000 */
[----:B------:R-:W-:-:S13]  /*10d0*/  ISETP.GT.U32.AND P1, PT, R2, 0x3, PT ;  /* 0x000000030200780c */ /* 0x000fda0003f24070 */
[----:B------:R-:W1:Y:S02]  /*10e0*/  @!P1 LDC.64 R2, c[0x0][0x388] ;  /* 0x0000e200ff029b82 */ /* 0x000e640000000a00 */
[----:B-1----:R-:W-:-:S06]  /*10f0*/  @!P1 IMAD.WIDE R2, R22, 0x2, R2 ;  /* 0x0000000216029825 */ /* 0x002fcc00078e0202 */
[----:B------:R-:W2:Y:S01]  /*1100*/  @!P1 LDG.E.U16 R2, desc[UR8][R2.64] ;  /* 0x0000000802029981 */ /* 0x000ea2000c1e1500 */
[----:B------:R-:W-:Y:S01]  /*1110*/  FMUL.FTZ R25, R5, 1 ;  /* 0x3f80000005197820 */ /* 0x000fe20000410000 */
[----:B------:R-:W-:Y:S01]  /*1120*/  UMOV UR10, 0xa0b5ed8d ;  /* 0xa0b5ed8d000a7882 */ /* 0x000fe20000000000 */
[----:B------:R-:W-:Y:S01]  /*1130*/  UMOV UR11, 0x3eb0c6f7 ;  /* 0x3eb0c6f7000b7882 */ /* 0x000fe20000000000 */
[----:B------:R-:W-:Y:S01]  /*1140*/  MOV R5, 0x3f800000 ;  /* 0x3f80000000057802 */ /* 0x000fe20000000f00 */
[----:B------:R-:W1:-:S15]  /*1150*/  F2F.F64.F32 R22, R25 ;  /* 0x0000001900167310 */ /* 0x000e5e0000201800 */
[----:B------:R-:W-:-:S15]  /*1160*/  NOP ;  /* 0x0000000000007918 */ /* 0x000fde0000000000 */
[----:B------:R-:W-:-:S15]  /*1170*/  NOP ;  /* 0x0000000000007918 */ /* 0x000fde0000000000 */
[----:B------:R-:W-:-:S15]  /*1180*/  NOP ;  /* 0x0000000000007918 */ /* 0x000fde0000000000 */
[----:B------:R-:W-:-:S04]  /*1190*/  NOP ;  /* 0x0000000000007918 */ /* 0x000fc80000000000 */
[----:B-1----:R-:W1:Y:S01]  /*11a0*/  DADD R22, R22, UR10 ;  /* 0x0000000a16167e29 */ /* 0x002e620008000000 */
[----:B------:R-:W-:Y:S01]  /*11b0*/  UMOV UR10, 0xf0000000 ;  /* 0xf0000000000a7882 */ /* 0x000fe20000000000 */
[----:B------:R-:W-:-:S15]  /*11c0*/  UMOV UR11, 0x380fffff ;  /* 0x380fffff000b7882 */ /* 0x000fde0000000000 */
[----:B------:R-:W-:-:S15]  /*11d0*/  NOP ;  /* 0x0000000000007918 */ /* 0x000fde0000000000 */
[----:B------:R-:W-:-:S15]  /*11e0*/  NOP ;  /* 0x0000000000007918 */ /* 0x000fde0000000000 */
[----:B------:R-:W-:-:S15]  /*11f0*/  NOP ;  /* 0x0000000000007918 */ /* 0x000fde0000000000 */
[----:B------:R-:W-:-:S02]  /*1200*/  NOP ;  /* 0x0000000000007918 */ /* 0x000fc40000000000 */
[----:B-1----:R-:W1:-:S15]  /*1210*/  F2F.F32.F64 R26, R22 ;  /* 0x00000016001a7310 */ /* 0x002e5e0000301000 */
[----:B------:R-:W-:-:S15]  /*1220*/  NOP ;  /* 0x0000000000007918 */ /* 0x000fde0000000000 */
[----:B------:R-:W-:-:S15]  /*1230*/  NOP ;  /* 0x0000000000007918 */ /* 0x000fde0000000000 */
[----:B------:R-:W-:-:S15]  /*1240*/  NOP ;  /* 0x0000000000007918 */ /* 0x000fde0000000000 */
[----:B------:R-:W-:-:S04]  /*1250*/  NOP ;  /* 0x0000000000007918 */ /* 0x000fc80000000000 */
[----:B------:R-:W1:Y:S02]  /*1260*/  DSETP.GEU.AND P0, PT, |R22|, UR10, PT ;  /* 0x0000000a16007e2a */ /* 0x000e64000bf0e200 */
[----:B-1----:R-:W-:-:S06]  /*1270*/  @!P0 FMUL R26, R26, 1.175494350822287508e-38 ;  /* 0x008000001a1a8820 */ /* 0x002fcc0000400000 */
[----:B------:R-:W1:Y:S01]  /*1280*/  MUFU.RSQ R26, R26 ;  /* 0x0000001a001a7308 */ /* 0x000e620000001400 */
[----:B--2---:R-:W-:-:S05]  /*1290*/  @!P1 HADD2.F32 R5, -RZ, R2.H0_H0 ;  /* 0x20000002ff059230 */ /* 0x004fca0000004100 */
[----:B-1----:R-:W-:-:S05]  /*12a0*/  FMUL.FTZ R5, R26, R5 ;  /* 0x000000051a057220 */ /* 0x002fca0000410000 */
[----:B------:R1:W-:Y:S02]  /*12b0*/  STS [R24+UR5+0x40], R5 ;  /* 0x0000400518007988 */ /* 0x0003e40008000805 */
.L_x_315:
[----:B------:R-:W-:Y:S05]  /*12c0*/  BSYNC.RECONVERGENT B0 ;  /* 0x0000000000007941 */ /* 0x000fea0003800200 */
.L_x_314:
[----:B------:R-:W-:Y:S01]  /*12d0*/  BAR.SYNC.DEFER_BLOCKING 0x0 ;  /* 0x0000000000007b1d */ /* 0x000fe20000010000 */
[----:B-1----:R-:W-:Y:S02]  /*12e0*/  LOP3.LUT R5, R4, 0x1f, RZ, 0xc0, !PT ;  /* 0x0000001f04057812 */ /* 0x002fe400078ec0ff */
[----:B------:R-:W-:Y:S02]  /*12f0*/  SHF.R.U32.HI R3, RZ, 0x5, R4 ;  /* 0x00000005ff037819 */ /* 0x000fe40000011604 */
[----:B------:R-:W-:-:S03]  /*1300*/  SHF.R.U32.HI R2, RZ, 0x2, R5 ;  /* 0x00000002ff027819 */ /* 0x000fc60000011605 */
[----:B------:R-:W1:Y:S01]  /*1310*/  LDC R4, c[0x0][0x3a8] ;  /* 0x0000ea00ff047b82 */ /* 0x000e620000000800 */
[----:B------:R-:W-:Y:S02]  /*1320*/  ISETP.GE.U32.AND P0, PT, R5, 0x10, PT ;  /* 0x000000100500780c */ /* 0x000fe40003f06070 */
[----:B------:R-:W-:-:S04]  /*1330*/  LOP3.LUT R2, R2, 0x4, RZ, 0xc0, !PT ;  /* 0x0000000402027812 */ /* 0x000fc800078ec0ff */
[----:B------:R-:W-:Y:S02]  /*1340*/  LEA R2, R3, R2, 0x5 ;  /* 0x0000000203027211 */ /* 0x000fe400078e28ff */
[----:B------:R-:W-:-:S04]  /*1350*/  MOV R3, UR12 ;  /* 0x0000000c00037c02 */ /* 0x000fc80008000f00 */
[----:B------:R-:W-:Y:S01]  /*1360*/  FSEL R3, R3, UR13, !P0 ;  /* 0x0000000d03037c08 */ /* 0x000fe2000c000000 */
[----:B------:R-:W2:Y:S04]  /*1370*/  LDS.U16 R27, [R0+UR7] ;  /* 0x00000007001b7984 */ /* 0x000ea80008000400 */
[----:B------:R-:W-:Y:S01]  /*1380*/  LDS R25, [R2+UR5] ;  /* 0x0000000502197984 */ /* 0x000fe20008000800 */
[----:B-1----:R-:W1:Y:S03]  /*1390*/  @P0 LDC R4, c[0x0][0x3ac] ;  /* 0x0000eb00ff040b82 */ /* 0x002e660000000800 */
[----:B------:R-:W0:Y:S04]  /*13a0*/  LDS.U16 R26, [R0+UR7+0x40] ;  /* 0x00004007001a7984 */ /* 0x000e280008000400 */
[----:B------:R-:W3:Y:S01]  /*13b0*/  LDS R22, [R2+UR5+0x8] ;  /* 0x0000080502167984 */ /* 0x000ee20008000800 */
[----:B--2---:R-:W2:Y:S08]  /*13c0*/  I2F.S8 R28, R27 ;  /* 0x0000001b001c7306 */ /* 0x004eb00000001400 */
[----:B------:R-:W4:Y:S01]  /*13d0*/  I2F.S8 R5, R27.B1 ;  /* 0x1000001b00057306 */ /* 0x000f220000001400 */
[----:B--2---:R-:W-:-:S07]  /*13e0*/  FMUL.FTZ R28, R3, R28 ;  /* 0x0000001c031c7220 */ /* 0x004fce0000410000 */
[----:B0-----:R-:W0:Y:S01]  /*13f0*/  I2F.S8 R24, R26 ;  /* 0x0000001a00187306 */ /* 0x001e220000001400 */
[----:B------:R-:W-:Y:S01]  /*1400*/  FMUL.FTZ R23, R25, R28 ;  /* 0x0000001c19177220 */ /* 0x000fe20000410000 */
[----:B----4-:R-:W-:-:S06]  /*1410*/  FMUL.FTZ R5, R3, R5 ;  /* 0x0000000503057220 */ /* 0x010fcc0000410000 */
[----:B------:R-:W2:Y:S01]  /*1420*/  I2F.S8 R28, R26.B1 ;  /* 0x1000001a001c7306 */ /* 0x000ea20000001400 */
[C---:B-1----:R-:W-:Y:S01]  /*1430*/  FMUL.FTZ R23, R4.reuse, R23 ;  /* 0x0000001704177220 */ /* 0x042fe20000410000 */
[----:B------:R-:W-:Y:S02]  /*1440*/  FMUL.FTZ R25, R25, R5 ;  /* 0x0000000519197220 */ /* 0x000fe40000410000 */
[----:B------:R-:W1:Y:S01]  /*1450*/  LDS.U16 R5, [R0+UR7+0x80] ;  /* 0x0000800700057984 */ /* 0x000e620008000400 */
[C---:B0-----:R-:W-:Y:S01]  /*1460*/  FMUL.FTZ R29, R3.reuse, R24 ;  /* 0x00000018031d7220 */ /* 0x041fe20000410000 */
[----:B------:R-:W-:Y:S02]  /*1470*/  FMUL.FTZ R25, R4, R25 ;  /* 0x0000001904197220 */ /* 0x000fe40000410000 */
[----:B------:R-:W-:Y:S01]  /*1480*/  F2I.S8.NTZ R23, R23 ;  /* 0x0000001700177305 */ /* 0x000fe20000202100 */
[----:B---3--:R-:W-:Y:S01]  /*1490*/  FMUL.FTZ R29, R22, R29 ;  /* 0x0000001d161d7220 */ /* 0x008fe20000410000 */
[----:B--2---:R-:W-:-:S03]  /*14a0*/  FMUL.FTZ R27, R3, R28 ;  /* 0x0000001c031b7220 */ /* 0x004fc60000410000 */
[----:B------:R-:W-:-:S03]  /*14b0*/  FMUL.FTZ R24, R4, R29 ;  /* 0x0000001d04187220 */ /* 0x000fc60000410000 */
[----:B------:R-:W0:Y:S01]  /*14c0*/  F2I.S8.NTZ R28, R25 ;  /* 0x00000019001c7305 */ /* 0x000e220000202100 */
[----:B------:R-:W-:Y:S02]  /*14d0*/  FMUL.FTZ R27, R22, R27 ;  /* 0x0000001b161b7220 */ /* 0x000fe40000410000 */
[----:B------:R-:W2:Y:S02]  /*14e0*/  LDS R22, [R2+UR5+0x10] ;  /* 0x0000100502167984 */ /* 0x000ea40008000800 */
[----:B------:R-:W-:-:S03]  /*14f0*/  FMUL.FTZ R27, R4, R27 ;  /* 0x0000001b041b7220 */ /* 0x000fc60000410000 */
[----:B------:R-:W-:Y:S01]  /*1500*/  F2I.S8.NTZ R24, R24 ;  /* 0x0000001800187305 */ /* 0x000fe20000202100 */
[----:B0-----:R-:W-:-:S07]  /*1510*/  PRMT R29, R28, 0x7604, R23 ;  /* 0x000076041c1d7816 */ /* 0x001fce0000000017 */
[----:B------:R0:W3:Y:S01]  /*1520*/  F2I.S8.NTZ R25, R27 ;  /* 0x0000001b00197305 */ /* 0x0000e20000202100 */
[----:B------:R-:W4:Y:S04]  /*1530*/  LDS.U16 R28, [R0+UR7+0x200] ;  /* 0x00020007001c7984 */ /* 0x000f280008000400 */
[----:B------:R3:W-:Y:S04]  /*1540*/  STG.E.U16 desc[UR8][R6.64], R29 ;  /* 0x0000001d06007986 */ /* 0x0007e8000c101508 */
[----:B------:R-:W-:Y:S01]  /*1550*/  LDS.U16 R29, [R0+UR7+0xc0] ;  /* 0x0000c007001d7984 */ /* 0x000fe20008000400 */
[----:B-1----:R-:W1:Y:S03]  /*1560*/  I2F.S8 R26, R5 ;  /* 0x00000005001a7306 */ /* 0x002e660000001400 */
[----:B0-----:R-:W-:Y:S01]  /*1570*/  LDS R27, [R2+UR5+0x18] ;  /* 0x00001805021b7984 */ /* 0x001fe20008000800 */
[----:B---3--:R-:W-:-:S03]  /*1580*/  PRMT R7, R25, 0x7604, R24 ;  /* 0x0000760419077816 */ /* 0x008fc60000000018 */
[----:B------:R-:W-:Y:S01]  /*1590*/  LDS.U16 R6, [R0+UR7+0x240] ;  /* 0x0002400700067984 */ /* 0x000fe20008000400 */
[----:B------:R-:W0:Y:S03]  /*15a0*/  I2F.S8 R5, R5.B1 ;  /* 0x1000000500057306 */ /* 0x000e260000001400 */
[----:B------:R-:W3:Y:S04]  /*15b0*/  LDS R24, [R2+UR5+0x40] ;  /* 0x0000400502187984 */ /* 0x000ee80008000800 */
[----:B------:R5:W-:Y:S01]  /*15c0*/  STG.E.U16 desc[UR8][R14.64], R7 ;  /* 0x000000070e007986 */ /* 0x000be2000c101508 */
[----:B-1----:R-:W-:-:S04]  /*15d0*/  FMUL.FTZ R23, R3, R26 ;  /* 0x0000001a03177220 */ /* 0x002fc80000410000 */
[----:B--2---:R-:W-:Y:S01]  /*15e0*/  FMUL.FTZ R23, R22, R23 ;  /* 0x0000001716177220 */ /* 0x004fe20000410000 */
[----:B0-----:R-:W-:-:S04]  /*15f0*/  FMUL.FTZ R25, R3, R5 ;  /* 0x0000000503197220 */ /* 0x001fc80000410000 */
[----:B------:R-:W-:Y:S01]  /*1600*/  FMUL.FTZ R25, R22, R25 ;  /* 0x0000001916197220 */ /* 0x000fe20000410000 */
[C---:B------:R-:W-:Y:S01]  /*1610*/  FMUL.FTZ R22, R4.reuse, R23 ;  /* 0x0000001704167220 */ /* 0x040fe20000410000 */
[----:B----4-:R-:W0:Y:S02]  /*1620*/  I2F.S8 R5, R28 ;  /* 0x0000001c00057306 */ /* 0x010e240000001400 */
[----:B------:R-:W-:-:S06]  /*1630*/  FMUL.FTZ R25, R4, R25 ;  /* 0x0000001904197220 */ /* 0x000fcc0000410000 */
[----:B------:R1:W-:Y:S01]  /*1640*/  F2I.S8.NTZ R23, R22 ;  /* 0x0000001600177305 */ /* 0x0003e20000202100 */
[----:B0-----:R-:W-:-:S07]  /*1650*/  FMUL.FTZ R5, R3, R5 ;  /* 0x0000000503057220 */ /* 0x001fce0000410000 */
[----:B------:R-:W0:Y:S01]  /*1660*/  F2I.S8.NTZ R26, R25 ;  /* 0x00000019001a7305 */ /* 0x000e220000202100 */
[----:B-1----:R-:W-:Y:S01]  /*1670*/  LDS.U16 R22, [R0+UR7+0x280] ;  /* 0x0002800700167984 */ /* 0x002fe20008000400 */
[----:B---3--:R-:W-:-:S06]  /*1680*/  FMUL.FTZ R5, R24, R5 ;  /* 0x0000000518057220 */ /* 0x008fcc0000410000 */
[----:B------:R-:W1:Y:S01]  /*1690*/  I2F.S8 R25, R29 ;  /* 0x0000001d00197306 */ /* 0x000e620000001400 */
[----:B------:R-:W-:Y:S01]  /*16a0*/  FMUL.FTZ R5, R4, R5 ;  /* 0x0000000504057220 */ /* 0x000fe20000410000 */
[----:B0-----:R-:W-:-:S06]  /*16b0*/  PRMT R23, R26, 0x7604, R23 ;  /* 0x000076041a177816 */ /* 0x001fcc0000000017 */
[----:B------:R-:W5:Y:S01]  /*16c0*/  I2F.S8 R29, R29.B1 ;  /* 0x1000001d001d7306 */ /* 0x000f620000001400 */
[----:B------:R-:W0:Y:S04]  /*16d0*/  LDS R26, [R2+UR5+0x48] ;  /* 0x00004805021a7984 */ /* 0x000e280008000800 */
[----:B------:R-:W-:Y:S01]  /*16e0*/  STG.E.U16 desc[UR8][R8.64], R23 ;  /* 0x0000001708007986 */ /* 0x000fe2000c101508 */
[----:B-1----:R-:W-:Y:S02]  /*16f0*/  FMUL.FTZ R25, R3, R25 ;  /* 0x0000001903197220 */ /* 0x002fe40000410000 */
[----:B------:R-:W1:Y:S02]  /*1700*/  I2F.S8 R28, R28.B1 ;  /* 0x1000001c001c7306 */ /* 0x000e640000001400 */
[----:B------:R-:W-:Y:S01]  /*1710*/  FMUL.FTZ R25, R27, R25 ;  /* 0x000000191b197220 */ /* 0x000fe20000410000 */
[----:B-----5:R-:W-:-:S03]  /*1720*/  FMUL.FTZ R14, R3, R29 ;  /* 0x0000001d030e7220 */ /* 0x020fc60000410000 */
[----:B------:R-:W-:Y:S02]  /*1730*/  FMUL.FTZ R25, R4, R25 ;  /* 0x0000001904197220 */ /* 0x000fe40000410000 */
[----:B------:R-:W2:Y:S01]  /*1740*/  I2F.S8 R29, R6.B1 ;  /* 0x10000006001d7306 */ /* 0x000ea20000001400 */
[----:B------:R-:W-:Y:S01]  /*1750*/  FMUL.FTZ R7, R27, R14 ;  /* 0x0000000e1b077220 */ /* 0x000fe20000410000 */
[----:B-1----:R-:W-:-:S03]  /*1760*/  FMUL.FTZ R15, R3, R28 ;  /* 0x0000001c030f7220 */ /* 0x002fc60000410000 */
[----:B------:R-:W-:-:S03]  /*1770*/  FMUL.FTZ R7, R4, R7 ;  /* 0x0000000704077220 */ /* 0x000fc60000410000 */
[----:B------:R-:W1:Y:S01]  /*1780*/  I2F.S8 R14, R6 ;  /* 0x00000006000e7306 */ /* 0x000e620000001400 */
[----:B------:R-:W3:Y:S01]  /*1790*/  LDS.U16 R28, [R0+UR7+0x2c0] ;  /* 0x0002c007001c7984 */ /* 0x000ee20008000400 */
[----:B------:R-:W-:-:S03]  /*17a0*/  FMUL.FTZ R15, R24, R15 ;  /* 0x0000000f180f7220 */ /* 0x000fc60000410000 */
[----:B------:R-:W4:Y:S01]  /*17b0*/  LDS R24, [R2+UR5+0x50] ;  /* 0x0000500502187984 */ /* 0x000f220008000800 */
[----:B------:R-:W-:Y:S01]  /*17c0*/  FMUL.FTZ R15, R4, R15 ;  /* 0x0000000f040f7220 */ /* 0x000fe20000410000 */
[C---:B--2---:R-:W-:Y:S01]  /*17d0*/  FMUL.FTZ R29, R3.reuse, R29 ;  /* 0x0000001d031d7220 */ /* 0x044fe20000410000 */
[----:B------:R-:W-:Y:S01]  /*17e0*/  F2I.S8.NTZ R25, R25 ;  /* 0x0000001900197305 */ /* 0x000fe20000202100 */
[----:B------:R-:W2:Y:S01]  /*17f0*/  LDS R2, [R2+UR5+0x58] ;  /* 0x0000580502027984 */ /* 0x000ea20008000800 */
[----:B-1----:R-:W-:Y:S01]  /*1800*/  FMUL.FTZ R27, R3, R14 ;  /* 0x0000000e031b7220 */ /* 0x002fe20000410000 */
[----:B0-----:R-:W-:-:S05]  /*1810*/  FMUL.FTZ R29, R26, R29 ;  /* 0x0000001d1a1d7220 */ /* 0x001fca0000410000 */
[----:B------:R-:W0:Y:S01]  /*1820*/  I2F.S8 R14, R22 ;  /* 0x00000016000e7306 */ /* 0x000e220000001400 */
[----:B------:R-:W-:-:S04]  /*1830*/  FMUL.FTZ R27, R26, R27 ;  /* 0x0000001b1a1b7220 */ /* 0x000fc80000410000 */
[----:B------:R-:W-:-:S03]  /*1840*/  FMUL.FTZ R27, R4, R27 ;  /* 0x0000001b041b7220 */ /* 0x000fc60000410000 */
[----:B------:R-:W1:Y:S01]  /*1850*/  I2F.S8 R26, R22.B1 ;  /* 0x10000016001a7306 */ /* 0x000e620000001400 */
[----:B0-----:R-:W-:-:S07]  /*1860*/  FMUL.FTZ R14, R3, R14 ;  /* 0x0000000e030e7220 */ /* 0x001fce0000410000 */
[----:B------:R-:W0:Y:S01]  /*1870*/  F2I.S8.NTZ R22, R7 ;  /* 0x0000000700167305 */ /* 0x000e220000202100 */
[----:B-1----:R-:W-:-:S07]  /*1880*/  FMUL.FTZ R26, R3, R26 ;  /* 0x0000001a031a7220 */ /* 0x002fce0000410000 */
[----:B---3--:R-:W1:Y:S01]  /*1890*/  I2F.S8 R0, R28 ;  /* 0x0000001c00007306 */ /* 0x008e620000001400 */
[C---:B----4-:R-:W-:Y:S01]  /*18a0*/  FMUL.FTZ R14, R24.reuse, R14 ;  /* 0x0000000e180e7220 */ /* 0x050fe20000410000 */
[----:B------:R-:W-:Y:S01]  /*18b0*/  FMUL.FTZ R6, R24, R26 ;  /* 0x0000001a18067220 */ /* 0x000fe20000410000 */
[----:B0-----:R-:W-:-:S05]  /*18c0*/  PRMT R25, R22, 0x7604, R25 ;  /* 0x0000760416197816 */ /* 0x001fca0000000019 */
[----:B------:R0:W3:Y:S01]  /*18d0*/  I2F.S8 R24, R28.B1 ;  /* 0x1000001c00187306 */ /* 0x0000e20000001400 */
[C---:B------:R-:W-:Y:S01]  /*18e0*/  FMUL.FTZ R14, R4.reuse, R14 ;  /* 0x0000000e040e7220 */ /* 0x040fe20000410000 */
[----:B------:R-:W-:Y:S06]  /*18f0*/  STG.E.U16 desc[UR8][R16.64], R25 ;  /* 0x0000001910007986 */ /* 0x000fec000c101508 */
[----:B------:R4:W-:Y:S01]  /*1900*/  F2I.S8.NTZ R26, R15 ;  /* 0x0000000f001a7305 */ /* 0x0009e20000202100 */
[----:B0-----:R-:W-:Y:S01]  /*1910*/  FMUL.FTZ R28, R4, R29 ;  /* 0x0000001d041c7220 */ /* 0x001fe20000410000 */
[----:B-1----:R-:W-:-:S04]  /*1920*/  FMUL.FTZ R29, R3, R0 ;  /* 0x00000000031d7220 */ /* 0x002fc80000410000 */
[----:B--2---:R-:W-:Y:S01]  /*1930*/  FMUL.FTZ R29, R2, R29 ;  /* 0x0000001d021d7220 */ /* 0x004fe20000410000 */
[----:B---3--:R-:W-:Y:S01]  /*1940*/  FMUL.FTZ R24, R3, R24 ;  /* 0x0000001803187220 */ /* 0x008fe20000410000 */
[C---:B------:R-:W-:Y:S01]  /*1950*/  FMUL.FTZ R3, R4.reuse, R6 ;  /* 0x0000000604037220 */ /* 0x040fe20000410000 */
[----:B------:R-:W0:Y:S01]  /*1960*/  F2I.S8.NTZ R5, R5 ;  /* 0x0000000500057305 */ /* 0x000e220000202100 */
[----:B------:R-:W-:Y:S01]  /*1970*/  FMUL.FTZ R0, R4, R29 ;  /* 0x0000001d04007220 */ /* 0x000fe20000410000 */
[----:B----4-:R-:W-:-:S04]  /*1980*/  FMUL.FTZ R15, R2, R24 ;  /* 0x00000018020f7220 */ /* 0x010fc80000410000 */
[----:B------:R-:W-:Y:S02]  /*1990*/  FMUL.FTZ R15, R4, R15 ;  /* 0x0000000f040f7220 */ /* 0x000fe40000410000 */
        /* <DEDUP_REMOVED lines=15> */
.L_x_316:
        /* <DEDUP_REMOVED lines=15> */
.L_x_385:


//--------------------- .text._ZN17fastertransformer33normalize_for_FMHA_headz32_kernelILi1ELi1ELi1EEEvP7__half2PK6__halfiiiif --------------------------
	.section	.text._ZN17fastertransformer33normalize_for_FMHA_headz32_kernelILi1ELi1ELi1EEEvP7__half2PK6__halfiiiif,"ax",@progbits
	.align	128
        .global         _ZN17fastertransformer33normalize_for_FMHA_headz32_kernelILi1ELi1ELi1EEEvP7__half2PK6__halfiiiif
        .type           _ZN17fastertransformer33normalize_for_FMHA_headz32_kernelILi1ELi1ELi1EEEvP7__half2PK6__halfiiiif,@function
        .size           _ZN17fastertransformer33normalize_for_FMHA_headz32_kernelILi1ELi1ELi1EEEvP7__half2PK6__halfiiiif,(.L_x_386 - _ZN17fastertransformer33normalize_for_FMHA_headz32_kernelILi1ELi1ELi1EEEvP7__half2PK6__halfiiiif)
        .other          _ZN17fastertransformer33normalize_for_FMHA_headz32_kernelILi1ELi1ELi1EEEvP7__half2PK6__halfiiiif,@"STO_CUDA_ENTRY STV_DEFAULT"
_ZN17fastertransformer33normalize_for_FMHA_headz32_kernelILi1ELi1ELi1EEEvP7__half2PK6__halfiiiif:
.text._ZN17fastertransformer33normalize_for_FMHA_headz32_kernelILi1ELi1ELi1EEEvP7__half2PK6__halfiiiif:
[----:B------:R-:W-:Y:S01]  /*0000*/  LDC R1, c[0x0][0x37c] ;  /* 0x0000df00ff017b82 */ /* 0x000fe20000000800 */
[----:B------:R-:W0:Y:S01]  /*0010*/  S2R R14, SR_TID.X ;  /* 0x00000000000e7919 */ /* 0x000e220000002100 */
[----:B------:R-:W1:Y:S06]  /*0020*/  LDCU UR4, c[0x0][0x39c] ;  /* 0x00007380ff0477ac */ /* 0x000e6c0008000800 */
[----:B------:R-:W2:Y:S01]  /*0030*/  LDC.64 R2, c[0x0][0x380] ;  /* 0x0000e000ff027b82 */ /* 0x000ea20000000a00 */
[----:B------:R-:W3:Y:S01]  /*0040*/  S2R R7, SR_CTAID.X ;  /* 0x0000000000077919 */ /* 0x000ee20000002500 */
[----:B------:R-:W4:Y:S06]  /*0050*/  LDCU.64 UR8, c[0x0][0x358] ;  /* 0x00006b00ff0877ac */ /* 0x000f2c0008000a00 */
[----:B------:R-:W5:Y:S01]  /*0060*/  LDC R6, c[0x0][0x398] ;  /* 0x0000e600ff067b82 */ /* 0x000f620000000800 */
[----:B0-----:R-:W-:-:S02]  /*0070*/  SHF.R.U32.HI R4, RZ, 0x5, R14 ;  /* 0x00000005ff047819 */ /* 0x001fc4000001160e */
[----:B------:R-:W-:Y:S02]  /*0080*/  LOP3.LUT R5, R14, 0x1f, RZ, 0xc0, !PT ;  /* 0x0000001f0e057812 */ /* 0x000fe400078ec0ff */
[----:B---3--:R-:W-:-:S05]  /*0090*/  IADD3 R0, PT, PT, R4, R7, RZ ;  /* 0x0000000704007210 */ /* 0x008fca0007ffe0ff */
[----:B-1----:R-:W-:Y:S01]  /*00a0*/  IMAD R0, R0, UR4, RZ ;  /* 0x0000000400007c24 */ /* 0x002fe2000f8e02ff */
[----:B------:R-:W5:Y:S03]  /*00b0*/  LDCU UR4, c[0x0][0x394] ;  /* 0x00007280ff0477ac */ /* 0x000f660008000800 */
[----:B------:R-:W-:-:S05]  /*00c0*/  IMAD R0, R0, 0x3, RZ ;  /* 0x0000000300007824 */ /* 0x000fca00078e02ff */
[----:B------:R-:W-:-:S04]  /*00d0*/  LEA.HI R0, R0, R0, RZ, 0x1 ;  /* 0x0000000000007211 */ /* 0x000fc800078f08ff */
[----:B------:R-:W-:-:S05]  /*00e0*/  LEA.HI.SX32 R9, R0, R5, 0x1f ;  /* 0x0000000500097211 */ /* 0x000fca00078ffaff */
[----:B--2---:R-:W-:-:S05]  /*00f0*/  IMAD.WIDE R2, R9, 0x4, R2 ;  /* 0x0000000409027825 */ /* 0x004fca00078e0202 */
[----:B----4-:R-:W2:Y:S01]  /*0100*/  LDG.E R13, desc[UR8][R2.64] ;  /* 0x00000008020d7981 */ /* 0x010ea2000c1e1900 */
[----:B------:R-:W0:Y:S01]  /*0110*/  S2UR UR5, SR_CgaCtaId ;  /* 0x00000000000579c3 */ /* 0x000e220000008800 */
[----:B-----5:R-:W-:Y:S01]  /*0120*/  IMAD R8, R6, UR4, RZ ;  /* 0x0000000406087c24 */ /* 0x020fe2000f8e02ff */
[----:B------:R-:W-:Y:S01]  /*0130*/  UMOV UR4, 0x400 ;  /* 0x0000040000047882 */ /* 0x000fe20000000000 */
[----:B------:R-:W-:Y:S01]  /*0140*/  IABS R16, R7 ;  /* 0x0000000700107213 */ /* 0x000fe20000000000 */
[----:B------:R-:W-:Y:S01]  /*0150*/  BSSY.RECONVERGENT B0, `(.L_x_317) ;  /* 0x0000069000007945 */ /* 0x000fe20003800200 */
[----:B------:R-:W-:Y:S02]  /*0160*/  IABS R19, R6 ;  /* 0x0000000600137213 */ /* 0x000fe40000000000 */
[-C--:B------:R-:W-:Y:S02]  /*0170*/  IABS R9, R8.reuse ;  /* 0x0000000800097213 */ /* 0x080fe40000000000 */
[----:B------:R-:W-:-:S02]  /*0180*/  IABS R18, R8 ;  /* 0x0000000800127213 */ /* 0x000fc40000000000 */
[----:B------:R-:W1:Y:S01]  /*0190*/  I2F.RP R12, R9 ;  /* 0x00000009000c7306 */ /* 0x000e620000209400 */
[----:B------:R-:W-:Y:S02]  /*01a0*/  ISETP.GE.AND P1, PT, R7, RZ, PT ;  /* 0x000000ff0700720c */ /* 0x000fe40003f26270 */
[----:B------:R-:W-:Y:S01]  /*01b0*/  IADD3 R18, PT, PT, RZ, -R18, RZ ;  /* 0x80000012ff127210 */ /* 0x000fe20007ffe0ff */
[----:B0-----:R-:W-:-:S04]  /*01c0*/  ULEA UR6, UR5, UR4, 0x18 ;  /* 0x0000000405067291 */ /* 0x001fc8000f8ec0ff */
[----:B-1----:R-:W0:Y:S01]  /*01d0*/  MUFU.RCP R12, R12 ;  /* 0x0000000c000c7308 */ /* 0x002e220000001000 */
[----:B------:R-:W-:Y:S01]  /*01e0*/  UIADD3 UR4, UPT, UPT, UR4, 0x80, URZ ;  /* 0x0000008004047890 */ /* 0x000fe2000fffe0ff */
[----:B------:R-:W-:-:S03]  /*01f0*/  LEA R0, R14, UR6, 0x2 ;  /* 0x000000060e007c11 */ /* 0x000fc6000f8e10ff */
[----:B------:R-:W-:Y:S01]  /*0200*/  ULEA UR4, UR5, UR4, 0x18 ;  /* 0x0000000405047291 */ /* 0x000fe2000f8ec0ff */
[----:B0-----:R-:W-:-:S06]  /*0210*/  IADD3 R11, PT, PT, R12, 0xffffffe, RZ ;  /* 0x0ffffffe0c0b7810 */ /* 0x001fcc0007ffe0ff */
[----:B------:R-:W0:Y:S02]  /*0220*/  F2I.FTZ.U32.TRUNC.NTZ R11, R11 ;  /* 0x0000000b000b7305 */ /* 0x000e24000021f000 */
[----:B0-----:R-:W-:-:S04]  /*0230*/  IMAD.MOV R10, RZ, RZ, -R11 ;  /* 0x000000ffff0a7224 */ /* 0x001fc800078e0a0b */
[----:B------:R-:W-:Y:S02]  /*0240*/  IMAD R17, R10, R9, RZ ;  /* 0x000000090a117224 */ /* 0x000fe400078e02ff */
[----:B------:R-:W-:-:S05]  /*0250*/  HFMA2 R10, -RZ, RZ, 0, 0 ;  /* 0x00000000ff0a7431 */ /* 0x000fca00000001ff */
[----:B------:R-:W-:-:S04]  /*0260*/  IMAD.HI.U32 R12, R11, R17, R10 ;  /* 0x000000110b0c7227 */ /* 0x000fc800078e000a */
[----:B------:R-:W-:-:S04]  /*0270*/  IMAD.MOV.U32 R10, RZ, RZ, R19 ;  /* 0x000000ffff0a7224 */ /* 0x000fc800078e0013 */
[----:B------:R-:W0:Y:S08]  /*0280*/  I2F.RP R17, R10 ;  /* 0x0000000a00117306 */ /* 0x000e300000209400 */
[----:B0-----:R-:W0:Y:S01]  /*0290*/  MUFU.RCP R17, R17 ;  /* 0x0000001100117308 */ /* 0x001e220000001000 */
[----:B--2---:R1:W-:Y:S01]  /*02a0*/  STS [R0], R13 ;  /* 0x0000000d00007388 */ /* 0x0043e20000000800 */
[----:B------:R-:W-:Y:S01]  /*02b0*/  BAR.SYNC.DEFER_BLOCKING 0x0 ;  /* 0x0000000000007b1d */ /* 0x000fe20000010000 */
[----:B-1----:R-:W-:-:S05]  /*02c0*/  MOV R13, R16 ;  /* 0x00000010000d7202 */ /* 0x002fca0000000f00 */
[----:B------:R-:W-:-:S04]  /*02d0*/  IMAD.HI.U32 R12, R12, R13, RZ ;  /* 0x0000000d0c0c7227 */ /* 0x000fc800078e00ff */
[----:B------:R-:W-:Y:S01]  /*02e0*/  IMAD R12, R12, R18, R13 ;  /* 0x000000120c0c7224 */ /* 0x000fe200078e020d */
[----:B0-----:R-:W-:-:S04]  /*02f0*/  IADD3 R13, PT, PT, R17, 0xffffffe, RZ ;  /* 0x0ffffffe110d7810 */ /* 0x001fc80007ffe0ff */
[----:B------:R-:W-:Y:S02]  /*0300*/  ISETP.GT.U32.AND P0, PT, R9, R12, PT ;  /* 0x0000000c0900720c */ /* 0x000fe40003f04070 */
[----:B------:R-:W0:Y:S01]  /*0310*/  F2I.FTZ.U32.TRUNC.NTZ R13, R13 ;  /* 0x0000000d000d7305 */ /* 0x000e22000021f000 */
[----:B------:R-:W1:Y:S10]  /*0320*/  LDS R15, [R0] ;  /* 0x00000000000f7984 */ /* 0x000e740000000800 */
[----:B------:R-:W-:-:S05]  /*0330*/  @!P0 IMAD.IADD R12, R12, 0x1, -R9 ;  /* 0x000000010c0c8824 */ /* 0x000fca00078e0a09 */
[----:B------:R-:W-:-:S13]  /*0340*/  ISETP.GT.U32.AND P0, PT, R9, R12, PT ;  /* 0x0000000c0900720c */ /* 0x000fda0003f04070 */
[----:B------:R-:W-:Y:S02]  /*0350*/  @!P0 IADD3 R12, PT, PT, R12, -R9, RZ ;  /* 0x800000090c0c8210 */ /* 0x000fe40007ffe0ff */
[----:B------:R-:W-:Y:S02]  /*0360*/  ISETP.NE.AND P0, PT, R8, RZ, PT ;  /* 0x000000ff0800720c */ /* 0x000fe40003f05270 */
[----:B0-----:R-:W-:Y:S01]  /*0370*/  IADD3 R9, PT, PT, RZ, -R13, RZ ;  /* 0x8000000dff097210 */ /* 0x001fe20007ffe0ff */
[----:B------:R-:W-:Y:S01]  /*0380*/  @!P1 IMAD.MOV R12, RZ, RZ, -R12 ;  /* 0x000000ffff0c9224 */ /* 0x000fe200078e0a0c */
[----:B------:R-:W-:-:S03]  /*0390*/  ISETP.NE.AND P1, PT, R6, RZ, PT ;  /* 0x000000ff0600720c */ /* 0x000fc60003f25270 */
[----:B------:R-:W-:Y:S02]  /*03a0*/  IMAD R9, R9, R10, RZ ;  /* 0x0000000a09097224 */ /* 0x000fe400078e02ff */
[--C-:B-1----:R-:W-:Y:S02]  /*03b0*/  HADD2.F32 R11, -RZ, R15.reuse.H1_H1 ;  /* 0x3000000fff0b7230 */ /* 0x102fe40000004100 */
[----:B------:R-:W-:Y:S02]  /*03c0*/  HADD2.F32 R15, -RZ, R15.H0_H0 ;  /* 0x2000000fff0f7230 */ /* 0x000fe40000004100 */
[----:B------:R-:W-:Y:S01]  /*03d0*/  @!P0 LOP3.LUT R12, RZ, R8, RZ, 0x33, !PT ;  /* 0x00000008ff0c8212 */ /* 0x000fe200078e33ff */
[----:B------:R-:W-:-:S03]  /*03e0*/  FMUL.FTZ R16, R11, R11 ;  /* 0x0000000b0b107220 */ /* 0x000fc60000410000 */
[----:B------:R-:W-:Y:S01]  /*03f0*/  IADD3 R7, PT, PT, R12, R4, RZ ;  /* 0x000000040c077210 */ /* 0x000fe20007ffe0ff */
[----:B------:R-:W-:Y:S02]  /*0400*/  IMAD.MOV.U32 R12, RZ, RZ, RZ ;  /* 0x000000ffff0c7224 */ /* 0x000fe400078e00ff */
[----:B------:R-:W-:Y:S01]  /*0410*/  FFMA.FTZ R16, R15, R15, R16 ;  /* 0x0000000f0f107223 */ /* 0x000fe20000010010 */
[----:B------:R-:W-:Y:S01]  /*0420*/  IABS R8, R7 ;  /* 0x0000000700087213 */ /* 0x000fe20000000000 */
[----:B------:R-:W-:-:S04]  /*0430*/  IMAD.HI.U32 R12, R13, R9, R12 ;  /* 0x000000090d0c7227 */ /* 0x000fc800078e000c */
[----:B------:R-:W-:Y:S01]  /*0440*/  FADD.FTZ R16, RZ, R16 ;  /* 0x00000010ff107221 */ /* 0x000fe20000010000 */
[----:B------:R-:W-:-:S04]  /*0450*/  MOV R9, R8 ;  /* 0x0000000800097202 */ /* 0x000fc80000000f00 */
[----:B------:R-:W0:Y:S01]  /*0460*/  SHFL.BFLY PT, R11, R16, 0x1, 0x1f ;  /* 0x0c201f00100b7f89 */ /* 0x000e2200000e0000 */
[----:B------:R-:W-:-:S05]  /*0470*/  IMAD.HI.U32 R12, R12, R9, RZ ;  /* 0x000000090c0c7227 */ /* 0x000fca00078e00ff */
[----:B------:R-:W-:-:S05]  /*0480*/  IADD3 R12, PT, PT, -R12, RZ, RZ ;  /* 0x000000ff0c0c7210 */ /* 0x000fca0007ffe1ff */
[----:B------:R-:W-:-:S05]  /*0490*/  IMAD R9, R10, R12, R9 ;  /* 0x0000000c0a097224 */ /* 0x000fca00078e0209 */
[----:B------:R-:W-:Y:S01]  /*04a0*/  ISETP.GT.U32.AND P0, PT, R10, R9, PT ;  /* 0x000000090a00720c */ /* 0x000fe20003f04070 */
[----:B0-----:R-:W-:-:S05]  /*04b0*/  FADD.FTZ R11, R16, R11 ;  /* 0x0000000b100b7221 */ /* 0x001fca0000010000 */
[----:B------:R-:W0:Y:S07]  /*04c0*/  SHFL.BFLY PT, R18, R11, 0x2, 0x1f ;  /* 0x0c401f000b127f89 */ /* 0x000e2e00000e0000 */
[----:B------:R-:W-:Y:S01]  /*04d0*/  @!P0 IMAD.IADD R9, R9, 0x1, -R10 ;  /* 0x0000000109098824 */ /* 0x000fe200078e0a0a */
[----:B------:R-:W-:Y:S02]  /*04e0*/  ISETP.GE.AND P0, PT, R7, RZ, PT ;  /* 0x000000ff0700720c */ /* 0x000fe40003f06270 */
[----:B------:R-:W-:-:S02]  /*04f0*/  SHF.R.U32.HI R7, RZ, 0x2, R5 ;  /* 0x00000002ff077819 */ /* 0x000fc40000011605 */
[----:B------:R-:W-:-:S13]  /*0500*/  ISETP.GT.U32.AND P2, PT, R10, R9, PT ;  /* 0x000000090a00720c */ /* 0x000fda0003f44070 */
[----:B------:R-:W-:Y:S02]  /*0510*/  @!P2 IADD3 R9, PT, PT, R9, -R10, RZ ;  /* 0x8000000a0909a210 */ /* 0x000fe40007ffe0ff */
[----:B------:R-:W-:Y:S02]  /*0520*/  LOP3.LUT P2, RZ, R14, 0xf, RZ, 0xc0, !PT ;  /* 0x0000000f0eff7812 */ /* 0x000fe4000784c0ff */
[----:B------:R-:W-:Y:S01]  /*0530*/  MOV R13, R9 ;  /* 0x00000009000d7202 */ /* 0x000fe20000000f00 */
[----:B0-----:R-:W-:Y:S01]  /*0540*/  FADD.FTZ R18, R11, R18 ;  /* 0x000000120b127221 */ /* 0x001fe20000010000 */
[----:B------:R-:W-:-:S03]  /*0550*/  LEA R9, R4, R7, 0x3 ;  /* 0x0000000704097211 */ /* 0x000fc600078e18ff */
[----:B------:R-:W-:Y:S01]  /*0560*/  @!P0 IMAD.MOV R13, RZ, RZ, -R13 ;  /* 0x000000ffff0d8224 */ /* 0x000fe200078e0a0d */
[----:B------:R-:W0:Y:S01]  /*0570*/  SHFL.BFLY PT, R11, R18, 0x4, 0x1f ;  /* 0x0c801f00120b7f89 */ /* 0x000e2200000e0000 */
[----:B------:R-:W-:Y:S01]  /*0580*/  @!P1 LOP3.LUT R13, RZ, R6, RZ, 0x33, !PT ;  /* 0x00000006ff0d9212 */ /* 0x000fe200078e33ff */
[----:B0-----:R-:W-:-:S05]  /*0590*/  FADD.FTZ R11, R18, R11 ;  /* 0x0000000b120b7221 */ /* 0x001fca0000010000 */
[----:B------:R-:W0:Y:S02]  /*05a0*/  SHFL.BFLY PT, R8, R11, 0x8, 0x1f ;  /* 0x0d001f000b087f89 */ /* 0x000e2400000e0000 */
[----:B0-----:R-:W-:Y:S01]  /*05b0*/  FADD.FTZ R8, R11, R8 ;  /* 0x000000080b087221 */ /* 0x001fe20000010000 */
[----:B------:R-:W-:Y:S06]  /*05c0*/  @P2 BRA `(.L_x_318) ;  /* 0x0000000000842947 */ /* 0x000fec0003800000 */
[----:B------:R-:W-:-:S13]  /*05d0*/  ISETP.GT.U32.AND P0, PT, R5, 0xf, PT ;  /* 0x0000000f0500780c */ /* 0x000fda0003f04070 */
[----:B------:R-:W0:Y:S01]  /*05e0*/  @!P0 LDC.64 R4, c[0x0][0x388] ;  /* 0x0000e200ff048b82 */ /* 0x000e220000000a00 */
[----:B------:R-:W-:Y:S01]  /*05f0*/  FMUL.FTZ R8, R8, 1 ;  /* 0x3f80000008087820 */ /* 0x000fe20000410000 */
[----:B------:R-:W-:Y:S01]  /*0600*/  UMOV UR6, 0xa0b5ed8d ;  /* 0xa0b5ed8d00067882 */ /* 0x000fe20000000000 */
[----:B------:R-:W-:-:S05]  /*0610*/  UMOV UR7, 0x3eb0c6f7 ;  /* 0x3eb0c6f700077882 */ /* 0x000fca0000000000 */
[----:B------:R-:W1:Y:S01]  /*0620*/  @!P0 LDC R12, c[0x0][0x3a0] ;  /* 0x0000e800ff0c8b82 */ /* 0x000e620000000800 */
[----:B0-----:R-:W-:-:S06]  /*0630*/  @!P0 IMAD.WIDE.U32 R4, R13, 0x2, R4 ;  /* 0x000000020d048825 */ /* 0x001fcc00078e0004 */
[----:B------:R0:W2:Y:S01]  /*0640*/  @!P0 LDG.E.U16 R5, desc[UR8][R4.64] ;  /* 0x0000000804058981 */ /* 0x0000a2000c1e1500 */
[----:B------:R-:W3:-:S15]  /*0650*/  F2F.F64.F32 R6, R8 ;  /* 0x0000000800067310 */ /* 0x000ede0000201800 */
[----:B------:R-:W-:-:S15]  /*0660*/  NOP ;  /* 0x0000000000007918 */ /* 0x000fde0000000000 */
[----:B------:R-:W-:-:S15]  /*0670*/  NOP ;  /* 0x0000000000007918 */ /* 0x000fde0000000000 */
[----:B------:R-:W-:-:S15]  /*0680*/  NOP ;  /* 0x0000000000007918 */ /* 0x000fde0000000000 */
[----:B------:R-:W-:-:S04]  /*0690*/  NOP ;  /* 0x0000000000007918 */ /* 0x000fc80000000000 */
[----:B---3--:R-:W3:Y:S01]  /*06a0*/  DADD R6, R6, UR6 ;  /* 0x0000000606067e29 */ /* 0x008ee20008000000 */
[----:B------:R-:W-:Y:S01]  /*06b0*/  UMOV UR6, 0xf0000000 ;  /* 0xf000000000067882 */ /* 0x000fe20000000000 */
[----:B------:R-:W-:Y:S01]  /*06c0*/  UMOV UR7, 0x380fffff ;  /* 0x380fffff00077882 */ /* 0x000fe20000000000 */
[----:B0-----:R-:W-:-:S15]  /*06d0*/  MOV R4, 0x3f800000 ;  /* 0x3f80000000047802 */ /* 0x001fde0000000f00 */
[----:B------:R-:W-:-:S15]  /*06e0*/  NOP ;  /* 0x0000000000007918 */ /* 0x000fde0000000000 */
[----:B------:R-:W-:-:S15]  /*06f0*/  NOP ;  /* 0x0000000000007918 */ /* 0x000fde0000000000 */
[----:B------:R-:W-:-:S15]  /*0700*/  NOP ;  /* 0x0000000000007918 */ /* 0x000fde0000000000 */
[----:B------:R-:W-:-:S01]  /*0710*/  NOP ;  /* 0x0000000000007918 */ /* 0x000fc20000000000 */
[----:B---3--:R-:W0:-:S15]  /*0720*/  F2F.F32.F64 R10, R6 ;  /* 0x00000006000a7310 */ /* 0x008e1e0000301000 */
        /* <DEDUP_REMOVED lines=8> */
[----:B-1----:R-:W-:-:S04]  /*07b0*/  @!P0 FMUL.FTZ R4, R5, R12 ;  /* 0x0000000c05048220 */ /* 0x002fc80000410000 */
[----:B0-----:R-:W-:-:S05]  /*07c0*/  FMUL.FTZ R4, R11, R4 ;  /* 0x000000040b047220 */ /* 0x001fca0000410000 */
[----:B------:R0:W-:Y:S02]  /*07d0*/  STS [R9+UR4], R4 ;  /* 0x0000000409007988 */ /* 0x0001e40008000804 */
.L_x_318:
[----:B------:R-:W-:Y:S05]  /*07e0*/  BSYNC.RECONVERGENT B0 ;  /* 0x0000000000007941 */ /* 0x000fea0003800200 */
.L_x_317:
[----:B------:R-:W-:Y:S06]  /*07f0*/  BAR.SYNC.DEFER_BLOCKING 0x0 ;  /* 0x0000000000007b1d */ /* 0x000fec0000010000 */
[----:B------:R-:W1:Y:S04]  /*0800*/  LDS R0, [R0] ;  /* 0x0000000000007984 */ /* 0x000e680000000800 */
[----:B0-----:R-:W0:Y:S01]  /*0810*/  LDS R9, [R9+UR4] ;  /* 0x0000000409097984 */ /* 0x001e220008000800 */
[----:B-1----:R-:W-:-:S02]  /*0820*/  HADD2.F32 R4, -RZ, R0.H0_H0 ;  /* 0x20000000ff047230 */ /* 0x002fc40000004100 */
[----:B------:R-:W-:-:S03]  /*0830*/  HADD2.F32 R6, -RZ, R0.H1_H1 ;  /* 0x30000000ff067230 */ /* 0x000fc60000004100 */
[C---:B0-----:R-:W-:Y:S02]  /*0840*/  FMUL.FTZ R4, R9.reuse, R4 ;  /* 0x0000000409047220 */ /* 0x041fe40000410000 */
[----:B------:R-:W-:-:S05]  /*0850*/  FMUL.FTZ R5, R9, R6 ;  /* 0x0000000609057220 */ /* 0x000fca0000410000 */
[----:B------:R-:W-:-:S05]  /*0860*/  F2FP.F16.F32.PACK_AB R5, R5, R4 ;  /* 0x000000040505723e */ /* 0x000fca00000000ff */
[----:B------:R-:W-:Y:S01]  /*0870*/  STG.E desc[UR8][R2.64], R5 ;  /* 0x0000000502007986 */ /* 0x000fe2000c101908 */
[----:B------:R-:W-:Y:S05]  /*0880*/  EXIT ;  /* 0x000000000000794d */ /* 0x000fea0003800000 */
.L_x_319:
        /* <DEDUP_REMOVED lines=15> */
.L_x_386:


//--------------------- .text._ZN17fastertransformer33normalize_for_FMHA_headz32_kernelILi1ELi2ELi1EEEvP7__half2PK6__halfiiiif --------------------------
	.section	.text._ZN17fastertransformer33normalize_for_FMHA_headz32_kernelILi1ELi2ELi1EEEvP7__half2PK6__halfiiiif,"ax",@progbits
	.align	128
        .global         _ZN17fastertransformer33normalize_for_FMHA_headz32_kernelILi1ELi2ELi1EEEvP7__half2PK6__halfiiiif
        .type           _ZN17fastertransformer33normalize_for_FMHA_headz32_kernelILi1ELi2ELi1EEEvP7__half2PK6__halfiiiif,@function
        .size           _ZN17fastertransformer33normalize_for_FMHA_headz32_kernelILi1ELi2ELi1EEEvP7__half2PK6__halfiiiif,(.L_x_387 - _ZN17fastertransformer33normalize_for_FMHA_headz32_kernelILi1ELi2ELi1EEEvP7__half2PK6__halfiiiif)
        .other          _ZN17fastertransformer33normalize_for_FMHA_headz32_kernelILi1ELi2ELi1EEEvP7__half2PK6__halfiiiif,@"STO_CUDA_ENTRY STV_DEFAULT"
_ZN17fastertransformer33normalize_for_FMHA_headz32_kernelILi1ELi2ELi1EEEvP7__half2PK6__halfiiiif:
.text._ZN17fastertransformer33normalize_for_FMHA_headz32_kernelILi1ELi2ELi1EEEvP7__half2PK6__halfiiiif:
        /* <DEDUP_REMOVED lines=11> */
[----:B------:R-:W-:-:S05]  /*00b0*/  LOP3.LUT R0, R0, 0x3e, RZ, 0xc0, !PT ;  /* 0x0000003e00007812 */ /* 0x000fca00078ec0ff */
[----:B------:R-:W-:-:S04]  /*00c0*/  IMAD.IADD R2, R11, 0x1, R0 ;  /* 0x000000010b027824 */ /* 0x000fc800078e0200 */
[----:B------:R-:W-:-:S05]  /*00d0*/  IMAD R2, R2, UR4, RZ ;  /* 0x0000000402027c24 */ /* 0x000fca000f8e02ff */
[C---:B------:R-:W-:Y:S01]  /*00e0*/  IADD3 R3, PT, PT, R2.reuse, UR4, RZ ;  /* 0x0000000402037c10 */ /* 0x040fe2000fffe0ff */
[----:B------:R-:W5:Y:S03]  /*00f0*/  LDCU UR4, c[0x0][0x394] ;  /* 0x00007280ff0477ac */ /* 0x000f660008000800 */
[----:B------:R-:W-:Y:S02]  /*0100*/  LEA.HI R6, R3, R3, RZ, 0x1 ;  /* 0x0000000303067211 */ /* 0x000fe400078f08ff */
[-C--:B------:R-:W-:Y:S02]  /*0110*/  LEA.HI.SX32 R3, R2, R7.reuse, 0x1f ;  /* 0x0000000702037211 */ /* 0x080fe400078ffaff */
[----:B------:R-:W-:-:S03]  /*0120*/  LEA.HI.SX32 R9, R6, R7, 0x1f ;  /* 0x0000000706097211 */ /* 0x000fc600078ffaff */
[----:B--2---:R-:W-:-:S04]  /*0130*/  IMAD.WIDE R2, R3, 0x4, R4 ;  /* 0x0000000403027825 */ /* 0x004fc800078e0204 */
[----:B------:R-:W-:Y:S01]  /*0140*/  IMAD.WIDE R4, R9, 0x4, R4 ;  /* 0x0000000409047825 */ /* 0x000fe200078e0204 */
[----:B----4-:R-:W2:Y:S04]  /*0150*/  LDG.E R17, desc[UR8][R2.64] ;  /* 0x0000000802117981 */ /* 0x010ea8000c1e1900 */
[----:B------:R-:W3:Y:S01]  /*0160*/  LDG.E R21, desc[UR8][R4.64] ;  /* 0x0000000804157981 */ /* 0x000ee2000c1e1900 */
[----:B------:R-:W0:Y:S01]  /*0170*/  S2UR UR7, SR_CgaCtaId ;  /* 0x00000000000779c3 */ /* 0x000e220000008800 */
[----:B-----5:R-:W-:Y:S01]  /*0180*/  IMAD R14, R15, UR4, RZ ;  /* 0x000000040f0e7c24 */ /* 0x020fe2000f8e02ff */
[C---:B------:R-:W-:Y:S01]  /*0190*/  SHF.L.U32 R9, R10.reuse, 0x3, RZ ;  /* 0x000000030a097819 */ /* 0x040fe200000006ff */
[----:B------:R-:W-:Y:S01]  /*01a0*/  UMOV UR5, 0x400 ;  /* 0x0000040000057882 */ /* 0x000fe20000000000 */
[----:B------:R-:W-:Y:S01]  /*01b0*/  IMAD.SHL.U32 R6, R10, 0x4, RZ ;  /* 0x000000040a067824 */ /* 0x000fe200078e00ff */
[----:B------:R-:W-:Y:S01]  /*01c0*/  LEA.HI R7, R7, R0, RZ, 0x1c ;  /* 0x0000000007077211 */ /* 0x000fe200078fe0ff */
[----:B------:R-:W-:Y:S01]  /*01d0*/  BSSY.RECONVERGENT B0, `(.L_x_320) ;  /* 0x0000070000007945 */ /* 0x000fe20003800200 */
[----:B------:R-:W-:-:S02]  /*01e0*/  IABS R16, R14 ;  /* 0x0000000e00107213 */ /* 0x000fc40000000000 */
[C---:B------:R-:W-:Y:S02]  /*01f0*/  LOP3.LUT R19, R9.reuse, 0x1f00, RZ, 0xc0, !PT ;  /* 0x00001f0009137812 */ /* 0x040fe400078ec0ff */
[----:B------:R-:W1:Y:S01]  /*0200*/  I2F.RP R8, R16 ;  /* 0x0000001000087306 */ /* 0x000e620000209400 */
[----:B------:R-:W-:Y:S02]  /*0210*/  LOP3.LUT R18, R9, 0x78, RZ, 0xc0, !PT ;  /* 0x0000007809127812 */ /* 0x000fe400078ec0ff */
[----:B------:R-:W-:Y:S02]  /*0220*/  LOP3.LUT R6, R19, 0x7c, R6, 0xf8, !PT ;  /* 0x0000007c13067812 */ /* 0x000fe400078ef806 */
[----:B------:R-:W-:Y:S02]  /*0230*/  IABS R22, R15 ;  /* 0x0000000f00167213 */ /* 0x000fe40000000000 */
[----:B------:R-:W-:Y:S02]  /*0240*/  IABS R20, R14 ;  /* 0x0000000e00147213 */ /* 0x000fe40000000000 */
[----:B------:R-:W-:Y:S01]  /*0250*/  ISETP.GE.AND P2, PT, R11, RZ, PT ;  /* 0x000000ff0b00720c */ /* 0x000fe20003f46270 */
[----:B0-----:R-:W-:Y:S01]  /*0260*/  ULEA UR6, UR7, UR5, 0x18 ;  /* 0x0000000507067291 */ /* 0x001fe2000f8ec0ff */
[----:B-1----:R-:W0:Y:S02]  /*0270*/  MUFU.RCP R8, R8 ;  /* 0x0000000800087308 */ /* 0x002e240000001000 */
[----:B0-----:R-:W-:Y:S01]  /*0280*/  VIADD R12, R8, 0xffffffe ;  /* 0x0ffffffe080c7836 */ /* 0x001fe20000000000 */
[----:B------:R-:W-:-:S02]  /*0290*/  LEA R8, R7, R18, 0x7 ;  /* 0x0000001207087211 */ /* 0x000fc400078e38ff */
[----:B------:R-:W-:-:S03]  /*02a0*/  IABS R18, R11 ;  /* 0x0000000b00127213 */ /* 0x000fc60000000000 */
[----:B------:R0:W1:Y:S02]  /*02b0*/  F2I.FTZ.U32.TRUNC.NTZ R13, R12 ;  /* 0x0000000c000d7305 */ /* 0x000064000021f000 */
[----:B0-----:R-:W-:Y:S02]  /*02c0*/  HFMA2 R12, -RZ, RZ, 0, 0 ;  /* 0x00000000ff0c7431 */ /* 0x001fe400000001ff */
[----:B-1----:R-:W-:-:S04]  /*02d0*/  IMAD.MOV R19, RZ, RZ, -R13 ;  /* 0x000000ffff137224 */ /* 0x002fc800078e0a0d */
[----:B------:R-:W-:-:S04]  /*02e0*/  IMAD R19, R19, R16, RZ ;  /* 0x0000001013137224 */ /* 0x000fc800078e02ff */
[----:B------:R-:W-:-:S04]  /*02f0*/  IMAD.HI.U32 R13, R13, R19, R12 ;  /* 0x000000130d0d7227 */ /* 0x000fc800078e000c */
[----:B------:R-:W-:Y:S02]  /*0300*/  IMAD.MOV.U32 R12, RZ, RZ, R22 ;  /* 0x000000ffff0c7224 */ /* 0x000fe400078e0016 */
[----:B------:R-:W-:Y:S02]  /*0310*/  IMAD.HI.U32 R13, R13, R18, RZ ;  /* 0x000000120d0d7227 */ /* 0x000fe400078e00ff */
[----:B------:R-:W0:Y:S08]  /*0320*/  I2F.RP R19, R12 ;  /* 0x0000000c00137306 */ /* 0x000e300000209400 */
[----:B0-----:R-:W0:Y:S01]  /*0330*/  MUFU.RCP R19, R19 ;  /* 0x0000001300137308 */ /* 0x001e220000001000 */
[----:B--2---:R1:W-:Y:S04]  /*0340*/  STS [R6+UR6], R17 ;  /* 0x0000001106007988 */ /* 0x0043e80008000806 */
[----:B---3--:R-:W-:Y:S01]  /*0350*/  STS [R6+UR6+0x80], R21 ;  /* 0x0000801506007988 */ /* 0x008fe20008000806 */
[----:B------:R-:W-:Y:S01]  /*0360*/  BAR.SYNC.DEFER_BLOCKING 0x0 ;  /* 0x0000000000007b1d */ /* 0x000fe20000010000 */
[----:B-1----:R-:W-:-:S05]  /*0370*/  IADD3 R17, PT, PT, RZ, -R20, RZ ;  /* 0x80000014ff117210 */ /* 0x002fca0007ffe0ff */
[----:B------:R-:W-:-:S05]  /*0380*/  IMAD R13, R13, R17, R18 ;  /* 0x000000110d0d7224 */ /* 0x000fca00078e0212 */
[----:B------:R-:W-:Y:S01]  /*0390*/  ISETP.GT.U32.AND P0, PT, R16, R13, PT ;  /* 0x0000000d1000720c */ /* 0x000fe20003f04070 */
[----:B------:R-:W1:-:S12]  /*03a0*/  LDS.64 R8, [R8+UR6] ;  /* 0x0000000608087984 */ /* 0x000e580008000a00 */
[----:B------:R-:W-:Y:S02]  /*03b0*/  @!P0 IADD3 R13, PT, PT, R13, -R16, RZ ;  /* 0x800000100d0d8210 */ /* 0x000fe40007ffe0ff */
[----:B------:R-:W-:Y:S02]  /*03c0*/  ISETP.NE.AND P0, PT, R14, RZ, PT ;  /* 0x000000ff0e00720c */ /* 0x000fe40003f05270 */
[----:B------:R-:W-:-:S13]  /*03d0*/  ISETP.GT.U32.AND P1, PT, R16, R13, PT ;  /* 0x0000000d1000720c */ /* 0x000fda0003f24070 */
[----:B------:R-:W-:Y:S02]  /*03e0*/  @!P1 IADD3 R13, PT, PT, R13, -R16, RZ ;  /* 0x800000100d0d9210 */ /* 0x000fe40007ffe0ff */
[----:B------:R-:W-:Y:S02]  /*03f0*/  ISETP.NE.AND P1, PT, R15, RZ, PT ;  /* 0x000000ff0f00720c */ /* 0x000fe40003f25270 */
[----:B------:R-:W-:Y:S02]  /*0400*/  @!P2 IADD3 R13, PT, PT, -R13, RZ, RZ ;  /* 0x000000ff0d0da210 */ /* 0x000fe40007ffe1ff */
[----:B------:R-:W-:-:S04]  /*0410*/  @!P0 LOP3.LUT R13, RZ, R14, RZ, 0x33, !PT ;  /* 0x0000000eff0d8212 */ /* 0x000fc800078e33ff */
[----:B------:R-:W-:-:S04]  /*0420*/  IADD3 R13, PT, PT, R13, R7, RZ ;  /* 0x000000070d0d7210 */ /* 0x000fc80007ffe0ff */
[----:B------:R-:W-:Y:S01]  /*0430*/  IABS R14, R13 ;  /* 0x0000000d000e7213 */ /* 0x000fe20000000000 */
[--C-:B-1----:R-:W-:Y:S02]  /*0440*/  HADD2.F32 R17, -RZ, R8.reuse.H1_H1 ;  /* 0x30000008ff117230 */ /* 0x102fe40000004100 */
[--C-:B------:R-:W-:Y:S02]  /*0450*/  HADD2.F32 R18, -RZ, R9.reuse.H1_H1 ;  /* 0x30000009ff127230 */ /* 0x100fe40000004100 */
[----:B------:R-:W-:Y:S02]  /*0460*/  HADD2.F32 R8, -RZ, R8.H0_H0 ;  /* 0x20000008ff087230 */ /* 0x000fe40000004100 */
[----:B------:R-:W-:Y:S01]  /*0470*/  FMUL.FTZ R17, R17, R17 ;  /* 0x0000001111117220 */ /* 0x000fe20000410000 */
[----:B------:R-:W-:Y:S02]  /*0480*/  HADD2.F32 R9, -RZ, R9.H0_H0 ;  /* 0x20000009ff097230 */ /* 0x000fe40000004100 */
[----:B------:R-:W-:Y:S01]  /*0490*/  FMUL.FTZ R18, R18, R18 ;  /* 0x0000001212127220 */ /* 0x000fe20000410000 */
[----:B------:R-:W-:Y:S01]  /*04a0*/  FFMA.FTZ R17, R8, R8, R17 ;  /* 0x0000000808117223 */ /* 0x000fe20000010011 */
[----:B0-----:R-:W-:-:S02]  /*04b0*/  VIADD R8, R19, 0xffffffe ;  /* 0x0ffffffe13087836 */ /* 0x001fc40000000000 */
[----:B------:R-:W-:Y:S01]  /*04c0*/  FFMA.FTZ R18, R9, R9, R18 ;  /* 0x0000000909127223 */ /* 0x000fe20000010012 */
[----:B------:R-:W-:Y:S01]  /*04d0*/  FADD.FTZ R17, RZ, R17 ;  /* 0x00000011ff117221 */ /* 0x000fe20000010000 */
[----:B------:R0:W1:Y:S03]  /*04e0*/  F2I.FTZ.U32.TRUNC.NTZ R9, R8 ;  /* 0x0000000800097305 */ /* 0x000066000021f000 */
[----:B------:R-:W-:-:S05]  /*04f0*/  FADD.FTZ R17, R17, R18 ;  /* 0x0000001211117221 */ /* 0x000fca0000010000 */
[----:B------:R-:W2:Y:S01]  /*0500*/  SHFL.BFLY PT, R16, R17, 0x1, 0x1f ;  /* 0x0c201f0011107f89 */ /* 0x000ea200000e0000 */
[----:B0-----:R-:W-:Y:S01]  /*0510*/  MOV R8, RZ ;  /* 0x000000ff00087202 */ /* 0x001fe20000000f00 */
[----:B-1----:R-:W-:-:S04]  /*0520*/  IMAD.MOV R11, RZ, RZ, -R9 ;  /* 0x000000ffff0b7224 */ /* 0x002fc800078e0a09 */
[----:B------:R-:W-:-:S04]  /*0530*/  IMAD R11, R11, R12, RZ ;  /* 0x0000000c0b0b7224 */ /* 0x000fc800078e02ff */
[----:B------:R-:W-:-:S04]  /*0540*/  IMAD.HI.U32 R8, R9, R11, R8 ;  /* 0x0000000b09087227 */ /* 0x000fc800078e0008 */
[----:B------:R-:W-:-:S04]  /*0550*/  IMAD.MOV.U32 R9, RZ, RZ, R14 ;  /* 0x000000ffff097224 */ /* 0x000fc800078e000e */
[----:B------:R-:W-:-:S04]  /*0560*/  IMAD.HI.U32 R8, R8, R9, RZ ;  /* 0x0000000908087227 */ /* 0x000fc800078e00ff */
[----:B--2---:R-:W-:Y:S01]  /*0570*/  FADD.FTZ R16, R17, R16 ;  /* 0x0000001011107221 */ /* 0x004fe20000010000 */
[----:B------:R-:W-:-:S04]  /*0580*/  IADD3 R8, PT, PT, -R8, RZ, RZ ;  /* 0x000000ff08087210 */ /* 0x000fc80007ffe1ff */
[----:B------:R-:W0:Y:S01]  /*0590*/  SHFL.BFLY PT, R11, R16, 0x2, 0x1f ;  /* 0x0c401f00100b7f89 */ /* 0x000e2200000e0000 */
[----:B------:R-:W-:-:S05]  /*05a0*/  IMAD R9, R12, R8, R9 ;  /* 0x000000080c097224 */ /* 0x000fca00078e0209 */
[----:B------:R-:W-:-:S13]  /*05b0*/  ISETP.GT.U32.AND P0, PT, R12, R9, PT ;  /* 0x000000090c00720c */ /* 0x000fda0003f04070 */
[----:B------:R-:W-:Y:S01]  /*05c0*/  @!P0 IADD3 R9, PT, PT, R9, -R12, RZ ;  /* 0x8000000c09098210 */ /* 0x000fe20007ffe0ff */
[----:B0-----:R-:W-:Y:S01]  /*05d0*/  FADD.FTZ R11, R16, R11 ;  /* 0x0000000b100b7221 */ /* 0x001fe20000010000 */
[----:B------:R-:W-:Y:S02]  /*05e0*/  ISETP.GE.AND P0, PT, R13, RZ, PT ;  /* 0x000000ff0d00720c */ /* 0x000fe40003f06270 */
[----:B------:R-:W-:Y:S02]  /*05f0*/  ISETP.GT.U32.AND P2, PT, R12, R9, PT ;  /* 0x000000090c00720c */ /* 0x000fe40003f44070 */
[----:B------:R-:W0:Y:S11]  /*0600*/  SHFL.BFLY PT, R8, R11, 0x4, 0x1f ;  /* 0x0c801f000b087f89 */ /* 0x000e3600000e0000 */
[----:B------:R-:W-:Y:S01]  /*0610*/  @!P2 IMAD.IADD R9, R9, 0x1, -R12 ;  /* 0x000000010909a824 */ /* 0x000fe200078e0a0c */
[----:B------:R-:W-:-:S04]  /*0620*/  LOP3.LUT P2, RZ, R10, 0x7, RZ, 0xc0, !PT ;  /* 0x000000070aff7812 */ /* 0x000fc8000784c0ff */
[----:B------:R-:W-:-:S04]  /*0630*/  MOV R17, R9 ;  /* 0x0000000900117202 */ /* 0x000fc80000000f00 */
[----:B------:R-:W-:Y:S02]  /*0640*/  @!P0 IADD3 R17, PT, PT, -R17, RZ, RZ ;  /* 0x000000ff11118210 */ /* 0x000fe40007ffe1ff */
[----:B------:R-:W-:Y:S01]  /*0650*/  @!P1 LOP3.LUT R17, RZ, R15, RZ, 0x33, !PT ;  /* 0x0000000fff119212 */ /* 0x000fe200078e33ff */
[----:B0-----:R-:W-:Y:S02]  /*0660*/  FADD.FTZ R13, R11, R8 ;  /* 0x000000080b0d7221 */ /* 0x001fe40000010000 */
[----:B------:R-:W-:Y:S05]  /*0670*/  @P2 BRA `(.L_x_321) ;  /* 0x0000000000942947 */ /* 0x000fea0003800000 */
[----:B------:R-:W-:-:S04]  /*0680*/  LOP3.LUT R12, R10, 0xf, RZ, 0xc0, !PT ;  /* 0x0000000f0a0c7812 */ /* 0x000fc800078ec0ff */
[----:B------:R-:W-:-:S13]  /*0690*/  ISETP.GT.U32.AND P0, PT, R12, 0x7, PT ;  /* 0x000000070c00780c */ /* 0x000fda0003f04070 */
[----:B------:R-:W0:Y:S01]  /*06a0*/  @!P0 LDC.64 R8, c[0x0][0x388] ;  /* 0x0000e200ff088b82 */ /* 0x000e220000000a00 */
[----:B------:R-:W-:Y:S01]  /*06b0*/  FMUL.FTZ R13, R13, 1 ;  /* 0x3f8000000d0d7820 */ /* 0x000fe20000410000 */
[----:B------:R-:W-:Y:S01]  /*06c0*/  UMOV UR10, 0xa0b5ed8d ;  /* 0xa0b5ed8d000a7882 */ /* 0x000fe20000000000 */
[----:B------:R-:W-:-:S05]  /*06d0*/  UMOV UR11, 0x3eb0c6f7 ;  /* 0x3eb0c6f7000b7882 */ /* 0x000fca0000000000 */
[----:B------:R-:W1:Y:S01]  /*06e0*/  @!P0 LDC R16, c[0x0][0x3a0] ;  /* 0x0000e800ff108b82 */ /* 0x000e620000000800 */
[----:B0-----:R-:W-:-:S06]  /*06f0*/  @!P0 IMAD.WIDE R8, R17, 0x2, R8 ;  /* 0x0000000211088825 */ /* 0x001fcc00078e0208 */
[----:B------:R0:W2:Y:S01]  /*0700*/  @!P0 LDG.E.U16 R9, desc[UR8][R8.64] ;  /* 0x0000000808098981 */ /* 0x0000a2000c1e1500 */
[----:B------:R-:W3:Y:S01]  /*0710*/  F2F.F64.F32 R10, R13 ;  /* 0x0000000d000a7310 */ /* 0x000ee20000201800 */
[----:B------:R-:W-:-:S15]  /*0720*/  UIADD3 UR4, UPT, UPT, UR5, 0x100, URZ ;  /* 0x0000010005047890 */ /* 0x000fde000fffe0ff */
[----:B------:R-:W-:-:S15]  /*0730*/  NOP ;  /* 0x0000000000007918 */ /* 0x000fde0000000000 */
[----:B------:R-:W-:-:S15]  /*0740*/  NOP ;  /* 0x0000000000007918 */ /* 0x000fde0000000000 */
[----:B------:R-:W-:-:S15]  /*0750*/  NOP ;  /* 0x0000000000007918 */ /* 0x000fde0000000000 */
[----:B------:R-:W-:-:S03]  /*0760*/  NOP ;  /* 0x0000000000007918 */ /* 0x000fc60000000000 */
[----:B---3--:R-:W3:Y:S01]  /*0770*/  DADD R10, R10, UR10 ;  /* 0x0000000a0a0a7e29 */ /* 0x008ee20008000000 */
[----:B------:R-:W-:Y:S01]  /*0780*/  UMOV UR10, 0xf0000000 ;  /* 0xf0000000000a7882 */ /* 0x000fe20000000000 */
[----:B------:R-:W-:Y:S01]  /*0790*/  UMOV UR11, 0x380fffff ;  /* 0x380fffff000b7882 */ /* 0x000fe20000000000 */
[----:B------:R-:W-:Y:S01]  /*07a0*/  SHF.R.U32.HI R12, RZ, 0x1, R12 ;  /* 0x00000001ff0c7819 */ /* 0x000fe2000001160c */
[----:B------:R-:W-:Y:S01]  /*07b0*/  ULEA UR4, UR7, UR4, 0x18 ;  /* 0x0000000407047291 */ /* 0x000fe2000f8ec0ff */
[----:B0-----:R-:W-:-:S15]  /*07c0*/  IMAD.MOV.U32 R8, RZ, RZ, 0x3f800000 ;  /* 0x3f800000ff087424 */ /* 0x001fde00078e00ff */
[----:B------:R-:W-:-:S15]  /*07d0*/  NOP ;  /* 0x0000000000007918 */ /* 0x000fde0000000000 */
[----:B------:R-:W-:-:S15]  /*07e0*/  NOP ;  /* 0x0000000000007918 */ /* 0x000fde0000000000 */
[----:B------:R-:W-:-:S14]  /*07f0*/  NOP ;  /* 0x0000000000007918 */ /* 0x000fdc0000000000 */
        /* <DEDUP_REMOVED lines=9> */
[----:B-1----:R-:W-:Y:S01]  /*0890*/  @!P0 FMUL.FTZ R8, R9, R16 ;  /* 0x0000001009088220 */ /* 0x002fe20000410000 */
[----:B------:R-:W-:-:S03]  /*08a0*/  LEA R9, R7, R12, 0x3 ;  /* 0x0000000c07097211 */ /* 0x000fc600078e18ff */
[----:B0-----:R-:W-:-:S05]  /*08b0*/  FMUL.FTZ R8, R15, R8 ;  /* 0x000000080f087220 */ /* 0x001fca0000410000 */
[----:B------:R0:W-:Y:S02]  /*08c0*/  STS [R9+UR4], R8 ;  /* 0x0000000809007988 */ /* 0x0001e40008000804 */
.L_x_321:
[----:B------:R-:W-:Y:S05]  /*08d0*/  BSYNC.RECONVERGENT B0 ;  /* 0x0000000000007941 */ /* 0x000fea0003800200 */
.L_x_320:
[----:B------:R-:W-:Y:S01]  /*08e0*/  BAR.SYNC.DEFER_BLOCKING 0x0 ;  /* 0x0000000000007b1d */ /* 0x000fe20000010000 */
[----:B------:R-:W-:Y:S01]  /*08f0*/  UIADD3 UR4, UPT, UPT, UR5, 0x100, URZ ;  /* 0x0000010005047890 */ /* 0x000fe2000fffe0ff */
[----:B------:R-:W-:-:S03]  /*0900*/  IADD3 R0, PT, PT, R0, R7, RZ ;  /* 0x0000000700007210 */ /* 0x000fc60007ffe0ff */
[----:B------:R-:W-:-:S06]  /*0910*/  ULEA UR4, UR7, UR4, 0x18 ;  /* 0x0000000407047291 */ /* 0x000fcc000f8ec0ff */
[----:B------:R-:W-:Y:S01]  /*0920*/  LEA R0, R0, UR4, 0x2 ;  /* 0x0000000400007c11 */ /* 0x000fe2000f8e10ff */
[----:B0-----:R-:W0:Y:S04]  /*0930*/  LDS R8, [R6+UR6] ;  /* 0x0000000606087984 */ /* 0x001e280008000800 */
[----:B------:R-:W1:Y:S04]  /*0940*/  LDS R11, [R6+UR6+0x80] ;  /* 0x00008006060b7984 */ /* 0x000e680008000800 */
[----:B------:R-:W2:Y:S04]  /*0950*/  LDS R7, [R0] ;  /* 0x0000000000077984 */ /* 0x000ea80000000800 */
[----:B------:R-:W3:Y:S01]  /*0960*/  LDS R9, [R0+0x8] ;  /* 0x0000080000097984 */ /* 0x000ee20000000800 */
[----:B0-----:R-:W-:-:S02]  /*0970*/  HADD2.F32 R10, -RZ, R8.H0_H0 ;  /* 0x20000008ff0a7230 */ /* 0x001fc40000004100 */
[----:B------:R-:W-:Y:S02]  /*0980*/  HADD2.F32 R8, -RZ, R8.H1_H1 ;  /* 0x30000008ff087230 */ /* 0x000fe40000004100 */
[--C-:B-1----:R-:W-:Y:S02]  /*0990*/  HADD2.F32 R12, -RZ, R11.reuse.H0_H0 ;  /* 0x2000000bff0c7230 */ /* 0x102fe40000004100 */
[----:B------:R-:W-:Y:S02]  /*09a0*/  HADD2.F32 R14, -RZ, R11.H1_H1 ;  /* 0x3000000bff0e7230 */ /* 0x000fe40000004100 */
[C---:B--2---:R-:W-:Y:S01]  /*09b0*/  FMUL.FTZ R10, R7.reuse, R10 ;  /* 0x0000000a070a7220 */ /* 0x044fe20000410000 */
[----:B------:R-:W-:Y:S01]  /*09c0*/  FMUL.FTZ R7, R7, R8 ;  /* 0x0000000807077220 */ /* 0x000fe20000410000 */
[C---:B---3--:R-:W-:Y:S01]  /*09d0*/  FMUL.FTZ R12, R9.reuse, R12 ;  /* 0x0000000c090c7220 */ /* 0x048fe20000410000 */
[----:B------:R-:W-:-:S03]  /*09e0*/  FMUL.FTZ R9, R9, R14 ;  /* 0x0000000e09097220 */ /* 0x000fc60000410000 */
[----:B------:R-:W-:Y:S02]  /*09f0*/  F2FP.F16.F32.PACK_AB R7, R7, R10 ;  /* 0x0000000a0707723e */ /* 0x000fe400000000ff */
[----:B------:R-:W-:-:S03]  /*0a00*/  F2FP.F16.F32.PACK_AB R9, R9, R12 ;  /* 0x0000000c0909723e */ /* 0x000fc600000000ff */
[----:B------:R-:W-:Y:S04]  /*0a10*/  STG.E desc[UR8][R2.64], R7 ;  /* 0x0000000702007986 */ /* 0x000fe8000c101908 */
[----:B------:R-:W-:Y:S01]  /*0a20*/  STG.E desc[UR8][R4.64], R9 ;  /* 0x0000000904007986 */ /* 0x000fe2000c101908 */
[----:B------:R-:W-:Y:S05]  /*0a30*/  EXIT ;  /* 0x000000000000794d */ /* 0x000fea0003800000 */
.L_x_322:
        /* <DEDUP_REMOVED lines=12> */
.L_x_387:


//--------------------- .text._ZN17fastertransformer33normalize_for_FMHA_headz32_kernelILi1ELi2ELi2EEEvP7__half2PK6__halfiiiif --------------------------
	.section	.text._ZN17fastertransformer33normalize_for_FMHA_headz32_kernelILi1ELi2ELi2EEEvP7__half2PK6__halfiiiif,"ax",@progbits
	.align	128
        .global         _ZN17fastertransformer33normalize_for_FMHA_headz32_kernelILi1ELi2ELi2EEEvP7__half2PK6__halfiiiif
        .type           _ZN17fastertransformer33normalize_for_FMHA_headz32_kernelILi1ELi2ELi2EEEvP7__half2PK6__halfiiiif,@function
        .size           _ZN17fastertransformer33normalize_for_FMHA_headz32_kernelILi1ELi2ELi2EEEvP7__half2PK6__halfiiiif,(.L_x_388 - _ZN17fastertransformer33normalize_for_FMHA_headz32_kernelILi1ELi2ELi2EEEvP7__half2PK6__halfiiiif)
        .other          _ZN17fastertransformer33normalize_for_FMHA_headz32_kernelILi1ELi2ELi2EEEvP7__half2PK6__halfiiiif,@"STO_CUDA_ENTRY STV_DEFAULT"
_ZN17fastertransformer33normalize_for_FMHA_headz32_kernelILi1ELi2ELi2EEEvP7__half2PK6__halfiiiif:
.text._ZN17fastertransformer33normalize_for_FMHA_headz32_kernelILi1ELi2ELi2EEEvP7__half2PK6__halfiiiif:
        /* <DEDUP_REMOVED lines=141> */
.L_x_324:
[----:B------:R-:W-:Y:S05]  /*08d0*/  BSYNC.RECONVERGENT B0 ;  /* 0x0000000000007941 */ /* 0x000fea0003800200 */
.L_x_323:
        /* <DEDUP_REMOVED lines=22> */
.L_x_325:
        /* <DEDUP_REMOVED lines=12> */
.L_x_388:


//--------------------- .text._ZN17fastertransformer33normalize_for_FMHA_headz32_kernelILi1ELi4ELi2EEEvP7__half2PK6__halfiiiif --------------------------
	.section	.text._ZN17fastertransformer33normalize_for_FMHA_headz32_kernelILi1ELi4ELi2EEEvP7__half2PK6__halfiiiif,"ax",@progbits
	.align	128
        .global         _ZN17fastertransformer33normalize_for_FMHA_headz32_kernelILi1ELi4ELi2EEEvP7__half2PK6__halfiiiif
        .type           _ZN17fastertransformer33normalize_for_FMHA_headz32_kernelILi1ELi4ELi2EEEvP7__half2PK6__halfiiiif,@function
        .size           _ZN17fastertransformer33normalize_for_FMHA_headz32_kernelILi1ELi4ELi2EEEvP7__half2PK6__halfiiiif,(.L_x_389 - _ZN17fastertransformer33normalize_for_FMHA_headz32_kernelILi1ELi4ELi2EEEvP7__half2PK6__halfiiiif)
        .other          _ZN17fastertransformer33normalize_for_FMHA_headz32_kernelILi1ELi4ELi2EEEvP7__half2PK6__halfiiiif,@"STO_CUDA_ENTRY STV_DEFAULT"
_ZN17fastertransformer33normalize_for_FMHA_headz32_kernelILi1ELi4ELi2EEEvP7__half2PK6__halfiiiif:
.text._ZN17fastertransformer33normalize_for_FMHA_headz32_kernelILi1ELi4ELi2EEEvP7__half2PK6__halfiiiif:
        /* <DEDUP_REMOVED lines=15> */
[C---:B------:R-:W-:Y:S02]  /*00f0*/  IADD3 R6, PT, PT, R3.reuse, UR4, RZ ;  /* 0x0000000403067c10 */ /* 0x040fe4000fffe0ff */
[----:B------:R-:W-:Y:S02]  /*0100*/  LEA.HI R4, R3, R3, RZ, 0x1 ;  /* 0x0000000303047211 */ /* 0x000fe400078f08ff */
[----:B------:R-:W-:Y:S01]  /*0110*/  IADD3 R5, PT, PT, R6, UR4, RZ ;  /* 0x0000000406057c10 */ /* 0x000fe2000fffe0ff */
[----:B------:R-:W0:Y:S01]  /*0120*/  LDCU UR4, c[0x0][0x394] ;  /* 0x00007280ff0477ac */ /* 0x000e220008000800 */
[----:B------:R-:W-:Y:S02]  /*0130*/  LEA.HI.SX32 R3, R2, R17, 0x1f ;  /* 0x0000001102037211 */ /* 0x000fe400078ffaff */
[----:B------:R-:W-:Y:S02]  /*0140*/  LEA.HI R2, R5, R5, RZ, 0x1 ;  /* 0x0000000505027211 */ /* 0x000fe400078f08ff */
[----:B------:R-:W-:-:S02]  /*0150*/  LEA.HI.SX32 R9, R4, R17, 0x1f ;  /* 0x0000001104097211 */ /* 0x000fc400078ffaff */
[-C--:B------:R-:W-:Y:S02]  /*0160*/  LEA.HI.SX32 R11, R6, R17.reuse, 0x1f ;  /* 0x00000011060b7211 */ /* 0x080fe400078ffaff */
[----:B------:R-:W-:Y:S01]  /*0170*/  LEA.HI.SX32 R5, R2, R17, 0x1f ;  /* 0x0000001102057211 */ /* 0x000fe200078ffaff */
[----:B--2---:R-:W-:-:S04]  /*0180*/  IMAD.WIDE R2, R3, 0x4, R12 ;  /* 0x0000000403027825 */ /* 0x004fc800078e020c */
[--C-:B------:R-:W-:Y:S01]  /*0190*/  IMAD.WIDE R8, R9, 0x4, R12.reuse ;  /* 0x0000000409087825 */ /* 0x100fe200078e020c */
[----:B----4-:R-:W2:Y:S03]  /*01a0*/  LDG.E R27, desc[UR8][R2.64] ;  /* 0x00000008021b7981 */ /* 0x010ea6000c1e1900 */
[--C-:B------:R-:W-:Y:S01]  /*01b0*/  IMAD.WIDE R10, R11, 0x4, R12.reuse ;  /* 0x000000040b0a7825 */ /* 0x100fe200078e020c */
[----:B------:R-:W3:Y:S03]  /*01c0*/  LDG.E R24, desc[UR8][R8.64] ;  /* 0x0000000808187981 */ /* 0x000ee6000c1e1900 */
[----:B------:R-:W-:Y:S01]  /*01d0*/  IMAD.WIDE R12, R5, 0x4, R12 ;  /* 0x00000004050c7825 */ /* 0x000fe200078e020c */
[----:B------:R-:W4:Y:S04]  /*01e0*/  LDG.E R25, desc[UR8][R10.64] ;  /* 0x000000080a197981 */ /* 0x000f28000c1e1900 */
[----:B------:R-:W4:Y:S01]  /*01f0*/  LDG.E R29, desc[UR8][R12.64] ;  /* 0x000000080c1d7981 */ /* 0x000f22000c1e1900 */
[----:B-----5:R-:W-:Y:S01]  /*0200*/  IABS R18, R16 ;  /* 0x0000001000127213 */ /* 0x020fe20000000000 */
[----:B0-----:R-:W-:-:S03]  /*0210*/  IMAD R19, R16, UR4, RZ ;  /* 0x0000000410137c24 */ /* 0x001fc6000f8e02ff */
[----:B------:R-:W0:Y:S02]  /*0220*/  I2F.RP R23, R18 ;  /* 0x0000001200177306 */ /* 0x000e240000209400 */
[----:B------:R-:W-:-:S06]  /*0230*/  IABS R20, R19 ;  /* 0x0000001300147213 */ /* 0x000fcc0000000000 */
[----:B------:R-:W1:Y:S08]  /*0240*/  I2F.RP R22, R20 ;  /* 0x0000001400167306 */ /* 0x000e700000209400 */
[----:B0-----:R-:W0:Y:S08]  /*0250*/  MUFU.RCP R23, R23 ;  /* 0x0000001700177308 */ /* 0x001e300000001000 */
[----:B-1----:R-:W1:Y:S01]  /*0260*/  MUFU.RCP R22, R22 ;  /* 0x0000001600167308 */ /* 0x002e620000001000 */
[----:B0-----:R-:W-:-:S07]  /*0270*/  IADD3 R6, PT, PT, R23, 0xffffffe, RZ ;  /* 0x0ffffffe17067810 */ /* 0x001fce0007ffe0ff */
[----:B------:R0:W5:Y:S01]  /*0280*/  F2I.FTZ.U32.TRUNC.NTZ R7, R6 ;  /* 0x0000000600077305 */ /* 0x000162000021f000 */
[----:B-1----:R-:W-:-:S07]  /*0290*/  IADD3 R4, PT, PT, R22, 0xffffffe, RZ ;  /* 0x0ffffffe16047810 */ /* 0x002fce0007ffe0ff */
[----:B------:R-:W1:Y:S01]  /*02a0*/  F2I.FTZ.U32.TRUNC.NTZ R5, R4 ;  /* 0x0000000400057305 */ /* 0x000e62000021f000 */
[----:B0-----:R-:W-:Y:S01]  /*02b0*/  IMAD.MOV.U32 R6, RZ, RZ, RZ ;  /* 0x000000ffff067224 */ /* 0x001fe200078e00ff */
[----:B-----5:R-:W-:-:S05]  /*02c0*/  IADD3 R21, PT, PT, RZ, -R7, RZ ;  /* 0x80000007ff157210 */ /* 0x020fca0007ffe0ff */
[----:B------:R-:W-:Y:S01]  /*02d0*/  IMAD R21, R21, R18, RZ ;  /* 0x0000001215157224 */ /* 0x000fe200078e02ff */
[----:B------:R-:W0:Y:S03]  /*02e0*/  S2UR UR7, SR_CgaCtaId ;  /* 0x00000000000779c3 */ /* 0x000e260000008800 */
[----:B------:R-:W-:Y:S01]  /*02f0*/  IMAD.HI.U32 R21, R7, R21, R6 ;  /* 0x0000001507157227 */ /* 0x000fe200078e0006 */
[----:B-1----:R-:W-:-:S03]  /*0300*/  IADD3 R7, PT, PT, RZ, -R5, RZ ;  /* 0x80000005ff077210 */ /* 0x002fc60007ffe0ff */
[----:B------:R-:W-:Y:S02]  /*0310*/  HFMA2 R4, -RZ, RZ, 0, 0 ;  /* 0x00000000ff047431 */ /* 0x000fe400000001ff */
[----:B------:R-:W-:Y:S01]  /*0320*/  IMAD R7, R7, R20, RZ ;  /* 0x0000001407077224 */ /* 0x000fe200078e02ff */
[----:B------:R-:W-:-:S03]  /*0330*/  IABS R6, R19 ;  /* 0x0000001300067213 */ /* 0x000fc60000000000 */
[----:B------:R-:W-:Y:S01]  /*0340*/  IMAD.HI.U32 R4, R5, R7, R4 ;  /* 0x0000000705047227 */ /* 0x000fe200078e0004 */
[----:B------:R-:W-:Y:S02]  /*0350*/  IABS R5, R15 ;  /* 0x0000000f00057213 */ /* 0x000fe40000000000 */
[----:B------:R-:W-:-:S03]  /*0360*/  IADD3 R26, PT, PT, RZ, -R6, RZ ;  /* 0x80000006ff1a7210 */ /* 0x000fc60007ffe0ff */
[----:B------:R-:W-:Y:S01]  /*0370*/  IMAD.HI.U32 R4, R4, R5, RZ ;  /* 0x0000000504047227 */ /* 0x000fe200078e00ff */
[----:B------:R-:W-:-:S03]  /*0380*/  UMOV UR5, 0x400 ;  /* 0x0000040000057882 */ /* 0x000fc60000000000 */
[----:B------:R-:W-:Y:S01]  /*0390*/  IMAD R26, R4, R26, R5 ;  /* 0x0000001a041a7224 */ /* 0x000fe200078e0205 */
[C---:B------:R-:W-:Y:S01]  /*03a0*/  SHF.L.U32 R4, R0.reuse, 0x4, RZ ;  /* 0x0000000400047819 */ /* 0x040fe200000006ff */
[----:B0-----:R-:W-:Y:S01]  /*03b0*/  ULEA UR6, UR7, UR5, 0x18 ;  /* 0x0000000507067291 */ /* 0x001fe2000f8ec0ff */
[----:B------:R-:W-:Y:S02]  /*03c0*/  SHF.L.U32 R22, R0, 0x2, RZ ;  /* 0x0000000200167819 */ /* 0x000fe400000006ff */
[----:B------:R-:W-:-:S04]  /*03d0*/  LOP3.LUT R5, R4, 0x3e00, RZ, 0xc0, !PT ;  /* 0x00003e0004057812 */ /* 0x000fc800078ec0ff */
[----:B------:R-:W-:Y:S02]  /*03e0*/  LOP3.LUT R22, R5, 0x7c, R22, 0xf8, !PT ;  /* 0x0000007c05167812 */ /* 0x000fe400078ef816 */
[----:B------:R-:W-:Y:S02]  /*03f0*/  LOP3.LUT R4, R4, 0x70, RZ, 0xc0, !PT ;  /* 0x0000007004047812 */ /* 0x000fe400078ec0ff */
[----:B------:R-:W-:-:S05]  /*0400*/  LEA.HI R23, R17, R14, RZ, 0x1d ;  /* 0x0000000e11177211 */ /* 0x000fca00078fe8ff */
[----:B------:R-:W-:Y:S01]  /*0410*/  IMAD R4, R23, 0x80, R4 ;  /* 0x0000008017047824 */ /* 0x000fe200078e0204 */
[----:B------:R-:W-:Y:S02]  /*0420*/  ISETP.GT.U32.AND P0, PT, R20, R26, PT ;  /* 0x0000001a1400720c */ /* 0x000fe40003f04070 */
[----:B------:R-:W-:-:S11]  /*0430*/  ISETP.GE.AND P2, PT, R15, RZ, PT ;  /* 0x000000ff0f00720c */ /* 0x000fd60003f46270 */
[----:B------:R-:W-:-:S04]  /*0440*/  @!P0 IADD3 R26, PT, PT, R26, -R20, RZ ;  /* 0x800000141a1a8210 */ /* 0x000fc80007ffe0ff */
[----:B------:R-:W-:Y:S02]  /*0450*/  ISETP.GT.U32.AND P1, PT, R20, R26, PT ;  /* 0x0000001a1400720c */ /* 0x000fe40003f24070 */
[----:B------:R-:W-:-:S11]  /*0460*/  ISETP.NE.AND P0, PT, R19, RZ, PT ;  /* 0x000000ff1300720c */ /* 0x000fd60003f05270 */
[----:B------:R-:W-:-:S04]  /*0470*/  @!P1 IADD3 R26, PT, PT, R26, -R20, RZ ;  /* 0x800000141a1a9210 */ /* 0x000fc80007ffe0ff */
[----:B------:R-:W-:Y:S02]  /*0480*/  @!P2 IADD3 R26, PT, PT, -R26, RZ, RZ ;  /* 0x000000ff1a1aa210 */ /* 0x000fe40007ffe1ff */
[----:B------:R-:W-:-:S04]  /*0490*/  @!P0 LOP3.LUT R26, RZ, R19, RZ, 0x33, !PT ;  /* 0x00000013ff1a8212 */ /* 0x000fc800078e33ff */
[----:B------:R-:W-:Y:S02]  /*04a0*/  IADD3 R26, PT, PT, R26, R23, RZ ;  /* 0x000000171a1a7210 */ /* 0x000fe40007ffe0ff */
[----:B------:R-:W-:Y:S01]  /*04b0*/  ISETP.NE.AND P1, PT, R16, RZ, PT ;  /* 0x000000ff1000720c */ /* 0x000fe20003f25270 */
[----:B--2---:R-:W-:Y:S04]  /*04c0*/  STS [R22+UR6], R27 ;  /* 0x0000001b16007988 */ /* 0x004fe80008000806 */
[----:B---3--:R-:W-:Y:S04]  /*04d0*/  STS [R22+UR6+0x80], R24 ;  /* 0x0000801816007988 */ /* 0x008fe80008000806 */
[----:B----4-:R-:W-:Y:S04]  /*04e0*/  STS [R22+UR6+0x100], R25 ;  /* 0x0001001916007988 */ /* 0x010fe80008000806 */
[----:B------:R-:W-:Y:S01]  /*04f0*/  STS [R22+UR6+0x180], R29 ;  /* 0x0001801d16007988 */ /* 0x000fe20008000806 */
[----:B------:R-:W-:Y:S06]  /*0500*/  BAR.SYNC.DEFER_BLOCKING 0x0 ;  /* 0x0000000000007b1d */ /* 0x000fec0000010000 */
[----:B------:R-:W0:Y:S02]  /*0510*/  LDS.128 R4, [R4+UR6] ;  /* 0x0000000604047984 */ /* 0x000e240008000c00 */
[----:B0-----:R-:W-:-:S02]  /*0520*/  HADD2.F32 R20, -RZ, R4.H1_H1 ;  /* 0x30000004ff147230 */ /* 0x001fc40000004100 */
[----:B------:R-:W-:Y:S02]  /*0530*/  HADD2.F32 R15, -RZ, R4.H0_H0 ;  /* 0x20000004ff0f7230 */ /* 0x000fe40000004100 */
[----:B------:R-:W-:Y:S02]  /*0540*/  HADD2.F32 R19, -RZ, R5.H1_H1 ;  /* 0x30000005ff137230 */ /* 0x000fe40000004100 */
[----:B------:R-:W-:Y:S01]  /*0550*/  FMUL.FTZ R20, R20, R20 ;  /* 0x0000001414147220 */ /* 0x000fe20000410000 */
[----:B------:R-:W-:-:S03]  /*0560*/  HADD2.F32 R24, -RZ, R6.H1_H1 ;  /* 0x30000006ff187230 */ /* 0x000fc60000004100 */
[----:B------:R-:W-:Y:S01]  /*0570*/  FFMA.FTZ R4, R15, R15, R20 ;  /* 0x0000000f0f047223 */ /* 0x000fe20000010014 */
[----:B------:R-:W-:Y:S02]  /*0580*/  HADD2.F32 R15, -RZ, R5.H0_H0 ;  /* 0x20000005ff0f7230 */ /* 0x000fe40000004100 */
[----:B------:R-:W-:Y:S01]  /*0590*/  FMUL.FTZ R20, R19, R19 ;  /* 0x0000001313147220 */ /* 0x000fe20000410000 */
[----:B------:R-:W-:Y:S02]  /*05a0*/  HADD2.F32 R6, -RZ, R6.H0_H0 ;  /* 0x20000006ff067230 */ /* 0x000fe40000004100 */
[----:B------:R-:W-:Y:S01]  /*05b0*/  FADD.FTZ R4, RZ, R4 ;  /* 0x00000004ff047221 */ /* 0x000fe20000010000 */
[--C-:B------:R-:W-:Y:S02]  /*05c0*/  HADD2.F32 R5, -RZ, R7.reuse.H0_H0 ;  /* 0x20000007ff057230 */ /* 0x100fe40000004100 */
[----:B------:R-:W-:Y:S01]  /*05d0*/  FFMA.FTZ R15, R15, R15, R20 ;  /* 0x0000000f0f0f7223 */ /* 0x000fe20000010014 */
[----:B------:R-:W-:-:S02]  /*05e0*/  HADD2.F32 R7, -RZ, R7.H1_H1 ;  /* 0x30000007ff077230 */ /* 0x000fc40000004100 */
[----:B------:R-:W-:Y:S01]  /*05f0*/  FMUL.FTZ R19, R24, R24 ;  /* 0x0000001818137220 */ /* 0x000fe20000410000 */
[----:B------:R-:W-:Y:S01]  /*0600*/  IABS R20, R26 ;  /* 0x0000001a00147213 */ /* 0x000fe20000000000 */
[----:B------:R-:W-:Y:S02]  /*0610*/  FADD.FTZ R4, R4, R15 ;  /* 0x0000000f04047221 */ /* 0x000fe40000010000 */
[----:B------:R-:W-:Y:S01]  /*0620*/  FFMA.FTZ R19, R6, R6, R19 ;  /* 0x0000000606137223 */ /* 0x000fe20000010013 */
[----:B------:R-:W-:Y:S01]  /*0630*/  MOV R15, R20 ;  /* 0x00000014000f7202 */ /* 0x000fe20000000f00 */
[----:B------:R-:W-:Y:S02]  /*0640*/  FMUL.FTZ R6, R7, R7 ;  /* 0x0000000707067220 */ /* 0x000fe40000410000 */
[----:B------:R-:W-:Y:S02]  /*0650*/  FADD.FTZ R4, R4, R19 ;  /* 0x0000001304047221 */ /* 0x000fe40000010000 */
[----:B------:R-:W-:Y:S01]  /*0660*/  FFMA.FTZ R5, R5, R5, R6 ;  /* 0x0000000505057223 */ /* 0x000fe20000010006 */
        /* <DEDUP_REMOVED lines=10> */
[----:B------:R-:W-:-:S10]  /*0710*/  ISETP.GE.AND P0, PT, R26, RZ, PT ;  /* 0x000000ff1a00720c */ /* 0x000fd40003f06270 */
[----:B------:R-:W-:Y:S02]  /*0720*/  @!P2 IADD3 R5, PT, PT, R5, -R18, RZ ;  /* 0x800000120505a210 */ /* 0x000fe40007ffe0ff */
[----:B------:R-:W-:Y:S02]  /*0730*/  LOP3.LUT P2, RZ, R0, 0x3, RZ, 0xc0, !PT ;  /* 0x0000000300ff7812 */ /* 0x000fe4000784c0ff */
[----:B------:R-:W-:Y:S01]  /*0740*/  MOV R15, R5 ;  /* 0x00000005000f7202 */ /* 0x000fe20000000f00 */
[----:B------:R-:W-:Y:S01]  /*0750*/  BSSY.RECONVERGENT B0, `(.L_x_326) ;  /* 0x000002b000007945 */ /* 0x000fe20003800200 */
[----:B------:R-:W-:Y:S02]  /*0760*/  SHF.R.U32.HI R17, RZ, 0x2, R17 ;  /* 0x00000002ff117819 */ /* 0x000fe40000011611 */
[----:B------:R-:W-:Y:S02]  /*0770*/  @!P0 IADD3 R15, PT, PT, -R15, RZ, RZ ;  /* 0x000000ff0f0f8210 */ /* 0x000fe40007ffe1ff */
[----:B------:R-:W-:Y:S01]  /*0780*/  @!P1 LOP3.LUT R15, RZ, R16, RZ, 0x33, !PT ;  /* 0x00000010ff0f9212 */ /* 0x000fe200078e33ff */
[----:B0-----:R-:W-:-:S04]  /*0790*/  FADD.FTZ R6, R7, R6 ;  /* 0x0000000607067221 */ /* 0x001fc80000010000 */
[----:B------:R-:W-:Y:S05]  /*07a0*/  @P2 BRA `(.L_x_327) ;  /* 0x0000000000942947 */ /* 0x000fea0003800000 */
[----:B------:R-:W-:-:S04]  /*07b0*/  LOP3.LUT R0, R0, 0x7, RZ, 0xc0, !PT ;  /* 0x0000000700007812 */ /* 0x000fc800078ec0ff */
[----:B------:R-:W-:-:S13]  /*07c0*/  ISETP.GT.U32.AND P0, PT, R0, 0x3, PT ;  /* 0x000000030000780c */ /* 0x000fda0003f04070 */
[----:B------:R-:W0:Y:S01]  /*07d0*/  @!P0 LDC.64 R4, c[0x0][0x388] ;  /* 0x0000e200ff048b82 */ /* 0x000e220000000a00 */
[----:B------:R-:W-:Y:S01]  /*07e0*/  UMOV UR10, 0xa0b5ed8d ;  /* 0xa0b5ed8d000a7882 */ /* 0x000fe20000000000 */
[----:B------:R-:W-:-:S06]  /*07f0*/  UMOV UR11, 0x3eb0c6f7 ;  /* 0x3eb0c6f7000b7882 */ /* 0x000fcc0000000000 */
[----:B------:R-:W1:Y:S01]  /*0800*/  @!P0 LDC R18, c[0x0][0x3a0] ;  /* 0x0000e800ff128b82 */ /* 0x000e620000000800 */
[----:B0-----:R-:W-:-:S06]  /*0810*/  @!P0 IMAD.WIDE R4, R15, 0x2, R4 ;  /* 0x000000020f048825 */ /* 0x001fcc00078e0204 */
[----:B------:R0:W2:Y:S01]  /*0820*/  @!P0 LDG.E.U16 R5, desc[UR8][R4.64] ;  /* 0x0000000804058981 */ /* 0x0000a2000c1e1500 */
[----:B------:R-:W-:Y:S01]  /*0830*/  FMUL.FTZ R15, R6, 1 ;  /* 0x3f800000060f7820 */ /* 0x000fe20000410000 */
[----:B------:R-:W-:Y:S01]  /*0840*/  UIADD3 UR4, UPT, UPT, UR5, 0x400, URZ ;  /* 0x0000040005047890 */ /* 0x000fe2000fffe0ff */
[----:B------:R-:W-:Y:S02]  /*0850*/  LEA R23, R23, R0, 0x3 ;  /* 0x0000000017177211 */ /* 0x000fe400078e18ff */
[----:B------:R-:W3:Y:S01]  /*0860*/  F2F.F64.F32 R6, R15 ;  /* 0x0000000f00067310 */ /* 0x000ee20000201800 */
[----:B------:R-:W-:-:S15]  /*0870*/  ULEA UR4, UR7, UR4, 0x18 ;  /* 0x0000000407047291 */ /* 0x000fde000f8ec0ff */
[----:B------:R-:W-:-:S15]  /*0880*/  NOP ;  /* 0x0000000000007918 */ /* 0x000fde0000000000 */
[----:B------:R-:W-:-:S15]  /*0890*/  NOP ;  /* 0x0000000000007918 */ /* 0x000fde0000000000 */
[----:B------:R-:W-:-:S15]  /*08a0*/  NOP ;  /* 0x0000000000007918 */ /* 0x000fde0000000000 */
[----:B------:R-:W-:-:S03]  /*08b0*/  NOP ;  /* 0x0000000000007918 */ /* 0x000fc60000000000 */
        /* <DEDUP_REMOVED lines=20> */
.L_x_327:
[----:B------:R-:W-:Y:S05]  /*0a00*/  BSYNC.RECONVERGENT B0 ;  /* 0x0000000000007941 */ /* 0x000fea0003800200 */
.L_x_326:
[----:B------:R-:W-:Y:S01]  /*0a10*/  BAR.SYNC.DEFER_BLOCKING 0x0 ;  /* 0x0000000000007b1d */ /* 0x000fe20000010000 */
[----:B------:R-:W-:Y:S01]  /*0a20*/  UIADD3 UR4, UPT, UPT, UR5, 0x400, URZ ;  /* 0x0000040005047890 */ /* 0x000fe2000fffe0ff */
[----:B------:R-:W-:-:S03]  /*0a30*/  LOP3.LUT R17, R17, 0x4, RZ, 0xc0, !PT ;  /* 0x0000000411117812 */ /* 0x000fc600078ec0ff */
[----:B------:R-:W-:Y:S01]  /*0a40*/  ULEA UR4, UR7, UR4, 0x18 ;  /* 0x0000000407047291 */ /* 0x000fe2000f8ec0ff */
[----:B------:R-:W-:Y:S01]  /*0a50*/  LEA R17, R14, R17, 0x3 ;  /* 0x000000110e117211 */ /* 0x000fe200078e18ff */
[----:B------:R-:W1:Y:S07]  /*0a60*/  LDS R5, [R22+UR6] ;  /* 0x0000000616057984 */ /* 0x000e6e0008000800 */
[----:B------:R-:W2:Y:S04]  /*0a70*/  LDS R6, [R17+UR4] ;  /* 0x0000000411067984 */ /* 0x000ea80008000800 */
[----:B------:R-:W3:Y:S04]  /*0a80*/  LDS R16, [R22+UR6+0x80] ;  /* 0x0000800616107984 */ /* 0x000ee80008000800 */
[----:B------:R-:W4:Y:S04]  /*0a90*/  LDS R18, [R22+UR6+0x100] ;  /* 0x0001000616127984 */ /* 0x000f280008000800 */
[----:B------:R-:W5:Y:S04]  /*0aa0*/  LDS R20, [R22+UR6+0x180] ;  /* 0x0001800616147984 */ /* 0x000f680008000800 */
[----:B------:R-:W5:Y:S04]  /*0ab0*/  LDS R14, [R17+UR4+0x8] ;  /* 0x00000804110e7984 */ /* 0x000f680008000800 */
[----:B0-----:R-:W0:Y:S04]  /*0ac0*/  LDS R4, [R17+UR4+0x10] ;  /* 0x0000100411047984 */ /* 0x001e280008000800 */
[----:B------:R-:W0:Y:S01]  /*0ad0*/  LDS R0, [R17+UR4+0x18] ;  /* 0x0000180411007984 */ /* 0x000e220008000800 */
[----:B-1----:R-:W-:-:S02]  /*0ae0*/  HADD2.F32 R7, -RZ, R5.H0_H0 ;  /* 0x20000005ff077230 */ /* 0x002fc40000004100 */
[----:B------:R-:W-:-:S03]  /*0af0*/  HADD2.F32 R15, -RZ, R5.H1_H1 ;  /* 0x30000005ff0f7230 */ /* 0x000fc60000004100 */
[C---:B--2---:R-:W-:Y:S02]  /*0b00*/  FMUL.FTZ R5, R6.reuse, R7 ;  /* 0x0000000706057220 */ /* 0x044fe40000410000 */
[----:B------:R-:W-:Y:S01]  /*0b10*/  FMUL.FTZ R6, R6, R15 ;  /* 0x0000000f06067220 */ /* 0x000fe20000410000 */
[--C-:B---3--:R-:W-:Y:S02]  /*0b20*/  HADD2.F32 R7, -RZ, R16.reuse.H0_H0 ;  /* 0x20000010ff077230 */ /* 0x108fe40000004100 */
[----:B------:R-:W-:Y:S02]  /*0b30*/  HADD2.F32 R15, -RZ, R16.H1_H1 ;  /* 0x30000010ff0f7230 */ /* 0x000fe40000004100 */
[--C-:B----4-:R-:W-:Y:S01]  /*0b40*/  HADD2.F32 R19, -RZ, R18.reuse.H0_H0 ;  /* 0x20000012ff137230 */ /* 0x110fe20000004100 */
[----:B------:R-:W-:Y:S01]  /*0b50*/  F2FP.F16.F32.PACK_AB R5, R6, R5 ;  /* 0x000000050605723e */ /* 0x000fe200000000ff */
[----:B------:R-:W-:Y:S02]  /*0b60*/  HADD2.F32 R21, -RZ, R18.H1_H1 ;  /* 0x30000012ff157230 */ /* 0x000fe40000004100 */
[----:B-----5:R-:W-:-:S02]  /*0b70*/  HADD2.F32 R23, -RZ, R20.H0_H0 ;  /* 0x20000014ff177230 */ /* 0x020fc40000004100 */
[----:B------:R-:W-:Y:S01]  /*0b80*/  HADD2.F32 R25, -RZ, R20.H1_H1 ;  /* 0x30000014ff197230 */ /* 0x000fe20000004100 */
[----:B------:R-:W-:Y:S01]  /*0b90*/  STG.E desc[UR8][R2.64], R5 ;  /* 0x0000000502007986 */ /* 0x000fe2000c101908 */
[C---:B------:R-:W-:Y:S01]  /*0ba0*/  FMUL.FTZ R7, R14.reuse, R7 ;  /* 0x000000070e077220 */ /* 0x040fe20000410000 */
[----:B------:R-:W-:Y:S01]  /*0bb0*/  FMUL.FTZ R14, R14, R15 ;  /* 0x0000000f0e0e7220 */ /* 0x000fe20000410000 */
[C---:B0-----:R-:W-:Y:S01]  /*0bc0*/  FMUL.FTZ R19, R4.reuse, R19 ;  /* 0x0000001304137220 */ /* 0x041fe20000410000 */
[----:B------:R-:W-:-:S03]  /*0bd0*/  FMUL.FTZ R4, R4, R21 ;  /* 0x0000001504047220 */ /* 0x000fc60000410000 */
[----:B------:R-:W-:Y:S01]  /*0be0*/  F2FP.F16.F32.PACK_AB R7, R14, R7 ;  /* 0x000000070e07723e */ /* 0x000fe200000000ff */
[C---:B------:R-:W-:Y:S01]  /*0bf0*/  FMUL.FTZ R23, R0.reuse, R23 ;  /* 0x0000001700177220 */ /* 0x040fe20000410000 */
[----:B------:R-:W-:Y:S01]  /*0c00*/  FMUL.FTZ R0, R0, R25 ;  /* 0x0000001900007220 */ /* 0x000fe20000410000 */
[----:B------:R-:W-:Y:S02]  /*0c10*/  F2FP.F16.F32.PACK_AB R19, R4, R19 ;  /* 0x000000130413723e */ /* 0x000fe400000000ff */
[----:B------:R-:W-:Y:S02]  /*0c20*/  STG.E desc[UR8][R8.64], R7 ;  /* 0x0000000708007986 */ /* 0x000fe4000c101908 */
[----:B------:R-:W-:Y:S02]  /*0c30*/  F2FP.F16.F32.PACK_AB R23, R0, R23 ;  /* 0x000000170017723e */ /* 0x000fe400000000ff */
[----:B------:R-:W-:Y:S04]  /*0c40*/  STG.E desc[UR8][R10.64], R19 ;  /* 0x000000130a007986 */ /* 0x000fe8000c101908 */
[----:B------:R-:W-:Y:S01]  /*0c50*/  STG.E desc[UR8][R12.64], R23 ;  /* 0x000000170c007986 */ /* 0x000fe2000c101908 */
[----:B------:R-:W-:Y:S05]  /*0c60*/  EXIT ;  /* 0x000000000000794d */ /* 0x000fea0003800000 */
.L_x_328:
        /* <DEDUP_REMOVED lines=9> */
.L_x_389:


//--------------------- .text._ZN17fastertransformer33normalize_for_FMHA_headz32_kernelILi2ELi4ELi2EEEvP7__half2PK6__halfiiiif --------------------------
	.section	.text._ZN17fastertransformer33normalize_for_FMHA_headz32_kernelILi2ELi4ELi2EEEvP7__half2PK6__halfiiiif,"ax",@progbits
	.align	128
        .global         _ZN17fastertransformer33normalize_for_FMHA_headz32_kernelILi2ELi4ELi2EEEvP7__half2PK6__halfiiiif
        .type           _ZN17fastertransformer33normalize_for_FMHA_headz32_kernelILi2ELi4ELi2EEEvP7__half2PK6__halfiiiif,@function
        .size           _ZN17fastertransformer33normalize_for_FMHA_headz32_kernelILi2ELi4ELi2EEEvP7__half2PK6__halfiiiif,(.L_x_390 - _ZN17fastertransformer33normalize_for_FMHA_headz32_kernelILi2ELi4ELi2EEEvP7__half2PK6__halfiiiif)
        .other          _ZN17fastertransformer33normalize_for_FMHA_headz32_kernelILi2ELi4ELi2EEEvP7__half2PK6__halfiiiif,@"STO_CUDA_ENTRY STV_DEFAULT"
_ZN17fastertransformer33normalize_for_FMHA_headz32_kernelILi2ELi4ELi2EEEvP7__half2PK6__halfiiiif:
.text._ZN17fastertransformer33normalize_for_FMHA_headz32_kernelILi2ELi4ELi2EEEvP7__half2PK6__halfiiiif:
[----:B------:R-:W-:Y:S01]  /*0000*/  LDC R1, c[0x0][0x37c] ;  /* 0x0000df00ff017b82 */ /* 0x000fe20000000800 */
[----:B------:R-:W0:Y:S01]  /*0010*/  S2R R27, SR_CTAID.X ;  /* 0x00000000001b7919 */ /* 0x000e220000002500 */
[----:B------:R-:W1:Y:S06]  /*0020*/  LDCU UR4, c[0x0][0x39c] ;  /* 0x00007380ff0477ac */ /* 0x000e6c0008000800 */
[----:B------:R-:W2:Y:S01]  /*0030*/  LDC.64 R2, c[0x0][0x380] ;  /* 0x0000e000ff027b82 */ /* 0x000ea20000000a00 */
[----:B------:R-:W3:Y:S01]  /*0040*/  S2R R28, SR_TID.X ;  /* 0x00000000001c7919 */ /* 0x000ee20000002100 */
[----:B------:R-:W4:Y:S06]  /*0050*/  LDCU.64 UR8, c[0x0][0x358] ;  /* 0x00006b00ff0877ac */ /* 0x000f2c0008000a00 */
[----:B------:R-:W5:Y:S01]  /*0060*/  LDC R24, c[0x0][0x398] ;  /* 0x0000e600ff187b82 */ /* 0x000f620000000800 */
[----:B-1----:R-:W-:Y:S01]  /*0070*/  UIMAD UR4, UR4, 0x3, URZ ;  /* 0x00000003040478a4 */ /* 0x002fe2000f8e02ff */
[----:B0-----:R-:W-:-:S02]  /*0080*/  SHF.L.U32 R27, R27, 0x4, RZ ;  /* 0x000000041b1b7819 */ /* 0x001fc400000006ff */
[----:B---3--:R-:W-:Y:S02]  /*0090*/  SHF.R.U32.HI R26, RZ, 0x5, R28 ;  /* 0x00000005ff1a7819 */ /* 0x008fe4000001161c */
[----:B------:R-:W-:Y:S02]  /*00a0*/  LOP3.LUT R25, R28, 0x1f, RZ, 0xc0, !PT ;  /* 0x0000001f1c197812 */ /* 0x000fe400078ec0ff */
[----:B------:R-:W-:-:S04]  /*00b0*/  LEA R0, R26, R27, 0x2 ;  /* 0x0000001b1a007211 */ /* 0x000fc800078e10ff */
[C---:B------:R-:W-:Y:S01]  /*00c0*/  IADD3 R5, PT, PT, R0.reuse, 0x8, RZ ;  /* 0x0000000800057810 */ /* 0x040fe20007ffe0ff */
[----:B------:R-:W-:-:S04]  /*00d0*/  IMAD R4, R0, UR4, RZ ;  /* 0x0000000400047c24 */ /* 0x000fc8000f8e02ff */
[----:B------:R-:W-:Y:S01]  /*00e0*/  IMAD R6, R5, UR4, RZ ;  /* 0x0000000405067c24 */ /* 0x000fe2000f8e02ff */
[C---:B------:R-:W-:Y:S02]  /*00f0*/  IADD3 R0, PT, PT, R4.reuse, UR4, RZ ;  /* 0x0000000404007c10 */ /* 0x040fe4000fffe0ff */
[-C--:B------:R-:W-:Y:S02]  /*0100*/  LEA.HI.SX32 R21, R4, R25.reuse, 0x1f ;  /* 0x0000001904157211 */ /* 0x080fe400078ffaff */
[----:B------:R-:W-:Y:S02]  /*0110*/  LEA.HI R4, R0, R0, RZ, 0x1 ;  /* 0x0000000000047211 */ /* 0x000fe400078f08ff */
[C---:B------:R-:W-:Y:S01]  /*0120*/  LEA.HI.SX32 R19, R6.reuse, R25, 0x1f ;  /* 0x0000001906137211 */ /* 0x040fe200078ffaff */
[----:B--2---:R-:W-:Y:S01]  /*0130*/  IMAD.WIDE R20, R21, 0x4, R2 ;  /* 0x0000000415147825 */ /* 0x004fe200078e0202 */
[----:B------:R-:W-:Y:S02]  /*0140*/  IADD3 R6, PT, PT, R6, UR4, RZ ;  /* 0x0000000406067c10 */ /* 0x000fe4000fffe0ff */
[----:B------:R-:W-:-:S02]  /*0150*/  IADD3 R0, PT, PT, R0, UR4, RZ ;  /* 0x0000000400007c10 */ /* 0x000fc4000fffe0ff */
[-C--:B------:R-:W-:Y:S01]  /*0160*/  LEA.HI.SX32 R17, R4, R25.reuse, 0x1f ;  /* 0x0000001904117211 */ /* 0x080fe200078ffaff */
[--C-:B------:R-:W-:Y:S01]  /*0170*/  IMAD.WIDE R18, R19, 0x4, R2.reuse ;  /* 0x0000000413127825 */ /* 0x100fe200078e0202 */
[----:B------:R-:W-:Y:S01]  /*0180*/  IADD3 R4, PT, PT, R6, UR4, RZ ;  /* 0x0000000406047c10 */ /* 0x000fe2000fffe0ff */
[----:B----4-:R-:W2:Y:S01]  /*0190*/  LDG.E R7, desc[UR8][R20.64] ;  /* 0x0000000814077981 */ /* 0x010ea2000c1e1900 */
[C---:B------:R-:W-:Y:S02]  /*01a0*/  LEA.HI.SX32 R15, R0.reuse, R25, 0x1f ;  /* 0x00000019000f7211 */ /* 0x040fe400078ffaff */
[----:B------:R-:W-:Y:S01]  /*01b0*/  IADD3 R0, PT, PT, R0, UR4, RZ ;  /* 0x0000000400007c10 */ /* 0x000fe2000fffe0ff */
[----:B------:R-:W-:Y:S01]  /*01c0*/  IMAD.WIDE R16, R17, 0x4, R2 ;  /* 0x0000000411107825 */ /* 0x000fe200078e0202 */
[----:B------:R-:W-:Y:S01]  /*01d0*/  LEA.HI R6, R6, R6, RZ, 0x1 ;  /* 0x0000000606067211 */ /* 0x000fe200078f08ff */
[----:B------:R-:W3:Y:S01]  /*01e0*/  LDG.E R36, desc[UR8][R18.64] ;  /* 0x0000000812247981 */ /* 0x000ee2000c1e1900 */
[----:B------:R-:W-:-:S02]  /*01f0*/  IADD3 R5, PT, PT, R4, UR4, RZ ;  /* 0x0000000404057c10 */ /* 0x000fc4000fffe0ff */
[-C--:B------:R-:W-:Y:S01]  /*0200*/  LEA.HI.SX32 R9, R4, R25.reuse, 0x1f ;  /* 0x0000001904097211 */ /* 0x080fe200078ffaff */
[--C-:B------:R-:W-:Y:S01]  /*0210*/  IMAD.WIDE R14, R15, 0x4, R2.reuse ;  /* 0x000000040f0e7825 */ /* 0x100fe200078e0202 */
[----:B------:R-:W-:Y:S01]  /*0220*/  LEA.HI R0, R0, R0, RZ, 0x1 ;  /* 0x0000000000007211 */ /* 0x000fe200078f08ff */
[----:B------:R-:W4:Y:S01]  /*0230*/  LDG.E R35, desc[UR8][R16.64] ;  /* 0x0000000810237981 */ /* 0x000f22000c1e1900 */
[----:B------:R-:W-:Y:S01]  /*0240*/  LEA.HI.SX32 R13, R6, R25, 0x1f ;  /* 0x00000019060d7211 */ /* 0x000fe200078ffaff */
[----:B------:R-:W0:Y:S01]  /*0250*/  S2UR UR6, SR_CgaCtaId ;  /* 0x00000000000679c3 */ /* 0x000e220000008800 */
[----:B------:R-:W-:Y:S01]  /*0260*/  LEA.HI R6, R5, R5, RZ, 0x1 ;  /* 0x0000000505067211 */ /* 0x000fe200078f08ff */
[--C-:B------:R-:W-:Y:S01]  /*0270*/  IMAD.WIDE R8, R9, 0x4, R2.reuse ;  /* 0x0000000409087825 */ /* 0x100fe200078e0202 */
[-C--:B------:R-:W-:Y:S01]  /*0280*/  LEA.HI.SX32 R11, R0, R25.reuse, 0x1f ;  /* 0x00000019000b7211 */ /* 0x080fe200078ffaff */
[----:B------:R-:W4:Y:S01]  /*0290*/  LDG.E R33, desc[UR8][R14.64] ;  /* 0x000000080e217981 */ /* 0x000f22000c1e1900 */
[----:B------:R-:W-:Y:S01]  /*02a0*/  LEA.HI.SX32 R5, R6, R25, 0x1f ;  /* 0x0000001906057211 */ /* 0x000fe200078ffaff */
[--C-:B------:R-:W-:Y:S01]  /*02b0*/  IMAD.WIDE R12, R13, 0x4, R2.reuse ;  /* 0x000000040d0c7825 */ /* 0x100fe200078e0202 */
[----:B------:R-:W5:Y:S01]  /*02c0*/  LDCU UR4, c[0x0][0x394] ;  /* 0x00007280ff0477ac */ /* 0x000f620008000800 */
[----:B------:R-:W4:Y:S02]  /*02d0*/  LDG.E R32, desc[UR8][R8.64] ;  /* 0x0000000808207981 */ /* 0x000f24000c1e1900 */
[----:B------:R-:W-:-:S02]  /*02e0*/  IMAD.WIDE R10, R11, 0x4, R2 ;  /* 0x000000040b0a7825 */ /* 0x000fc400078e0202 */
[----:B------:R-:W4:Y:S02]  /*02f0*/  LDG.E R34, desc[UR8][R12.64] ;  /* 0x000000080c227981 */ /* 0x000f24000c1e1900 */
[----:B------:R-:W-:Y:S02]  /*0300*/  IMAD.WIDE R2, R5, 0x4, R2 ;  /* 0x0000000405027825 */ /* 0x000fe400078e0202 */
[----:B------:R-:W4:Y:S04]  /*0310*/  LDG.E R5, desc[UR8][R10.64] ;  /* 0x000000080a057981 */ /* 0x000f28000c1e1900 */
[----:B------:R-:W4:Y:S01]  /*0320*/  LDG.E R37, desc[UR8][R2.64] ;  /* 0x0000000802257981 */ /* 0x000f22000c1e1900 */
[----:B------:R-:W-:Y:S01]  /*0330*/  SHF.L.U32 R0, R28, 0x2, RZ ;  /* 0x000000021c007819 */ /* 0x000fe200000006ff */
[----:B-----5:R-:W-:Y:S01]  /*0340*/  IMAD R29, R24, UR4, RZ ;  /* 0x00000004181d7c24 */ /* 0x020fe2000f8e02ff */
[----:B------:R-:W-:-:S02]  /*0350*/  UMOV UR4, 0x400 ;  /* 0x0000040000047882 */ /* 0x000fc40000000000 */
[----:B------:R-:W-:Y:S01]  /*0360*/  LOP3.LUT R23, R0, 0x7c, RZ, 0xc0, !PT ;  /* 0x0000007c00177812 */ /* 0x000fe200078ec0ff */
[----:B0-----:R-:W-:-:S03]  /*0370*/  ULEA UR4, UR6, UR4, 0x18 ;  /* 0x0000000406047291 */ /* 0x001fc6000f8ec0ff */
[----:B------:R-:W-:Y:S02]  /*0380*/  LEA R0, R26, R23, 0x9 ;  /* 0x000000171a007211 */ /* 0x000fe400078e48ff */
[----:B------:R-:W-:-:S04]  /*0390*/  IABS R30, R29 ;  /* 0x0000001d001e7213 */ /* 0x000fc80000000000 */
[----:B------:R-:W0:Y:S01]  /*03a0*/  I2F.RP R22, R30 ;  /* 0x0000001e00167306 */ /* 0x000e220000209400 */
[----:B------:R-:W-:Y:S02]  /*03b0*/  SHF.L.U32 R6, R28, 0x4, RZ ;  /* 0x000000041c067819 */ /* 0x000fe400000006ff */
[----:B------:R-:W-:Y:S02]  /*03c0*/  SHF.L.U32 R4, R26, 0x2, RZ ;  /* 0x000000021a047819 */ /* 0x000fe400000006ff */
[----:B------:R-:W-:Y:S02]  /*03d0*/  LOP3.LUT R31, R6, 0x70, RZ, 0xc0, !PT ;  /* 0x00000070061f7812 */ /* 0x000fe400078ec0ff */
[----:B------:R-:W-:-:S04]  /*03e0*/  LEA.HI R4, R25, R4, RZ, 0x1d ;  /* 0x0000000419047211 */ /* 0x000fc800078fe8ff */
[----:B------:R-:W-:Y:S01]  /*03f0*/  LEA R31, R4, R31, 0x7 ;  /* 0x0000001f041f7211 */ /* 0x000fe200078e38ff */
[----:B0-----:R-:W0:Y:S02]  /*0400*/  MUFU.RCP R22, R22 ;  /* 0x0000001600167308 */ /* 0x001e240000001000 */
[----:B0-----:R-:W-:-:S06]  /*0410*/  IADD3 R23, PT, PT, R22, 0xffffffe, RZ ;  /* 0x0ffffffe16177810 */ /* 0x001fcc0007ffe0ff */
[----:B------:R-:W0:Y:S02]  /*0420*/  F2I.FTZ.U32.TRUNC.NTZ R23, R23 ;  /* 0x0000001700177305 */ /* 0x000e24000021f000 */
[----:B0-----:R-:W-:Y:S02]  /*0430*/  IADD3 R22, PT, PT, RZ, -R23, RZ ;  /* 0x80000017ff167210 */ /* 0x001fe40007ffe0ff */
[----:B------:R-:W-:Y:S01]  /*0440*/  ISETP.GE.AND P1, PT, R27, RZ, PT ;  /* 0x000000ff1b00720c */ /* 0x000fe20003f26270 */
[----:B------:R-:W-:Y:S02]  /*0450*/  UMOV UR5, 0x400 ;  /* 0x0000040000057882 */ /* 0x000fe40000000000 */
[----:B------:R-:W-:Y:S01]  /*0460*/  UIADD3 UR5, UPT, UPT, UR5, 0x800, URZ ;  /* 0x0000080005057890 */ /* 0x000fe2000fffe0ff */
[----:B------:R-:W-:Y:S01]  /*0470*/  LOP3.LUT R28, R28, 0x7, RZ, 0xc0, !PT ;  /* 0x000000071c1c7812 */ /* 0x000fe200078ec0ff */
[----:B------:R-:W-:Y:S02]  /*0480*/  BSSY.RECONVERGENT B0, `(.L_x_329) ;  /* 0x0000087000007945 */ /* 0x000fe40003800200 */
[----:B------:R-:W-:Y:S01]  /*0490*/  ULEA UR5, UR6, UR5, 0x18 ;  /* 0x0000000506057291 */ /* 0x000fe2000f8ec0ff */
[----:B--2---:R-:W-:Y:S04]  /*04a0*/  STS [R0+UR4], R7 ;  /* 0x0000000700007988 */ /* 0x004fe80008000804 */
[----:B---3--:R-:W-:Y:S04]  /*04b0*/  STS [R0+UR4+0x400], R36 ;  /* 0x0004002400007988 */ /* 0x008fe80008000804 */
[----:B----4-:R-:W-:Y:S04]  /*04c0*/  STS [R0+UR4+0x80], R35 ;  /* 0x0000802300007988 */ /* 0x010fe80008000804 */
[----:B------:R0:W-:Y:S04]  /*04d0*/  STS [R0+UR4+0x100], R33 ;  /* 0x0001002100007988 */ /* 0x0001e80008000804 */
[----:B------:R-:W-:Y:S04]  /*04e0*/  STS [R0+UR4+0x500], R32 ;  /* 0x0005002000007988 */ /* 0x000fe80008000804 */
[----:B------:R-:W-:Y:S04]  /*04f0*/  STS [R0+UR4+0x480], R34 ;  /* 0x0004802200007988 */ /* 0x000fe80008000804 */
[----:B------:R-:W-:Y:S04]  /*0500*/  STS [R0+UR4+0x180], R5 ;  /* 0x0001800500007988 */ /* 0x000fe80008000804 */
[----:B------:R-:W-:Y:S01]  /*0510*/  STS [R0+UR4+0x580], R37 ;  /* 0x0005802500007988 */ /* 0x000fe20008000804 */
[----:B------:R-:W-:Y:S06]  /*0520*/  BAR.SYNC.DEFER_BLOCKING 0x0 ;  /* 0x0000000000007b1d */ /* 0x000fec0000010000 */
[----:B------:R-:W1:Y:S01]  /*0530*/  LDS.128 R4, [R31+UR4] ;  /* 0x000000041f047984 */ /* 0x000e620008000c00 */
[----:B0-----:R-:W-:Y:S01]  /*0540*/  MOV R33, R22 ;  /* 0x0000001600217202 */ /* 0x001fe20000000f00 */
[----:B------:R-:W-:-:S04]  /*0550*/  HFMA2 R22, -RZ, RZ, 0, 0 ;  /* 0x00000000ff167431 */ /* 0x000fc800000001ff */
[----:B------:R-:W-:-:S04]  /*0560*/  IMAD R33, R33, R30, RZ ;  /* 0x0000001e21217224 */ /* 0x000fc800078e02ff */
[----:B------:R-:W-:-:S04]  /*0570*/  IMAD.HI.U32 R22, R23, R33, R22 ;  /* 0x0000002117167227 */ /* 0x000fc800078e0016 */
[--C-:B-1----:R-:W-:Y:S02]  /*0580*/  HADD2.F32 R32, -RZ, R4.reuse.H1_H1 ;  /* 0x30000004ff207230 */ /* 0x102fe40000004100 */
[----:B------:R-:W-:Y:S02]  /*0590*/  HADD2.F32 R4, -RZ, R4.H0_H0 ;  /* 0x20000004ff047230 */ /* 0x000fe40000004100 */
[--C-:B------:R-:W-:Y:S02]  /*05a0*/  HADD2.F32 R23, -RZ, R6.reuse.H1_H1 ;  /* 0x30000006ff177230 */ /* 0x100fe40000004100 */
[----:B------:R-:W-:Y:S01]  /*05b0*/  FMUL.FTZ R33, R32, R32 ;  /* 0x0000002020217220 */ /* 0x000fe20000410000 */
[--C-:B------:R-:W-:Y:S02]  /*05c0*/  HADD2.F32 R32, -RZ, R5.reuse.H1_H1 ;  /* 0x30000005ff207230 */ /* 0x100fe40000004100 */
[----:B------:R-:W-:Y:S02]  /*05d0*/  HADD2.F32 R5, -RZ, R5.H0_H0 ;  /* 0x20000005ff057230 */ /* 0x000fe40000004100 */
[----:B------:R-:W-:Y:S01]  /*05e0*/  FFMA.FTZ R4, R4, R4, R33 ;  /* 0x0000000404047223 */ /* 0x000fe20000010021 */
[----:B------:R-:W-:-:S02]  /*05f0*/  HADD2.F32 R6, -RZ, R6.H0_H0 ;  /* 0x20000006ff067230 */ /* 0x000fc40000004100 */
[----:B------:R-:W-:Y:S01]  /*0600*/  FMUL.FTZ R32, R32, R32 ;  /* 0x0000002020207220 */ /* 0x000fe20000410000 */
[----:B------:R-:W-:Y:S01]  /*0610*/  FMUL.FTZ R23, R23, R23 ;  /* 0x0000001717177220 */ /* 0x000fe20000410000 */
[----:B------:R-:W-:Y:S02]  /*0620*/  FADD.FTZ R4, RZ, R4 ;  /* 0x00000004ff047221 */ /* 0x000fe40000010000 */
[----:B------:R-:W-:Y:S01]  /*0630*/  FFMA.FTZ R5, R5, R5, R32 ;  /* 0x0000000505057223 */ /* 0x000fe20000010020 */
[----:B------:R-:W-:Y:S01]  /*0640*/  FFMA.FTZ R23, R6, R6, R23 ;  /* 0x0000000606177223 */ /* 0x000fe20000010017 */
[--C-:B------:R-:W-:Y:S02]  /*0650*/  HADD2.F32 R6, -RZ, R7.reuse.H1_H1 ;  /* 0x30000007ff067230 */ /* 0x100fe40000004100 */
[----:B------:R-:W-:Y:S01]  /*0660*/  FADD.FTZ R4, R4, R5 ;  /* 0x0000000504047221 */ /* 0x000fe20000010000 */
[----:B------:R-:W-:Y:S01]  /*0670*/  HADD2.F32 R7, -RZ, R7.H0_H0 ;  /* 0x20000007ff077230 */ /* 0x000fe20000004100 */
[----:B------:R-:W-:Y:S01]  /*0680*/  IABS R5, R29 ;  /* 0x0000001d00057213 */ /* 0x000fe20000000000 */
[----:B------:R-:W-:Y:S01]  /*0690*/  FMUL.FTZ R32, R6, R6 ;  /* 0x0000000606207220 */ /* 0x000fe20000410000 */
[----:B------:R-:W-:-:S02]  /*06a0*/  FADD.FTZ R35, R4, R23 ;  /* 0x0000001704237221 */ /* 0x000fc40000010000 */
[----:B------:R-:W-:Y:S01]  /*06b0*/  IADD3 R34, PT, PT, RZ, -R5, RZ ;  /* 0x80000005ff227210 */ /* 0x000fe20007ffe0ff */
[----:B------:R-:W-:Y:S02]  /*06c0*/  FFMA.FTZ R32, R7, R7, R32 ;  /* 0x0000000707207223 */ /* 0x000fe40000010020 */
[----:B------:R-:W0:Y:S01]  /*06d0*/  LDS.128 R4, [R31+UR4+0x400] ;  /* 0x000400041f047984 */ /* 0x000e220008000c00 */
[----:B------:R-:W-:Y:S01]  /*06e0*/  IABS R23, R27 ;  /* 0x0000001b00177213 */ /* 0x000fe20000000000 */
[----:B------:R-:W1:Y:S04]  /*06f0*/  S2R R33, SR_TID.X ;  /* 0x0000000000217919 */ /* 0x000e680000002100 */
[----:B------:R-:W-:-:S04]  /*0700*/  IMAD.HI.U32 R22, R22, R23, RZ ;  /* 0x0000001716167227 */ /* 0x000fc800078e00ff */
[----:B------:R-:W-:Y:S01]  /*0710*/  FADD.FTZ R32, R35, R32 ;  /* 0x0000002023207221 */ /* 0x000fe20000010000 */
[----:B------:R-:W-:-:S04]  /*0720*/  IMAD R23, R22, R34, R23 ;  /* 0x0000002216177224 */ /* 0x000fc800078e0217 */
[----:B------:R-:W2:Y:S01]  /*0730*/  SHFL.BFLY PT, R35, R32, 0x1, 0x1f ;  /* 0x0c201f0020237f89 */ /* 0x000ea200000e0000 */
[----:B------:R-:W-:-:S13]  /*0740*/  ISETP.GT.U32.AND P0, PT, R30, R23, PT ;  /* 0x000000171e00720c */ /* 0x000fda0003f04070 */
[----:B------:R-:W-:-:S04]  /*0750*/  @!P0 IADD3 R23, PT, PT, R23, -R30, RZ ;  /* 0x8000001e17178210 */ /* 0x000fc80007ffe0ff */
[----:B------:R-:W-:Y:S02]  /*0760*/  ISETP.GT.U32.AND P2, PT, R30, R23, PT ;  /* 0x000000171e00720c */ /* 0x000fe40003f44070 */
[----:B-1----:R-:W-:Y:S01]  /*0770*/  LOP3.LUT P0, RZ, R33, 0x3, RZ, 0xc0, !PT ;  /* 0x0000000321ff7812 */ /* 0x002fe2000780c0ff */
[--C-:B0-----:R-:W-:Y:S02]  /*0780*/  HADD2.F32 R22, -RZ, R4.reuse.H1_H1 ;  /* 0x30000004ff167230 */ /* 0x101fe40000004100 */
[----:B--2---:R-:W-:Y:S01]  /*0790*/  FADD.FTZ R27, R32, R35 ;  /* 0x00000023201b7221 */ /* 0x004fe20000010000 */
[--C-:B------:R-:W-:Y:S02]  /*07a0*/  HADD2.F32 R33, -RZ, R5.reuse.H1_H1 ;  /* 0x30000005ff217230 */ /* 0x100fe40000004100 */
[----:B------:R-:W-:Y:S02]  /*07b0*/  HADD2.F32 R4, -RZ, R4.H0_H0 ;  /* 0x20000004ff047230 */ /* 0x000fe40000004100 */
[----:B------:R-:W-:-:S02]  /*07c0*/  HADD2.F32 R31, -RZ, R5.H0_H0 ;  /* 0x20000005ff1f7230 */ /* 0x000fc40000004100 */
[----:B------:R-:W-:Y:S01]  /*07d0*/  FMUL.FTZ R5, R22, R22 ;  /* 0x0000001616057220 */ /* 0x000fe20000410000 */
[----:B------:R-:W-:-:S03]  /*07e0*/  FMUL.FTZ R32, R33, R33 ;  /* 0x0000002121207220 */ /* 0x000fc60000410000 */
[----:B------:R-:W-:Y:S02]  /*07f0*/  FFMA.FTZ R22, R4, R4, R5 ;  /* 0x0000000404167223 */ /* 0x000fe40000010005 */
[----:B------:R-:W0:Y:S01]  /*0800*/  SHFL.BFLY PT, R4, R27, 0x2, 0x1f ;  /* 0x0c401f001b047f89 */ /* 0x000e2200000e0000 */
[----:B------:R-:W-:Y:S01]  /*0810*/  @!P2 IADD3 R23, PT, PT, R23, -R30, RZ ;  /* 0x8000001e1717a210 */ /* 0x000fe20007ffe0ff */
[--C-:B------:R-:W-:Y:S02]  /*0820*/  HADD2.F32 R30, -RZ, R6.reuse.H1_H1 ;  /* 0x30000006ff1e7230 */ /* 0x100fe40000004100 */
[----:B------:R-:W-:Y:S01]  /*0830*/  FFMA.FTZ R5, R31, R31, R32 ;  /* 0x0000001f1f057223 */ /* 0x000fe20000010020 */
[----:B------:R-:W-:Y:S01]  /*0840*/  ISETP.NE.AND P2, PT, R29, RZ, PT ;  /* 0x000000ff1d00720c */ /* 0x000fe20003f45270 */
[----:B------:R-:W-:Y:S02]  /*0850*/  HADD2.F32 R6, -RZ, R6.H0_H0 ;  /* 0x20000006ff067230 */ /* 0x000fe40000004100 */
[----:B------:R-:W-:Y:S01]  /*0860*/  FADD.FTZ R22, RZ, R22 ;  /* 0x00000016ff167221 */ /* 0x000fe20000010000 */
[----:B------:R-:W-:-:S02]  /*0870*/  HADD2.F32 R32, -RZ, R7.H1_H1 ;  /* 0x30000007ff207230 */ /* 0x000fc40000004100 */
[----:B------:R-:W-:Y:S02]  /*0880*/  HADD2.F32 R31, -RZ, R7.H0_H0 ;  /* 0x20000007ff1f7230 */ /* 0x000fe40000004100 */
[----:B------:R-:W-:Y:S01]  /*0890*/  FMUL.FTZ R7, R30, R30 ;  /* 0x0000001e1e077220 */ /* 0x000fe20000410000 */
[----:B------:R-:W-:-:S03]  /*08a0*/  FADD.FTZ R5, R22, R5 ;  /* 0x0000000516057221 */ /* 0x000fc60000010000 */
[----:B------:R-:W-:Y:S01]  /*08b0*/  FFMA.FTZ R6, R6, R6, R7 ;  /* 0x0000000606067223 */ /* 0x000fe20000010007 */
[----:B------:R-:W-:Y:S01]  /*08c0*/  SHF.L.U32 R22, R26, 0x2, RZ ;  /* 0x000000021a167819 */ /* 0x000fe200000006ff */
[----:B------:R-:W-:Y:S02]  /*08d0*/  FMUL.FTZ R32, R32, R32 ;  /* 0x0000002020207220 */ /* 0x000fe40000410000 */
[----:B------:R-:W-:Y:S01]  /*08e0*/  FADD.FTZ R5, R5, R6 ;  /* 0x0000000605057221 */ /* 0x000fe20000010000 */
[----:B------:R-:W-:Y:S02]  /*08f0*/  SHF.L.U32 R6, R26, 0x2, RZ ;  /* 0x000000021a067819 */ /* 0x000fe400000006ff */
[----:B------:R-:W-:Y:S01]  /*0900*/  @!P1 IADD3 R23, PT, PT, -R23, RZ, RZ ;  /* 0x000000ff17179210 */ /* 0x000fe20007ffe1ff */
[----:B------:R-:W-:Y:S01]  /*0910*/  FFMA.FTZ R32, R31, R31, R32 ;  /* 0x0000001f1f207223 */ /* 0x000fe20000010020 */
[----:B------:R-:W-:Y:S02]  /*0920*/  @!P2 LOP3.LUT R23, RZ, R29, RZ, 0x33, !PT ;  /* 0x0000001dff17a212 */ /* 0x000fe400078e33ff */
[----:B------:R-:W-:-:S02]  /*0930*/  LEA.HI R22, R25, R22, RZ, 0x1d ;  /* 0x0000001619167211 */ /* 0x000fc400078fe8ff */
[----:B------:R-:W-:Y:S01]  /*0940*/  LEA.HI R7, R25, R6, RZ, 0x1d ;  /* 0x0000000619077211 */ /* 0x000fe200078fe8ff */
[----:B0-----:R-:W-:Y:S01]  /*0950*/  FADD.FTZ R4, R27, R4 ;  /* 0x000000041b047221 */ /* 0x001fe20000010000 */
[----:B------:R-:W-:Y:S01]  /*0960*/  IADD3 R22, PT, PT, R23, R22, RZ ;  /* 0x0000001617167210 */ /* 0x000fe20007ffe0ff */
[----:B------:R-:W-:Y:S01]  /*0970*/  FADD.FTZ R27, R5, R32 ;  /* 0x00000020051b7221 */ /* 0x000fe20000010000 */
[----:B------:R-:W-:Y:S01]  /*0980*/  LEA R23, R7, R28, 0x3 ;  /* 0x0000001c07177211 */ /* 0x000fe200078e18ff */
[----:B------:R-:W-:Y:S06]  /*0990*/  @P0 BRA `(.L_x_330) ;  /* 0x0000000000d40947 */ /* 0x000fec0003800000 */
[----:B------:R-:W-:Y:S01]  /*09a0*/  FMUL.FTZ R4, R4, 1 ;  /* 0x3f80000004047820 */ /* 0x000fe20000410000 */
[----:B------:R-:W-:Y:S01]  /*09b0*/  ISETP.GT.U32.AND P0, PT, R28, 0x3, PT ;  /* 0x000000031c00780c */ /* 0x000fe20003f04070 */
[----:B------:R-:W-:Y:S01]  /*09c0*/  BSSY.RECONVERGENT B1, `(.L_x_331) ;  /* 0x000001f000017945 */ /* 0x000fe20003800200 */
[----:B------:R-:W-:-:S03]  /*09d0*/  MOV R29, 0x3f800000 ;  /* 0x3f800000001d7802 */ /* 0x000fc60000000f00 */
[----:B------:R-:W0:Y:S08]  /*09e0*/  F2F.F64.F32 R4, R4 ;  /* 0x0000000400047310 */ /* 0x000e300000201800 */
[----:B0-----:R-:W-:Y:S05]  /*09f0*/  @P0 BRA `(.L_x_332) ;  /* 0x00000000006c0947 */ /* 0x001fea0003800000 */
[----:B------:R-:W-:Y:S01]  /*0a00*/  IABS R29, R24 ;  /* 0x00000018001d7213 */ /* 0x000fe20000000000 */
[----:B------:R-:W0:Y:S01]  /*0a10*/  LDCU UR6, c[0x0][0x3a0] ;  /* 0x00007400ff0677ac */ /* 0x000e220008000800 */
[----:B------:R-:W-:Y:S02]  /*0a20*/  ISETP.GE.AND P2, PT, R22, RZ, PT ;  /* 0x000000ff1600720c */ /* 0x000fe40003f46270 */
[----:B------:R-:W1:Y:S08]  /*0a30*/  I2F.RP R30, R29 ;  /* 0x0000001d001e7306 */ /* 0x000e700000209400 */
[----:B-1----:R-:W1:Y:S02]  /*0a40*/  MUFU.RCP R30, R30 ;  /* 0x0000001e001e7308 */ /* 0x002e640000001000 */
[----:B-1----:R-:W-:-:S06]  /*0a50*/  IADD3 R6, PT, PT, R30, 0xffffffe, RZ ;  /* 0x0ffffffe1e067810 */ /* 0x002fcc0007ffe0ff */
[----:B------:R1:W2:Y:S02]  /*0a60*/  F2I.FTZ.U32.TRUNC.NTZ R7, R6 ;  /* 0x0000000600077305 */ /* 0x0002a4000021f000 */
[----:B-1----:R-:W-:Y:S02]  /*0a70*/  MOV R6, RZ ;  /* 0x000000ff00067202 */ /* 0x002fe40000000f00 */
[----:B--2---:R-:W-:-:S05]  /*0a80*/  IADD3 R32, PT, PT, RZ, -R7, RZ ;  /* 0x80000007ff207210 */ /* 0x004fca0007ffe0ff */
[----:B------:R-:W-:Y:S01]  /*0a90*/  IMAD R31, R32, R29, RZ ;  /* 0x0000001d201f7224 */ /* 0x000fe200078e02ff */
[----:B------:R-:W-:-:S03]  /*0aa0*/  IABS R32, R22 ;  /* 0x0000001600207213 */ /* 0x000fc60000000000 */
[----:B------:R-:W-:-:S06]  /*0ab0*/  IMAD.HI.U32 R7, R7, R31, R6 ;  /* 0x0000001f07077227 */ /* 0x000fcc00078e0006 */
[----:B------:R-:W-:-:S05]  /*0ac0*/  IMAD.HI.U32 R7, R7, R32, RZ ;  /* 0x0000002007077227 */ /* 0x000fca00078e00ff */
[----:B------:R-:W-:-:S05]  /*0ad0*/  IADD3 R7, PT, PT, -R7, RZ, RZ ;  /* 0x000000ff07077210 */ /* 0x000fca0007ffe1ff */
[C---:B------:R-:W-:Y:S02]  /*0ae0*/  IMAD R30, R29.reuse, R7, R32 ;  /* 0x000000071d1e7224 */ /* 0x040fe400078e0220 */
[----:B------:R-:W1:Y:S03]  /*0af0*/  LDC.64 R6, c[0x0][0x388] ;  /* 0x0000e200ff067b82 */ /* 0x000e660000000a00 */
[----:B------:R-:W-:-:S13]  /*0b00*/  ISETP.GT.U32.AND P0, PT, R29, R30, PT ;  /* 0x0000001e1d00720c */ /* 0x000fda0003f04070 */
[----:B------:R-:W-:Y:S02]  /*0b10*/  @!P0 IADD3 R30, PT, PT, R30, -R29, RZ ;  /* 0x8000001d1e1e8210 */ /* 0x000fe40007ffe0ff */
[----:B------:R-:W-:Y:S02]  /*0b20*/  ISETP.NE.AND P0, PT, R24, RZ, PT ;  /* 0x000000ff1800720c */ /* 0x000fe40003f05270 */
[----:B------:R-:W-:-:S13]  /*0b30*/  ISETP.GT.U32.AND P1, PT, R29, R30, PT ;  /* 0x0000001e1d00720c */ /* 0x000fda0003f24070 */
[----:B------:R-:W-:-:S04]  /*0b40*/  @!P1 IADD3 R30, PT, PT, R30, -R29, RZ ;  /* 0x8000001d1e1e9210 */ /* 0x000fc80007ffe0ff */
[----:B------:R-:W-:Y:S02]  /*0b50*/  @!P2 IADD3 R30, PT, PT, -R30, RZ, RZ ;  /* 0x000000ff1e1ea210 */ /* 0x000fe40007ffe1ff */
[----:B------:R-:W-:-:S05]  /*0b60*/  @!P0 LOP3.LUT R30, RZ, R24, RZ, 0x33, !PT ;  /* 0x00000018ff1e8212 */ /* 0x000fca00078e33ff */
[----:B-1----:R-:W-:-:S06]  /*0b70*/  IMAD.WIDE R6, R30, 0x2, R6 ;  /* 0x000000021e067825 */ /* 0x002fcc00078e0206 */
[----:B------:R-:W2:Y:S02]  /*0b80*/  LDG.E.U16 R6, desc[UR8][R6.64] ;  /* 0x0000000806067981 */ /* 0x000ea4000c1e1500 */
[----:B--2---:R-:W-:-:S05]  /*0b90*/  HADD2.F32 R29, -RZ, R6.H0_H0 ;  /* 0x20000006ff1d7230 */ /* 0x004fca0000004100 */
[----:B0-----:R-:W-:-:S07]  /*0ba0*/  FMUL.FTZ R29, R29, UR6 ;  /* 0x000000061d1d7c20 */ /* 0x001fce0008410000 */
.L_x_332:
[----:B------:R-:W-:Y:S05]  /*0bb0*/  BSYNC.RECONVERGENT B1 ;  /* 0x0000000000017941 */ /* 0x000fea0003800200 */
.L_x_331:
[----:B------:R-:W-:Y:S01]  /*0bc0*/  UMOV UR6, 0xa0b5ed8d ;  /* 0xa0b5ed8d00067882 */ /* 0x000fe20000000000 */
[----:B------:R-:W-:Y:S02]  /*0bd0*/  UMOV UR7, 0x3eb0c6f7 ;  /* 0x3eb0c6f700077882 */ /* 0x000fe40000000000 */
[----:B------:R-:W0:Y:S01]  /*0be0*/  DADD R4, R4, UR6 ;  /* 0x0000000604047e29 */ /* 0x000e220008000000 */
        /* <DEDUP_REMOVED lines=16> */
.L_x_330:
[----:B------:R-:W-:Y:S05]  /*0cf0*/  BSYNC.RECONVERGENT B0 ;  /* 0x0000000000007941 */ /* 0x000fea0003800200 */
.L_x_329:
[----:B------:R-:W-:Y:S01]  /*0d00*/  IABS R6, R24 ;  /* 0x0000001800067213 */ /* 0x000fe20000000000 */
[----:B------:R-:W-:Y:S01]  /*0d10*/  BSSY.RECONVERGENT B0, `(.L_x_333) ;  /* 0x0000044000007945 */ /* 0x000fe20003800200 */
[----:B------:R-:W-:Y:S02]  /*0d20*/  IADD3 R22, PT, PT, R22, 0x8, RZ ;  /* 0x0000000816167810 */ /* 0x000fe40007ffe0ff */
[----:B------:R-:W1:Y:S01]  /*0d30*/  I2F.RP R7, R6 ;  /* 0x0000000600077306 */ /* 0x000e620000209400 */
[----:B------:R-:W-:Y:S02]  /*0d40*/  MOV R4, RZ ;  /* 0x000000ff00047202 */ /* 0x000fe40000000f00 */
[----:B0-----:R-:W-:Y:S02]  /*0d50*/  IABS R30, R22 ;  /* 0x00000016001e7213 */ /* 0x001fe40000000000 */
[----:B------:R-:W-:Y:S02]  /*0d60*/  ISETP.GE.AND P1, PT, R22, RZ, PT ;  /* 0x000000ff1600720c */ /* 0x000fe40003f26270 */
[----:B------:R-:W-:-:S04]  /*0d70*/  SHF.R.U32.HI R25, RZ, 0x2, R25 ;  /* 0x00000002ff197819 */ /* 0x000fc80000011619 */
[----:B------:R-:W-:Y:S01]  /*0d80*/  LOP3.LUT R25, R25, 0x4, RZ, 0xc0, !PT ;  /* 0x0000000419197812 */ /* 0x000fe200078ec0ff */
[----:B-1----:R-:W0:Y:S03]  /*0d90*/  MUFU.RCP R7, R7 ;  /* 0x0000000700077308 */ /* 0x002e260000001000 */
[----:B------:R-:W-:Y:S02]  /*0da0*/  LEA R26, R26, R25, 0x5 ;  /* 0x000000191a1a7211 */ /* 0x000fe400078e28ff */
[----:B0-----:R-:W-:-:S04]  /*0db0*/  IADD3 R29, PT, PT, R7, 0xffffffe, RZ ;  /* 0x0ffffffe071d7810 */ /* 0x001fc80007ffe0ff */
[----:B------:R-:W0:Y:S02]  /*0dc0*/  F2I.FTZ.U32.TRUNC.NTZ R5, R29 ;  /* 0x0000001d00057305 */ /* 0x000e24000021f000 */
[----:B0-----:R-:W-:-:S05]  /*0dd0*/  IADD3 R31, PT, PT, RZ, -R5, RZ ;  /* 0x80000005ff1f7210 */ /* 0x001fca0007ffe0ff */
[----:B------:R-:W-:-:S04]  /*0de0*/  IMAD R31, R31, R6, RZ ;  /* 0x000000061f1f7224 */ /* 0x000fc800078e02ff */
[----:B------:R-:W-:Y:S01]  /*0df0*/  IMAD.HI.U32 R4, R5, R31, R4 ;  /* 0x0000001f05047227 */ /* 0x000fe200078e0004 */
[----:B------:R-:W-:Y:S02]  /*0e00*/  MOV R5, R30 ;  /* 0x0000001e00057202 */ /* 0x000fe40000000f00 */
[----:B------:R-:W0:Y:S03]  /*0e10*/  SHFL.BFLY PT, R30, R27, 0x1, 0x1f ;  /* 0x0c201f001b1e7f89 */ /* 0x000e2600000e0000 */
[----:B------:R-:W-:-:S05]  /*0e20*/  IMAD.HI.U32 R4, R4, R5, RZ ;  /* 0x0000000504047227 */ /* 0x000fca00078e00ff */
[----:B------:R-:W-:-:S05]  /*0e30*/  IADD3 R4, PT, PT, -R4, RZ, RZ ;  /* 0x000000ff04047210 */ /* 0x000fca0007ffe1ff */
[C---:B------:R-:W-:Y:S02]  /*0e40*/  IMAD R5, R6.reuse, R4, R5 ;  /* 0x0000000406057224 */ /* 0x040fe400078e0205 */
[----:B------:R-:W1:Y:S03]  /*0e50*/  S2R R4, SR_TID.X ;  /* 0x0000000000047919 */ /* 0x000e660000002100 */
[----:B------:R-:W-:Y:S01]  /*0e60*/  ISETP.GT.U32.AND P0, PT, R6, R5, PT ;  /* 0x000000050600720c */ /* 0x000fe20003f04070 */
[----:B0-----:R-:W-:-:S05]  /*0e70*/  FADD.FTZ R30, R27, R30 ;  /* 0x0000001e1b1e7221 */ /* 0x001fca0000010000 */
[----:B------:R-:W0:Y:S07]  /*0e80*/  SHFL.BFLY PT, R7, R30, 0x2, 0x1f ;  /* 0x0c401f001e077f89 */ /* 0x000e2e00000e0000 */
[----:B------:R-:W-:Y:S02]  /*0e90*/  @!P0 IADD3 R5, PT, PT, R5, -R6, RZ ;  /* 0x8000000605058210 */ /* 0x000fe40007ffe0ff */
[----:B------:R-:W-:Y:S02]  /*0ea0*/  ISETP.NE.AND P0, PT, R24, RZ, PT ;  /* 0x000000ff1800720c */ /* 0x000fe40003f05270 */
[----:B------:R-:W-:-:S02]  /*0eb0*/  ISETP.GT.U32.AND P2, PT, R6, R5, PT ;  /* 0x000000050600720c */ /* 0x000fc40003f44070 */
[----:B-1----:R-:W-:-:S11]  /*0ec0*/  LOP3.LUT R4, R4, 0x3, RZ, 0xc0, !PT ;  /* 0x0000000304047812 */ /* 0x002fd600078ec0ff */
[----:B------:R-:W-:Y:S02]  /*0ed0*/  @!P2 IADD3 R5, PT, PT, R5, -R6, RZ ;  /* 0x800000060505a210 */ /* 0x000fe40007ffe0ff */
[----:B------:R-:W-:Y:S02]  /*0ee0*/  ISETP.NE.AND P2, PT, R4, RZ, PT ;  /* 0x000000ff0400720c */ /* 0x000fe40003f45270 */
[----:B------:R-:W-:Y:S01]  /*0ef0*/  MOV R27, R5 ;  /* 0x00000005001b7202 */ /* 0x000fe20000000f00 */
[----:B0-----:R-:W-:-:S03]  /*0f00*/  FADD.FTZ R7, R30, R7 ;  /* 0x000000071e077221 */ /* 0x001fc60000010000 */
[----:B------:R-:W-:Y:S02]  /*0f10*/  @!P1 IADD3 R27, PT, PT, -R27, RZ, RZ ;  /* 0x000000ff1b1b9210 */ /* 0x000fe40007ffe1ff */
[----:B------:R-:W-:-:S05]  /*0f20*/  @!P0 LOP3.LUT R27, RZ, R24, RZ, 0x33, !PT ;  /* 0x00000018ff1b8212 */ /* 0x000fca00078e33ff */
[----:B------:R-:W-:Y:S05]  /*0f30*/  @P2 BRA `(.L_x_334) ;  /* 0x0000000000842947 */ /* 0x000fea0003800000 */
        /* <DEDUP_REMOVED lines=32> */
[----:B------:R0:W-:Y:S02]  /*1140*/  STS [R23+UR5+0x40], R4 ;  /* 0x0000400417007988 */ /* 0x0001e40008000805 */
.L_x_334:
[----:B------:R-:W-:Y:S05]  /*1150*/  BSYNC.RECONVERGENT B0 ;  /* 0x0000000000007941 */ /* 0x000fea0003800200 */
.L_x_333:
[----:B------:R-:W-:Y:S06]  /*1160*/  BAR.SYNC.DEFER_BLOCKING 0x0 ;  /* 0x0000000000007b1d */ /* 0x000fec0000010000 */
[----:B------:R-:W1:Y:S04]  /*1170*/  LDS R27, [R0+UR4] ;  /* 0x00000004001b7984 */ /* 0x000e680008000800 */
[----:B------:R-:W2:Y:S04]  /*1180*/  LDS R30, [R26+UR5] ;  /* 0x000000051a1e7984 */ /* 0x000ea80008000800 */
[----:B------:R-:W3:Y:S04]  /*1190*/  LDS R28, [R0+UR4+0x80] ;  /* 0x00008004001c7984 */ /* 0x000ee80008000800 */
[----:B------:R-:W4:Y:S04]  /*11a0*/  LDS R6, [R26+UR5+0x8] ;  /* 0x000008051a067984 */ /* 0x000f280008000800 */
[----:B------:R-:W5:Y:S04]  /*11b0*/  LDS R25, [R0+UR4+0x100] ;  /* 0x0001000400197984 */ /* 0x000f680008000800 */
[----:B------:R-:W5:Y:S04]  /*11c0*/  LDS R7, [R0+UR4+0x180] ;  /* 0x0001800400077984 */ /* 0x000f680008000800 */
[----:B------:R-:W5:Y:S04]  /*11d0*/  LDS R24, [R26+UR5+0x10] ;  /* 0x000010051a187984 */ /* 0x000f680008000800 */
[----:B0-----:R-:W0:Y:S04]  /*11e0*/  LDS R4, [R0+UR4+0x400] ;  /* 0x0004000400047984 */ /* 0x001e280008000800 */
[----:B------:R-:W0:Y:S04]  /*11f0*/  LDS R23, [R26+UR5+0x18] ;  /* 0x000018051a177984 */ /* 0x000e280008000800 */
[----:B------:R-:W-:Y:S01]  /*1200*/  LDS R5, [R0+UR4+0x480] ;  /* 0x0004800400057984 */ /* 0x000fe20008000800 */
[----:B-1----:R-:W-:-:S03]  /*1210*/  HADD2.F32 R31, -RZ, R27.H0_H0 ;  /* 0x2000001bff1f7230 */ /* 0x002fc60000004100 */
[----:B------:R-:W1:Y:S01]  /*1220*/  LDS R29, [R0+UR4+0x580] ;  /* 0x00058004001d7984 */ /* 0x000e620008000800 */
[----:B------:R-:W-:-:S03]  /*1230*/  HADD2.F32 R33, -RZ, R27.H1_H1 ;  /* 0x3000001bff217230 */ /* 0x000fc60000004100 */
[----:B------:R5:W1:Y:S01]  /*1240*/  LDS R27, [R0+UR4+0x500] ;  /* 0x00050004001b7984 */ /* 0x000a620008000800 */
[C---:B--2---:R-:W-:Y:S01]  /*1250*/  FMUL.FTZ R34, R30.reuse, R31 ;  /* 0x0000001f1e227220 */ /* 0x044fe20000410000 */
[----:B------:R-:W-:Y:S01]  /*1260*/  FMUL.FTZ R33, R30, R33 ;  /* 0x000000211e217220 */ /* 0x000fe20000410000 */
[--C-:B---3--:R-:W-:Y:S01]  /*1270*/  HADD2.F32 R35, -RZ, R28.reuse.H0_H0 ;  /* 0x2000001cff237230 */ /* 0x108fe20000004100 */
[----:B------:R-:W2:Y:S01]  /*1280*/  LDS R22, [R26+UR5+0x40] ;  /* 0x000040051a167984 */ /* 0x000ea20008000800 */
[----:B------:R-:W-:Y:S02]  /*1290*/  HADD2.F32 R37, -RZ, R28.H1_H1 ;  /* 0x3000001cff257230 */ /* 0x000fe40000004100 */
[----:B------:R-:W-:Y:S01]  /*12a0*/  F2FP.F16.F32.PACK_AB R33, R33, R34 ;  /* 0x000000222121723e */ /* 0x000fe200000000ff */
[----:B------:R-:W3:Y:S01]  /*12b0*/  LDS R30, [R26+UR5+0x48] ;  /* 0x000048051a1e7984 */ /* 0x000ee20008000800 */
[C---:B----4-:R-:W-:Y:S01]  /*12c0*/  FMUL.FTZ R35, R6.reuse, R35 ;  /* 0x0000002306237220 */ /* 0x050fe20000410000 */
[----:B------:R-:W-:Y:S01]  /*12d0*/  FMUL.FTZ R6, R6, R37 ;  /* 0x0000002506067220 */ /* 0x000fe20000410000 */
[--C-:B-----5:R-:W-:Y:S01]  /*12e0*/  HADD2.F32 R37, -RZ, R25.reuse.H0_H0 ;  /* 0x20000019ff257230 */ /* 0x120fe20000004100 */
[----:B------:R-:W4:Y:S01]  /*12f0*/  LDS R31, [R26+UR5+0x50] ;  /* 0x000050051a1f7984 */ /* 0x000f220008000800 */
[----:B------:R-:W-:-:S02]  /*1300*/  HADD2.F32 R25, -RZ, R25.H1_H1 ;  /* 0x30000019ff197230 */ /* 0x000fc40000004100 */
[----:B------:R-:W-:Y:S01]  /*1310*/  F2FP.F16.F32.PACK_AB R35, R6, R35 ;  /* 0x000000230623723e */ /* 0x000fe200000000ff */
[----:B------:R-:W5:Y:S01]  /*1320*/  LDS R32, [R26+UR5+0x58] ;  /* 0x000058051a207984 */ /* 0x000f620008000800 */
[--C-:B------:R-:W-:Y:S02]  /*1330*/  HADD2.F32 R0, -RZ, R7.reuse.H0_H0 ;  /* 0x20000007ff007230 */ /* 0x100fe40000004100 */
[----:B------:R-:W-:Y:S02]  /*1340*/  HADD2.F32 R6, -RZ, R7.H1_H1 ;  /* 0x30000007ff067230 */ /* 0x000fe40000004100 */
[C---:B------:R-:W-:Y:S01]  /*1350*/  FMUL.FTZ R37, R24.reuse, R37 ;  /* 0x0000002518257220 */ /* 0x040fe20000410000 */
[----:B------:R1:W-:Y:S01]  /*1360*/  STG.E desc[UR8][R20.64], R33 ;  /* 0x0000002114007986 */ /* 0x0003e2000c101908 */
[----:B------:R-:W-:Y:S01]  /*1370*/  FMUL.FTZ R24, R24, R25 ;  /* 0x0000001918187220 */ /* 0x000fe20000410000 */
[--C-:B0-----:R-:W-:Y:S02]  /*1380*/  HADD2.F32 R7, -RZ, R4.reuse.H0_H0 ;  /* 0x20000004ff077230 */ /* 0x101fe40000004100 */
[----:B------:R0:W-:Y:S01]  /*1390*/  STG.E desc[UR8][R16.64], R35 ;  /* 0x0000002310007986 */ /* 0x0001e2000c101908 */
[----:B------:R-:W-:-:S02]  /*13a0*/  HADD2.F32 R25, -RZ, R4.H1_H1 ;  /* 0x30000004ff197230 */ /* 0x000fc40000004100 */
[C---:B------:R-:W-:Y:S01]  /*13b0*/  FMUL.FTZ R0, R23.reuse, R0 ;  /* 0x0000000017007220 */ /* 0x040fe20000410000 */
[----:B------:R-:W-:Y:S01]  /*13c0*/  FMUL.FTZ R23, R23, R6 ;  /* 0x0000000617177220 */ /* 0x000fe20000410000 */
[----:B------:R-:W-:-:S04]  /*13d0*/  F2FP.F16.F32.PACK_AB R37, R24, R37 ;  /* 0x000000251825723e */ /* 0x000fc800000000ff */
[----:B------:R-:W-:Y:S01]  /*13e0*/  F2FP.F16.F32.PACK_AB R23, R23, R0 ;  /* 0x000000001717723e */ /* 0x000fe200000000ff */
[----:B------:R-:W-:Y:S01]  /*13f0*/  STG.E desc[UR8][R14.64], R37 ;  /* 0x000000250e007986 */ /* 0x000fe2000c101908 */
[----:B-1----:R-:W-:Y:S02]  /*1400*/  HADD2.F32 R21, -RZ, R29.H0_H0 ;  /* 0x2000001dff157230 */ /* 0x002fe40000004100 */
[--C-:B0-----:R-:W-:Y:S01]  /*1410*/  HADD2.F32 R17, -RZ, R5.reuse.H0_H0 ;  /* 0x20000005ff117230 */ /* 0x101fe20000004100 */
[----:B------:R-:W-:Y:S01]  /*1420*/  STG.E desc[UR8][R10.64], R23 ;  /* 0x000000170a007986 */ /* 0x000fe2000c101908 */
[----:B------:R-:W-:Y:S02]  /*1430*/  HADD2.F32 R5, -RZ, R5.H1_H1 ;  /* 0x30000005ff057230 */ /* 0x000fe40000004100 */
[--C-:B------:R-:W-:Y:S02]  /*1440*/  HADD2.F32 R4, -RZ, R27.reuse.H0_H0 ;  /* 0x2000001bff047230 */ /* 0x100fe40000004100 */
[----:B------:R-:W-:-:S02]  /*1450*/  HADD2.F32 R6, -RZ, R27.H1_H1 ;  /* 0x3000001bff067230 */ /* 0x000fc40000004100 */
[C---:B--2---:R-:W-:Y:S01]  /*1460*/  FMUL.FTZ R7, R22.reuse, R7 ;  /* 0x0000000716077220 */ /* 0x044fe20000410000 */
[----:B------:R-:W-:Y:S02]  /*1470*/  HADD2.F32 R29, -RZ, R29.H1_H1 ;  /* 0x3000001dff1d7230 */ /* 0x000fe40000004100 */
[----:B------:R-:W-:Y:S01]  /*1480*/  FMUL.FTZ R22, R22, R25 ;  /* 0x0000001916167220 */ /* 0x000fe20000410000 */
[C---:B---3--:R-:W-:Y:S01]  /*1490*/  FMUL.FTZ R17, R30.reuse, R17 ;  /* 0x000000111e117220 */ /* 0x048fe20000410000 */
[----:B------:R-:W-:Y:S01]  /*14a0*/  FMUL.FTZ R30, R30, R5 ;  /* 0x000000051e1e7220 */ /* 0x000fe20000410000 */
[C---:B----4-:R-:W-:Y:S01]  /*14b0*/  FMUL.FTZ R4, R31.reuse, R4 ;  /* 0x000000041f047220 */ /* 0x050fe20000410000 */
[----:B------:R-:W-:Y:S01]  /*14c0*/  FMUL.FTZ R31, R31, R6 ;  /* 0x000000061f1f7220 */ /* 0x000fe20000410000 */
[----:B------:R-:W-:Y:S01]  /*14d0*/  F2FP.F16.F32.PACK_AB R7, R22, R7 ;  /* 0x000000071607723e */ /* 0x000fe200000000ff */
[C---:B-----5:R-:W-:Y:S01]  /*14e0*/  FMUL.FTZ R21, R32.reuse, R21 ;  /* 0x0000001520157220 */ /* 0x060fe20000410000 */
[----:B------:R-:W-:Y:S01]  /*14f0*/  FMUL.FTZ R32, R32, R29 ;  /* 0x0000001d20207220 */ /* 0x000fe20000410000 */
[----:B------:R-:W-:-:S02]  /*1500*/  F2FP.F16.F32.PACK_AB R17, R30, R17 ;  /* 0x000000111e11723e */ /* 0x000fc400000000ff */
[----:B------:R-:W-:Y:S01]  /*1510*/  STG.E desc[UR8][R18.64], R7 ;  /* 0x0000000712007986 */ /* 0x000fe2000c101908 */
[----:B------:R-:W-:Y:S02]  /*1520*/  F2FP.F16.F32.PACK_AB R31, R31, R4 ;  /* 0x000000041f1f723e */ /* 0x000fe400000000ff */
[----:B------:R-:W-:Y:S01]  /*1530*/  F2FP.F16.F32.PACK_AB R21, R32, R21 ;  /* 0x000000152015723e */ /* 0x000fe200000000ff */
[----:B------:R-:W-:Y:S04]  /*1540*/  STG.E desc[UR8][R12.64], R17 ;  /* 0x000000110c007986 */ /* 0x000fe8000c101908 */
[----:B------:R-:W-:Y:S04]  /*1550*/  STG.E desc[UR8][R8.64], R31 ;  /* 0x0000001f08007986 */ /* 0x000fe8000c101908 */
[----:B------:R-:W-:Y:S01]  /*1560*/  STG.E desc[UR8][R2.64], R21 ;  /* 0x0000001502007986 */ /* 0x000fe2000c101908 */
[----:B------:R-:W-:Y:S05]  /*1570*/  EXIT ;  /* 0x000000000000794d */ /* 0x000fea0003800000 */
.L_x_335:
        /* <DEDUP_REMOVED lines=16> */
.L_x_390:


//--------------------- .text._ZN17fastertransformer16normalize_kernelI6__halfEEvPaPKT_iiiiff --------------------------
	.section	.text._ZN17fastertransformer16normalize_kernelI6__halfEEvPaPKT_iiiiff,"ax",@progbits
	.align	128
        .global         _ZN17fastertransformer16normalize_kernelI6__halfEEvPaPKT_iiiiff
        .type           _ZN17fastertransformer16normalize_kernelI6__halfEEvPaPKT_iiiiff,@function
        .size           _ZN17fastertransformer16normalize_kernelI6__halfEEvPaPKT_iiiiff,(.L_x_391 - _ZN17fastertransformer16normalize_kernelI6__halfEEvPaPKT_iiiiff)
        .other          _ZN17fastertransformer16normalize_kernelI6__halfEEvPaPKT_iiiiff,@"STO_CUDA_ENTRY STV_DEFAULT"
_ZN17fastertransformer16normalize_kernelI6__halfEEvPaPKT_iiiiff:
.text._ZN17fastertransformer16normalize_kernelI6__halfEEvPaPKT_iiiiff:
[----:B------:R-:W-:Y:S01]  /*0000*/  LDC R1, c[0x0][0x37c] ;  /* 0x0000df00ff017b82 */ /* 0x000fe20000000800 */
[----:B------:R-:W0:Y:S07]  /*0010*/  S2R R13, SR_CTAID.Y ;  /* 0x00000000000d7919 */ /* 0x000e2e0000002600 */
[----:B------:R-:W0:Y:S01]  /*0020*/  S2UR UR4, SR_CTAID.Z ;  /* 0x00000000000479c3 */ /* 0x000e220000002700 */
[----:B------:R-:W1:Y:S01]  /*0030*/  LDCU.64 UR6, c[0x0][0x358] ;  /* 0x00006b00ff0677ac */ /* 0x000e620008000a00 */
[----:B------:R-:W2:Y:S06]  /*0040*/  S2R R0, SR_TID.X ;  /* 0x0000000000007919 */ /* 0x000eac0000002100 */
[----:B------:R-:W0:Y:S08]  /*0050*/  LDC.64 R6, c[0x0][0x398] ;  /* 0x0000e600ff067b82 */ /* 0x000e300000000a00 */
[----:B------:R-:W3:Y:S08]  /*0060*/  LDC.64 R8, c[0x0][0x388] ;  /* 0x0000e200ff087b82 */ /* 0x000ef00000000a00 */
[----:B------:R-:W4:Y:S08]  /*0070*/  S2UR UR5, SR_CTAID.X ;  /* 0x00000000000579c3 */ /* 0x000f300000002500 */
[----:B------:R-:W4:Y:S01]  /*0080*/  LDC R5, c[0x0][0x394] ;  /* 0x0000e500ff057b82 */ /* 0x000f220000000800 */
[----:B0-----:R-:W-:-:S07]  /*0090*/  IMAD R4, R6, UR4, R13 ;  /* 0x0000000406047c24 */ /* 0x001fce000f8e020d */
[----:B------:R-:W0:Y:S01]  /*00a0*/  LDC.64 R2, c[0x0][0x380] ;  /* 0x0000e000ff027b82 */ /* 0x000e220000000a00 */
[----:B---3--:R-:W-:-:S04]  /*00b0*/  ISETP.NE.U32.AND P0, PT, R8, RZ, PT ;  /* 0x000000ff0800720c */ /* 0x008fc80003f05070 */
[----:B------:R-:W-:Y:S01]  /*00c0*/  ISETP.NE.AND.EX P0, PT, R9, RZ, PT, P0 ;  /* 0x000000ff0900720c */ /* 0x000fe20003f05300 */
[----:B----4-:R-:W-:Y:S01]  /*00d0*/  IMAD R4, R4, R5, UR5 ;  /* 0x0000000504047e24 */ /* 0x010fe2000f8e0205 */
[----:B------:R-:W-:-:S11]  /*00e0*/  LEA.HI R5, R7, R7, RZ, 0x1 ;  /* 0x0000000707057211 */ /* 0x000fd600078f08ff */
[----:B------:R-:W3:Y:S01]  /*00f0*/  @P0 LDC.64 R8, c[0x0][0x388] ;  /* 0x0000e200ff080b82 */ /* 0x000ee20000000a00 */
[----:B------:R-:W-:Y:S01]  /*0100*/  IMAD R4, R4, R7, RZ ;  /* 0x0000000704047224 */ /* 0x000fe200078e02ff */
[----:B------:R-:W-:-:S04]  /*0110*/  SHF.R.S32.HI R7, RZ, 0x1, R5 ;  /* 0x00000001ff077819 */ /* 0x000fc80000011405 */
[----:B------:R-:W-:Y:S02]  /*0120*/  LEA.HI R5, R4, R4, RZ, 0x1 ;  /* 0x0000000404057211 */ /* 0x000fe400078f08ff */
[----:B--2---:R-:W-:Y:S02]  /*0130*/  ISETP.GE.AND P1, PT, R0, R7, PT ;  /* 0x000000070000720c */ /* 0x004fe40003f26270 */
[----:B------:R-:W-:-:S05]  /*0140*/  LEA.HI.SX32 R5, R5, R0, 0x1f ;  /* 0x0000000005057211 */ /* 0x000fca00078ffaff */
[----:B0-----:R-:W-:-:S06]  /*0150*/  IMAD.WIDE R2, R5, 0x2, R2 ;  /* 0x0000000205027825 */ /* 0x001fcc00078e0202 */
[----:B-1----:R-:W2:Y:S01]  /*0160*/  @!P1 LDG.E.U16 R11, desc[UR6][R2.64] ;  /* 0x00000006020b9981 */ /* 0x002ea2000c1e1500 */
[----:B------:R-:W0:Y:S01]  /*0170*/  @!P1 LDC R10, c[0x0][0x3a0] ;  /* 0x0000e800ff0a9b82 */ /* 0x000e220000000800 */
[----:B---3--:R-:W-:-:S06]  /*0180*/  @P0 IMAD.WIDE.U32 R8, R13, 0x2, R8 ;  /* 0x000000020d080825 */ /* 0x008fcc00078e0008 */
[----:B------:R-:W3:Y:S01]  /*0190*/  @P0 LDG.E.U16 R8, desc[UR6][R8.64] ;  /* 0x0000000608080981 */ /* 0x000ee2000c1e1500 */
[----:B------:R-:W1:Y:S01]  /*01a0*/  LDCU UR4, c[0x0][0x360] ;  /* 0x00006c00ff0477ac */ /* 0x000e620008000800 */
[----:B------:R-:W-:Y:S01]  /*01b0*/  CS2R R4, SRZ ;  /* 0x0000000000047805 */ /* 0x000fe2000001ff00 */
[----:B-1----:R-:W-:Y:S01]  /*01c0*/  UISETP.GT.U32.AND UP0, UPT, UR4, 0x20, UPT ;  /* 0x000000200400788c */ /* 0x002fe2000bf04070 */
[----:B--2---:R-:W0:Y:S08]  /*01d0*/  @!P1 I2F.S8 R7, R11.B1 ;  /* 0x1000000b00079306 */ /* 0x004e300000001400 */
[----:B------:R-:W1:Y:S01]  /*01e0*/  @!P1 I2F.S8 R6, R11 ;  /* 0x0000000b00069306 */ /* 0x000e620000001400 */
[-C--:B0-----:R-:W-:Y:S01]  /*01f0*/  @!P1 FMUL.FTZ R4, R7, R10.reuse ;  /* 0x0000000a07049220 */ /* 0x081fe20000410000 */
[----:B-1----:R-:W-:-:S03]  /*0200*/  @!P1 FMUL.FTZ R5, R6, R10 ;  /* 0x0000000a06059220 */ /* 0x002fc60000410000 */
[----:B------:R-:W-:Y:S01]  /*0210*/  FMUL.FTZ R10, R4, R4 ;  /* 0x00000004040a7220 */ /* 0x000fe20000410000 */
[----:B------:R-:W-:Y:S02]  /*0220*/  HFMA2 R6, -RZ, RZ, 1.875, 0 ;  /* 0x3f800000ff067431 */ /* 0x000fe400000001ff */
[----:B---3--:R-:W-:Y:S02]  /*0230*/  @P0 HADD2.F32 R6, -RZ, R8.H0_H0 ;  /* 0x20000008ff060230 */ /* 0x008fe40000004100 */
[----:B------:R-:W-:Y:S01]  /*0240*/  FFMA.FTZ R14, R5, R5, R10 ;  /* 0x00000005050e7223 */ /* 0x000fe2000001000a */
[----:B------:R-:W-:Y:S06]  /*0250*/  BRA.U UP0, `(.L_x_336) ;  /* 0x00000001002c7547 */ /* 0x000fec000b800000 */
        /* <DEDUP_REMOVED lines=11> */
.L_x_336:
        /* <DEDUP_REMOVED lines=39> */
.L_x_337:
[----:B------:R-:W-:Y:S01]  /*0580*/  ISETP.NE.AND P0, PT, R0, RZ, PT ;  /* 0x000000ff0000720c */ /* 0x000fe20003f05270 */
[----:B------:R-:W-:-:S12]  /*0590*/  BSSY.RECONVERGENT B0, `(.L_x_338) ;  /* 0x000001d000007945 */ /* 0x000fd80003800200 */
[----:B------:R-:W-:Y:S05]  /*05a0*/  @P0 BRA `(.L_x_339) ;  /* 0x00000000006c0947 */ /* 0x000fea0003800000 */
        /* <DEDUP_REMOVED lines=13> */
[----:B-1----:R-:W-:-:S15]  /*0680*/  ULEA UR4, UR5, UR4, 0x18 ;  /* 0x0000000405047291 */ /* 0x002fde000f8ec0ff */
        /* <DEDUP_REMOVED lines=12> */
[----:B------:R0:W-:Y:S02]  /*0750*/  STS [UR4], R6 ;  /* 0x00000006ff007988 */ /* 0x0001e40008000804 */
.L_x_339:
[----:B------:R-:W-:Y:S05]  /*0760*/  BSYNC.RECONVERGENT B0 ;  /* 0x0000000000007941 */ /* 0x000fea0003800200 */
.L_x_338:
[----:B------:R-:W-:Y:S06]  /*0770*/  BAR.SYNC.DEFER_BLOCKING 0x0 ;  /* 0x0000000000007b1d */ /* 0x000fec0000010000 */
[----:B------:R-:W-:Y:S05]  /*0780*/  @P1 EXIT ;  /* 0x000000000000194d */ /* 0x000fea0003800000 */
[----:B------:R-:W1:Y:S01]  /*0790*/  S2UR UR5, SR_CgaCtaId ;  /* 0x00000000000579c3 */ /* 0x000e620000008800 */
[----:B------:R-:W-:Y:S02]  /*07a0*/  UMOV UR4, 0x400 ;  /* 0x0000040000047882 */ /* 0x000fe40000000000 */
[----:B-1----:R-:W-:-:S09]  /*07b0*/  ULEA UR4, UR5, UR4, 0x18 ;  /* 0x0000000405047291 */ /* 0x002fd2000f8ec0ff */
[----:B------:R-:W1:Y:S02]  /*07c0*/  LDS R0, [UR4] ;  /* 0x00000004ff007984 */ /* 0x000e640008000800 */
[----:B------:R-:W2:Y:S01]  /*07d0*/  LDCU UR4, c[0x0][0x3a4] ;  /* 0x00007480ff0477ac */ /* 0x000ea20008000800 */
[C---:B-1----:R-:W-:Y:S01]  /*07e0*/  FMUL.FTZ R5, R0.reuse, R5 ;  /* 0x0000000500057220 */ /* 0x042fe20000410000 */
[----:B------:R-:W-:-:S03]  /*07f0*/  FMUL.FTZ R0, R0, R4 ;  /* 0x0000000400007220 */ /* 0x000fc60000410000 */
[----:B--2---:R-:W-:Y:S01]  /*0800*/  FMUL.FTZ R5, R5, UR4 ;  /* 0x0000000405057c20 */ /* 0x004fe20008410000 */
[----:B------:R-:W-:-:S05]  /*0810*/  FMUL.FTZ R0, R0, UR4 ;  /* 0x0000000400007c20 */ /* 0x000fca0008410000 */
[----:B------:R-:W-:Y:S08]  /*0820*/  F2I.S8.NTZ R5, R5 ;  /* 0x0000000500057305 */ /* 0x000ff00000202100 */
[----:B------:R-:W1:Y:S02]  /*0830*/  F2I.S8.NTZ R0, R0 ;  /* 0x0000000000007305 */ /* 0x000e640000202100 */
[----:B-1----:R-:W-:-:S05]  /*0840*/  PRMT R7, R0, 0x7604, R5 ;  /* 0x0000760400077816 */ /* 0x002fca0000000005 */
[----:B------:R-:W-:Y:S01]  /*0850*/  STG.E.U16 desc[UR6][R2.64], R7 ;  /* 0x0000000702007986 */ /* 0x000fe2000c101506 */
[----:B------:R-:W-:Y:S05]  /*0860*/  EXIT ;  /* 0x000000000000794d */ /* 0x000fea0003800000 */
.L_x_340:
        /* <DEDUP_REMOVED lines=9> */
.L_x_391:


//--------------------- .text._ZN17fastertransformer16normalize_kernelI7__half26__halfEEvPT_PKT0_iiii --------------------------
	.section	.text._ZN17fastertransformer16normalize_kernelI7__half26__halfEEvPT_PKT0_iiii,"ax",@progbits
	.align	128
        .global         _ZN17fastertransformer16normalize_kernelI7__half26__halfEEvPT_PKT0_iiii
        .type           _ZN17fastertransformer16normalize_kernelI7__half26__halfEEvPT_PKT0_iiii,@function
        .size           _ZN17fastertransformer16normalize_kernelI7__half26__halfEEvPT_PKT0_iiii,(.L_x_392 - _ZN17fastertransformer16normalize_kernelI7__half26__halfEEvPT_PKT0_iiii)
        .other          _ZN17fastertransformer16normalize_kernelI7__half26__halfEEvPT_PKT0_iiii,@"STO_CUDA_ENTRY STV_DEFAULT"
_ZN17fastertransformer16normalize_kernelI7__half26__halfEEvPT_PKT0_iiii:
.text._ZN17fastertransformer16normalize_kernelI7__half26__halfEEvPT_PKT0_iiii:
[----:B------:R-:W0:Y:S01]  /*0000*/  LDC R1, c[0x0][0x37c] ;  /* 0x0000df00ff017b82 */ /* 0x000e220000000800 */
[----:B------:R-:W1:Y:S07]  /*0010*/  S2R R11, SR_CTAID.Y ;  /* 0x00000000000b7919 */ /* 0x000e6e0000002600 */
[----:B------:R-:W2:Y:S01]  /*0020*/  LDC.64 R12, c[0x0][0x388] ;  /* 0x0000e200ff0c7b82 */ /* 0x000ea20000000a00 */
[----:B------:R-:W3:Y:S01]  /*0030*/  LDCU.64 UR6, c[0x0][0x358] ;  /* 0x00006b00ff0677ac */ /* 0x000ee20008000a00 */
[----:B0-----:R-:W-:Y:S01]  /*0040*/  IADD3 R1, PT, PT, R1, -0x8, RZ ;  /* 0xfffffff801017810 */ /* 0x001fe20007ffe0ff */
[----:B------:R-:W0:Y:S04]  /*0050*/  S2R R7, SR_TID.X ;  /* 0x0000000000077919 */ /* 0x000e280000002100 */
[----:B------:R4:W-:Y:S01]  /*0060*/  STL [R1], RZ ;  /* 0x000000ff01007387 */ /* 0x0009e20000100800 */
[----:B------:R-:W1:Y:S08]  /*0070*/  S2UR UR4, SR_CTAID.Z ;  /* 0x00000000000479c3 */ /* 0x000e700000002700 */
[----:B------:R-:W1:Y:S08]  /*0080*/  LDC.64 R2, c[0x0][0x398] ;  /* 0x0000e600ff027b82 */ /* 0x000e700000000a00 */
[----:B------:R-:W5:Y:S01]  /*0090*/  S2UR UR5, SR_CTAID.X ;  /* 0x00000000000579c3 */ /* 0x000f620000002500 */
[----:B--2---:R-:W-:-:S04]  /*00a0*/  ISETP.NE.U32.AND P0, PT, R12, RZ, PT ;  /* 0x000000ff0c00720c */ /* 0x004fc80003f05070 */
[----:B------:R-:W-:-:S03]  /*00b0*/  ISETP.NE.AND.EX P0, PT, R13, RZ, PT, P0 ;  /* 0x000000ff0d00720c */ /* 0x000fc60003f05300 */
[----:B------:R-:W5:Y:S08]  /*00c0*/  LDC R5, c[0x0][0x394] ;  /* 0x0000e500ff057b82 */ /* 0x000f700000000800 */
[----:B------:R-:W2:Y:S01]  /*00d0*/  LDC.64 R8, c[0x0][0x380] ;  /* 0x0000e000ff087b82 */ /* 0x000ea20000000a00 */
[----:B-1----:R-:W-:Y:S01]  /*00e0*/  IMAD R0, R2, UR4, R11 ;  /* 0x0000000402007c24 */ /* 0x002fe2000f8e020b */
[----:B------:R-:W1:Y:S01]  /*00f0*/  LDCU UR4, c[0x0][0x2f8] ;  /* 0x00005f00ff0477ac */ /* 0x000e620008000800 */
[----:B------:R-:W-:-:S04]  /*0100*/  LEA.HI R10, R3, R3, RZ, 0x1 ;  /* 0x00000003030a7211 */ /* 0x000fc800078f08ff */
[----:B------:R-:W-:-:S04]  /*0110*/  SHF.R.S32.HI R10, RZ, 0x1, R10 ;  /* 0x00000001ff0a7819 */ /* 0x000fc8000001140a */
[----:B0-----:R-:W-:Y:S01]  /*0120*/  ISETP.GE.AND P1, PT, R7, R10, PT ;  /* 0x0000000a0700720c */ /* 0x001fe20003f26270 */
[----:B-----5:R-:W-:Y:S01]  /*0130*/  IMAD R0, R0, R5, UR5 ;  /* 0x0000000500007e24 */ /* 0x020fe2000f8e0205 */
[----:B------:R-:W0:Y:S01]  /*0140*/  LDCU UR5, c[0x0][0x2fc] ;  /* 0x00005f80ff0577ac */ /* 0x000e220008000800 */
[----:B------:R-:W5:Y:S02]  /*0150*/  @P0 LDC.64 R4, c[0x0][0x388] ;  /* 0x0000e200ff040b82 */ /* 0x000f640000000a00 */
[----:B------:R-:W-:Y:S01]  /*0160*/  IMAD R0, R0, R3, RZ ;  /* 0x0000000300007224 */ /* 0x000fe200078e02ff */
[----:B-1----:R-:W-:-:S04]  /*0170*/  IADD3 R13, P2, PT, R1, UR4, RZ ;  /* 0x00000004010d7c10 */ /* 0x002fc8000ff5e0ff */
[----:B------:R-:W-:-:S04]  /*0180*/  LEA.HI R0, R0, R0, RZ, 0x1 ;  /* 0x0000000000007211 */ /* 0x000fc800078f08ff */
[----:B------:R-:W-:-:S05]  /*0190*/  LEA.HI.SX32 R3, R0, R7, 0x1f ;  /* 0x0000000700037211 */ /* 0x000fca00078ffaff */
[----:B--2---:R-:W-:Y:S01]  /*01a0*/  IMAD.WIDE R8, R3, 0x4, R8 ;  /* 0x0000000403087825 */ /* 0x004fe200078e0208 */
[----:B0-----:R-:W-:Y:S02]  /*01b0*/  IADD3.X R3, PT, PT, RZ, UR5, RZ, P2, !PT ;  /* 0x00000005ff037c10 */ /* 0x001fe400097fe4ff */
[----:B------:R-:W-:Y:S02]  /*01c0*/  SEL R12, R8, R13, !P1 ;  /* 0x0000000d080c7207 */ /* 0x000fe40004800000 */
[----:B------:R-:W-:Y:S01]  /*01d0*/  SEL R13, R9, R3, !P1 ;  /* 0x00000003090d7207 */ /* 0x000fe20004800000 */
[----:B-----5:R-:W-:-:S04]  /*01e0*/  @P0 IMAD.WIDE.U32 R4, R11, 0x2, R4 ;  /* 0x000000020b040825 */ /* 0x020fc800078e0004 */
[----:B---3--:R-:W2:Y:S04]  /*01f0*/  LD.E R3, desc[UR6][R12.64] ;  /* 0x000000060c037980 */ /* 0x008ea8000c101900 */
[----:B------:R-:W3:Y:S01]  /*0200*/  @P0 LDG.E.U16 R4, desc[UR6][R4.64] ;  /* 0x0000000604040981 */ /* 0x000ee2000c1e1500 */
[----:B------:R-:W0:Y:S01]  /*0210*/  LDCU UR4, c[0x0][0x360] ;  /* 0x00006c00ff0477ac */ /* 0x000e220008000800 */
[----:B------:R-:W-:Y:S01]  /*0220*/  HFMA2 R2, -RZ, RZ, 1.875, 0 ;  /* 0x3f800000ff027431 */ /* 0x000fe200000001ff */
[----:B0-----:R-:W-:Y:S01]  /*0230*/  UISETP.GT.U32.AND UP0, UPT, UR4, 0x20, UPT ;  /* 0x000000200400788c */ /* 0x001fe2000bf04070 */
[--C-:B--2---:R-:W-:Y:S02]  /*0240*/  HADD2.F32 R0, -RZ, R3.reuse.H1_H1 ;  /* 0x30000003ff007230 */ /* 0x104fe40000004100 */
[----:B------:R-:W-:-:S02]  /*0250*/  HADD2.F32 R3, -RZ, R3.H0_H0 ;  /* 0x20000003ff037230 */ /* 0x000fc40000004100 */
[----:B---3--:R-:W-:Y:S02]  /*0260*/  @P0 HADD2.F32 R2, -RZ, R4.H0_H0 ;  /* 0x20000004ff020230 */ /* 0x008fe40000004100 */
[----:B------:R-:W-:-:S04]  /*0270*/  FMUL.FTZ R6, R0, R0 ;  /* 0x0000000000067220 */ /* 0x000fc80000410000 */
[----:B------:R-:W-:Y:S01]  /*0280*/  FFMA.FTZ R6, R3, R3, R6 ;  /* 0x0000000303067223 */ /* 0x000fe20000010006 */
[----:B----4-:R-:W-:Y:S06]  /*0290*/  BRA.U UP0, `(.L_x_341) ;  /* 0x00000001002c7547 */ /* 0x010fec000b800000 */
        /* <DEDUP_REMOVED lines=11> */
.L_x_341:
[----:B------:R-:W0:Y:S01]  /*0350*/  SHFL.BFLY PT, R5, R6, 0x10, 0x1f ;  /* 0x0e001f0006057f89 */ /* 0x000e2200000e0000 */
[----:B------:R-:W-:Y:S02]  /*0360*/  I2FP.F32.U32 R13, UR4 ;  /* 0x00000004000d7c45 */ /* 0x000fe40008201000 */
[----:B------:R-:W-:-:S03]  /*0370*/  I2FP.F32.U32 R14, R7 ;  /* 0x00000007000e7245 */ /* 0x000fc60000201000 */
[----:B------:R-:W-:-:S05]  /*0380*/  FMUL.FTZ R15, R13, 0.03125 ;  /* 0x3d0000000d0f7820 */ /* 0x000fca0000410000 */
[----:B------:R-:W-:Y:S01]  /*0390*/  FSETP.GT.FTZ.AND P1, PT, R15, R14, PT ;  /* 0x0000000e0f00720b */ /* 0x000fe20003f34000 */
[----:B0-----:R-:W-:-:S12]  /*03a0*/  FADD.FTZ R5, R6, R5 ;  /* 0x0000000506057221 */ /* 0x001fd80000010000 */
[----:B------:R-:W0:Y:S01]  /*03b0*/  @P1 S2R R16, SR_CgaCtaId ;  /* 0x0000000000101919 */ /* 0x000e220000008800 */
[----:B------:R-:W1:Y:S02]  /*03c0*/  SHFL.BFLY PT, R4, R5, 0x8, 0x1f ;  /* 0x0d001f0005047f89 */ /* 0x000e6400000e0000 */
[----:B-1----:R-:W-:-:S05]  /*03d0*/  FADD.FTZ R11, R5, R4 ;  /* 0x00000004050b7221 */ /* 0x002fca0000010000 */
[----:B------:R-:W1:Y:S02]  /*03e0*/  SHFL.BFLY PT, R4, R11, 0x4, 0x1f ;  /* 0x0c801f000b047f89 */ /* 0x000e6400000e0000 */
[----:B-1----:R-:W-:Y:S01]  /*03f0*/  FADD.FTZ R12, R11, R4 ;  /* 0x000000040b0c7221 */ /* 0x002fe20000010000 */
[----:B------:R-:W-:Y:S02]  /*0400*/  LOP3.LUT P0, R4, R7, 0x1f, RZ, 0xc0, !PT ;  /* 0x0000001f07047812 */ /* 0x000fe4000780c0ff */
[----:B------:R-:W-:Y:S02]  /*0410*/  @P1 MOV R11, 0x400 ;  /* 0x00000400000b1802 */ /* 0x000fe40000000f00 */
[----:B------:R-:W1:Y:S02]  /*0420*/  SHFL.BFLY PT, R13, R12, 0x2, 0x1f ;  /* 0x0c401f000c0d7f89 */ /* 0x000e6400000e0000 */
[----:B------:R-:W-:-:S04]  /*0430*/  @P1 IADD3 R11, PT, PT, R11, 0x4, RZ ;  /* 0x000000040b0b1810 */ /* 0x000fc80007ffe0ff */
[----:B0-----:R-:W-:-:S03]  /*0440*/  @P1 LEA R11, R16, R11, 0x18 ;  /* 0x0000000b100b1211 */ /* 0x001fc600078ec0ff */
[----:B------:R-:W0:Y:S01]  /*0450*/  @!P0 S2R R14, SR_CgaCtaId ;  /* 0x00000000000e8919 */ /* 0x000e220000008800 */
[----:B------:R-:W-:Y:S02]  /*0460*/  @!P0 MOV R5, 0x400 ;  /* 0x0000040000058802 */ /* 0x000fe40000000f00 */
[----:B------:R-:W-:Y:S02]  /*0470*/  @P1 LEA R11, R4, R11, 0x2 ;  /* 0x0000000b040b1211 */ /* 0x000fe400078e10ff */
[----:B------:R-:W-:Y:S02]  /*0480*/  @!P0 IADD3 R5, PT, PT, R5, 0x4, RZ ;  /* 0x0000000405058810 */ /* 0x000fe40007ffe0ff */
[----:B------:R-:W-:Y:S01]  /*0490*/  MOV R4, RZ ;  /* 0x000000ff00047202 */ /* 0x000fe20000000f00 */
[----:B-1----:R-:W-:-:S05]  /*04a0*/  FADD.FTZ R13, R12, R13 ;  /* 0x0000000d0c0d7221 */ /* 0x002fca0000010000 */
[----:B------:R-:W1:Y:S01]  /*04b0*/  SHFL.BFLY PT, R6, R13, 0x1, 0x1f ;  /* 0x0c201f000d067f89 */ /* 0x000e6200000e0000 */
[----:B0-----:R-:W-:-:S04]  /*04c0*/  @!P0 LEA R12, R14, R5, 0x18 ;  /* 0x000000050e0c8211 */ /* 0x001fc800078ec0ff */
[----:B------:R-:W-:Y:S01]  /*04d0*/  @!P0 LEA.HI R5, R7, R12, RZ, 0x1d ;  /* 0x0000000c07058211 */ /* 0x000fe200078fe8ff */
[----:B-1----:R-:W-:-:S05]  /*04e0*/  FADD.FTZ R6, R13, R6 ;  /* 0x000000060d067221 */ /* 0x002fca0000010000 */
        /* <DEDUP_REMOVED lines=13> */
.L_x_342:
        /* <DEDUP_REMOVED lines=30> */
.L_x_344:
[----:B------:R-:W-:Y:S05]  /*07a0*/  BSYNC.RECONVERGENT B0 ;  /* 0x0000000000007941 */ /* 0x000fea0003800200 */
.L_x_343:
[----:B------:R-:W1:Y:S08]  /*07b0*/  S2UR UR5, SR_CgaCtaId ;  /* 0x00000000000579c3 */ /* 0x000e700000008800 */
[----:B------:R-:W-:Y:S01]  /*07c0*/  BAR.SYNC.DEFER_BLOCKING 0x0 ;  /* 0x0000000000007b1d */ /* 0x000fe20000010000 */
[----:B------:R-:W-:-:S05]  /*07d0*/  ISETP.GE.AND P0, PT, R7, R10, PT ;  /* 0x0000000a0700720c */ /* 0x000fca0003f06270 */
[----:B------:R-:W-:Y:S02]  /*07e0*/  UMOV UR4, 0x400 ;  /* 0x0000040000047882 */ /* 0x000fe40000000000 */
[----:B-1----:R-:W-:-:S09]  /*07f0*/  ULEA UR4, UR5, UR4, 0x18 ;  /* 0x0000000405047291 */ /* 0x002fd2000f8ec0ff */
[----:B0-----:R-:W0:Y:S02]  /*0800*/  LDS R2, [UR4] ;  /* 0x00000004ff027984 */ /* 0x001e240008000800 */
[-C--:B0-----:R-:W-:Y:S01]  /*0810*/  FMUL.FTZ R3, R3, R2.reuse ;  /* 0x0000000203037220 */ /* 0x081fe20000410000 */
[----:B------:R-:W-:-:S05]  /*0820*/  FMUL.FTZ R0, R0, R2 ;  /* 0x0000000200007220 */ /* 0x000fca0000410000 */
[----:B------:R-:W-:Y:S01]  /*0830*/  F2FP.F16.F32.PACK_AB R3, R0, R3 ;  /* 0x000000030003723e */ /* 0x000fe200000000ff */
[----:B------:R-:W-:Y:S06]  /*0840*/  @P0 EXIT ;  /* 0x000000000000094d */ /* 0x000fec0003800000 */
[----:B------:R-:W-:Y:S01]  /*0850*/  STG.E desc[UR6][R8.64], R3 ;  /* 0x0000000308007986 */ /* 0x000fe2000c101906 */
[----:B------:R-:W-:Y:S05]  /*0860*/  EXIT ;  /* 0x000000000000794d */ /* 0x000fea0003800000 */
.L_x_345:
        /* <DEDUP_REMOVED lines=9> */
.L_x_392:


//--------------------- .text._ZN17fastertransformer30normalize_for_FMHA_INT8_kernelEP5char2PK6__halfiiiiffff --------------------------
	.section	.text._ZN17fastertransformer30normalize_for_FMHA_INT8_kernelEP5char2PK6__halfiiiiffff,"ax",@progbits
	.align	128
        .global         _ZN17fastertransformer30normalize_for_FMHA_INT8_kernelEP5char2PK6__halfiiiiffff
        .type           _ZN17fastertransformer30normalize_for_FMHA_INT8_kernelEP5char2PK6__halfiiiiffff,@function
        .size           _ZN17fastertransformer30normalize_for_FMHA_INT8_kernelEP5char2PK6__halfiiiiffff,(.L_x_393 - _ZN17fastertransformer30normalize_for_FMHA_INT8_kernelEP5char2PK6__halfiiiiffff)
        .other          _ZN17fastertransformer30normalize_for_FMHA_INT8_kernelEP5char2PK6__halfiiiiffff,@"STO_CUDA_ENTRY STV_DEFAULT"
_ZN17fastertransformer30normalize_for_FMHA_INT8_kernelEP5char2PK6__halfiiiiffff:
.text._ZN17fastertransformer30normalize_for_FMHA_INT8_kernelEP5char2PK6__halfiiiiffff:
[----:B------:R-:W-:Y:S01]  /*0000*/  LDC R1, c[0x0][0x37c] ;  /* 0x0000df00ff017b82 */ /* 0x000fe20000000800 */
[----:B------:R-:W0:Y:S07]  /*0010*/  S2R R4, SR_CTAID.X ;  /* 0x0000000000047919 */ /* 0x000e2e0000002500 */
[----:B------:R-:W-:Y:S01]  /*0020*/  S2UR UR4, SR_CTAID.Z ;  /* 0x00000000000479c3 */ /* 0x000fe20000002700 */
[----:B------:R-:W1:Y:S01]  /*0030*/  LDCU UR6, c[0x0][0x394] ;  /* 0x00007280ff0677ac */ /* 0x000e620008000800 */
[----:B------:R-:W2:Y:S06]  /*0040*/  S2R R0, SR_TID.X ;  /* 0x0000000000007919 */ /* 0x000eac0000002100 */
[----:B------:R-:W1:Y:S08]  /*0050*/  S2UR UR5, SR_CTAID.Y ;  /* 0x00000000000579c3 */ /* 0x000e700000002600 */
[----:B------:R-:W3:Y:S08]  /*0060*/  LDC.64 R8, c[0x0][0x398] ;  /* 0x0000e600ff087b82 */ /* 0x000ef00000000a00 */
[----:B------:R-:W4:Y:S01]  /*0070*/  LDC.64 R2, c[0x0][0x380] ;  /* 0x0000e000ff027b82 */ /* 0x000f220000000a00 */
[----:B0-----:R-:W-:Y:S01]  /*0080*/  SHF.R.U32.HI R5, RZ, 0x1, R4 ;  /* 0x00000001ff057819 */ /* 0x001fe20000011604 */
[----:B-1----:R-:W-:Y:S01]  /*0090*/  UIMAD UR4, UR4, UR6, UR5 ;  /* 0x00000006040472a4 */ /* 0x002fe2000f8e0205 */
[----:B------:R-:W-:Y:S01]  /*00a0*/  LOP3.LUT R4, R4, 0x1, RZ, 0xc0, !PT ;  /* 0x0000000104047812 */ /* 0x000fe200078ec0ff */
[----:B------:R-:W0:Y:S03]  /*00b0*/  LDCU.64 UR6, c[0x0][0x358] ;  /* 0x00006b00ff0677ac */ /* 0x000e260008000a00 */
[----:B------:R-:W-:Y:S01]  /*00c0*/  ISETP.NE.U32.AND P1, PT, R4, 0x1, PT ;  /* 0x000000010400780c */ /* 0x000fe20003f25070 */
[----:B---3--:R-:W-:-:S04]  /*00d0*/  IMAD R7, R8, UR4, R5 ;  /* 0x0000000408077c24 */ /* 0x008fc8000f8e0205 */
[----:B------:R-:W-:Y:S01]  /*00e0*/  IMAD R6, R7, 0x3, R4 ;  /* 0x0000000307067824 */ /* 0x000fe200078e0204 */
[----:B------:R-:W-:-:S03]  /*00f0*/  LEA.HI R7, R9, R9, RZ, 0x1 ;  /* 0x0000000909077211 */ /* 0x000fc600078f08ff */
[----:B------:R-:W-:Y:S01]  /*0100*/  IMAD R6, R6, R9, RZ ;  /* 0x0000000906067224 */ /* 0x000fe200078e02ff */
[----:B------:R-:W-:-:S04]  /*0110*/  SHF.R.S32.HI R9, RZ, 0x1, R7 ;  /* 0x00000001ff097819 */ /* 0x000fc80000011407 */
[----:B------:R-:W-:Y:S02]  /*0120*/  LEA.HI R7, R6, R6, RZ, 0x1 ;  /* 0x0000000606077211 */ /* 0x000fe400078f08ff */
[----:B--2---:R-:W-:Y:S02]  /*0130*/  ISETP.GE.AND P0, PT, R0, R9, PT ;  /* 0x000000090000720c */ /* 0x004fe40003f06270 */
[----:B------:R-:W-:Y:S01]  /*0140*/  LEA.HI.SX32 R7, R7, R0, 0x1f ;  /* 0x0000000007077211 */ /* 0x000fe200078ffaff */
[----:B------:R-:W1:Y:S04]  /*0150*/  @P1 LDC.64 R8, c[0x0][0x388] ;  /* 0x0000e200ff081b82 */ /* 0x000e680000000a00 */
[----:B----4-:R-:W-:-:S06]  /*0160*/  IMAD.WIDE R2, R7, 0x2, R2 ;  /* 0x0000000207027825 */ /* 0x010fcc00078e0202 */
[----:B0-----:R-:W2:Y:S01]  /*0170*/  @!P0 LDG.E.U16 R11, desc[UR6][R2.64] ;  /* 0x00000006020b8981 */ /* 0x001ea2000c1e1500 */
[----:B-1----:R-:W-:-:S06]  /*0180*/  @P1 IMAD.WIDE.U32 R8, R5, 0x2, R8 ;  /* 0x0000000205081825 */ /* 0x002fcc00078e0008 */
[----:B------:R0:W3:Y:S01]  /*0190*/  @P1 LDG.E.U16 R8, desc[UR6][R8.64] ;  /* 0x0000000608081981 */ /* 0x0000e2000c1e1500 */
[----:B------:R-:W1:Y:S01]  /*01a0*/  LDC R7, c[0x0][0x3a4] ;  /* 0x0000e900ff077b82 */ /* 0x000e620000000800 */
[----:B------:R-:W4:Y:S01]  /*01b0*/  LDCU UR4, c[0x0][0x360] ;  /* 0x00006c00ff0477ac */ /* 0x000f220008000800 */
[----:B------:R-:W-:Y:S01]  /*01c0*/  HFMA2 R5, -RZ, RZ, 0, 0 ;  /* 0x00000000ff057431 */ /* 0x000fe200000001ff */
[----:B------:R-:W-:-:S05]  /*01d0*/  MOV R6, RZ ;  /* 0x000000ff00067202 */ /* 0x000fca0000000f00 */
[----:B------:R-:W5:Y:S01]  /*01e0*/  LDC R4, c[0x0][0x3ac] ;  /* 0x0000eb00ff047b82 */ /* 0x000f620000000800 */
[----:B----4-:R-:W-:-:S07]  /*01f0*/  UISETP.GT.U32.AND UP0, UPT, UR4, 0x20, UPT ;  /* 0x000000200400788c */ /* 0x010fce000bf04070 */
[----:B-1----:R-:W1:Y:S08]  /*0200*/  @P1 LDC R7, c[0x0][0x3a0] ;  /* 0x0000e800ff071b82 */ /* 0x002e700000000800 */
[----:B-----5:R-:W4:Y:S01]  /*0210*/  @P1 LDC R4, c[0x0][0x3a8] ;  /* 0x0000ea00ff041b82 */ /* 0x020f220000000800 */
[----:B--2---:R-:W1:Y:S08]  /*0220*/  @!P0 I2F.S8 R12, R11.B1 ;  /* 0x1000000b000c8306 */ /* 0x004e700000001400 */
[----:B------:R-:W2:Y:S01]  /*0230*/  @!P0 I2F.S8 R10, R11 ;  /* 0x0000000b000a8306 */ /* 0x000ea20000001400 */
[----:B-1----:R-:W-:-:S04]  /*0240*/  @!P0 FMUL.FTZ R5, R12, R7 ;  /* 0x000000070c058220 */ /* 0x002fc80000410000 */
[----:B0-----:R-:W-:Y:S01]  /*0250*/  FMUL.FTZ R9, R5, R5 ;  /* 0x0000000505097220 */ /* 0x001fe20000410000 */
[----:B--2---:R-:W-:Y:S01]  /*0260*/  @!P0 FMUL.FTZ R6, R10, R7 ;  /* 0x000000070a068220 */ /* 0x004fe20000410000 */
[----:B------:R-:W-:Y:S02]  /*0270*/  HFMA2 R7, -RZ, RZ, 1.875, 0 ;  /* 0x3f800000ff077431 */ /* 0x000fe400000001ff */
[----:B---3--:R-:W-:Y:S02]  /*0280*/  @P1 HADD2.F32 R7, -RZ, R8.H0_H0 ;  /* 0x20000008ff071230 */ /* 0x008fe40000004100 */
        /* <DEDUP_REMOVED lines=13> */
.L_x_346:
        /* <DEDUP_REMOVED lines=17> */
[----:B------:R-:W-:-:S02]  /*0470*/  @!P1 IADD3 R10, PT, PT, R10, 0x4, RZ ;  /* 0x000000040a0a9810 */ /* 0x000fc40007ffe0ff */
[----:B--2---:R-:W-:Y:S01]  /*0480*/  @P2 LEA R15, R15, R14, 0x18 ;  /* 0x0000000e0f0f2211 */ /* 0x004fe200078ec0ff */
[----:B0-----:R-:W-:Y:S01]  /*0490*/  FADD.FTZ R12, R11, R12 ;  /* 0x0000000c0b0c7221 */ /* 0x001fe20000010000 */
[----:B-1----:R-:W-:-:S04]  /*04a0*/  @!P1 LEA R11, R13, R10, 0x18 ;  /* 0x0000000a0d0b9211 */ /* 0x002fc800078ec0ff */
[----:B------:R-:W0:Y:S01]  /*04b0*/  SHFL.BFLY PT, R9, R12, 0x1, 0x1f ;  /* 0x0c201f000c097f89 */ /* 0x000e2200000e0000 */
[----:B------:R-:W-:Y:S01]  /*04c0*/  @!P1 LEA.HI R11, R0, R11, RZ, 0x1d ;  /* 0x0000000b000b9211 */ /* 0x000fe200078fe8ff */
        /* <DEDUP_REMOVED lines=16> */
.L_x_347:
        /* <DEDUP_REMOVED lines=28> */
[----:B0-----:R-:W-:-:S04]  /*0790*/  FMUL.FTZ R7, R0, R7 ;  /* 0x0000000700077220 */ /* 0x001fc80000410000 */
[----:B------:R-:W-:-:S05]  /*07a0*/  FMUL.FTZ R4, R7, R4 ;  /* 0x0000000407047220 */ /* 0x000fca0000410000 */
[----:B------:R0:W-:Y:S02]  /*07b0*/  STS [UR4], R4 ;  /* 0x00000004ff007988 */ /* 0x0001e40008000804 */
.L_x_349:
[----:B------:R-:W-:Y:S05]  /*07c0*/  BSYNC.RECONVERGENT B0 ;  /* 0x0000000000007941 */ /* 0x000fea0003800200 */
.L_x_348:
[----:B------:R-:W-:Y:S06]  /*07d0*/  BAR.SYNC.DEFER_BLOCKING 0x0 ;  /* 0x0000000000007b1d */ /* 0x000fec0000010000 */
[----:B------:R-:W-:Y:S05]  /*07e0*/  @P0 EXIT ;  /* 0x000000000000094d */ /* 0x000fea0003800000 */
[----:B------:R-:W1:Y:S01]  /*07f0*/  S2UR UR5, SR_CgaCtaId ;  /* 0x00000000000579c3 */ /* 0x000e620000008800 */
[----:B------:R-:W-:Y:S02]  /*0800*/  UMOV UR4, 0x400 ;  /* 0x0000040000047882 */ /* 0x000fe40000000000 */
[----:B-1----:R-:W-:-:S09]  /*0810*/  ULEA UR4, UR5, UR4, 0x18 ;  /* 0x0000000405047291 */ /* 0x002fd2000f8ec0ff */
[----:B------:R-:W1:Y:S02]  /*0820*/  LDS R0, [UR4] ;  /* 0x00000004ff007984 */ /* 0x000e640008000800 */
[C---:B-1----:R-:W-:Y:S01]  /*0830*/  FMUL.FTZ R6, R0.reuse, R6 ;  /* 0x0000000600067220 */ /* 0x042fe20000410000 */
[----:B------:R-:W-:-:S04]  /*0840*/  FMUL.FTZ R0, R0, R5 ;  /* 0x0000000500007220 */ /* 0x000fc80000410000 */
[----:B------:R-:W-:Y:S08]  /*0850*/  F2I.S8.NTZ R5, R0 ;  /* 0x0000000000057305 */ /* 0x000ff00000202100 */
[----:B------:R-:W1:Y:S02]  /*0860*/  F2I.S8.NTZ R6, R6 ;  /* 0x0000000600067305 */ /* 0x000e640000202100 */
[----:B-1----:R-:W-:-:S05]  /*0870*/  PRMT R5, R5, 0x7604, R6 ;  /* 0x0000760405057816 */ /* 0x002fca0000000006 */
[----:B------:R-:W-:Y:S01]  /*0880*/  STG.E.U16 desc[UR6][R2.64], R5 ;  /* 0x0000000502007986 */ /* 0x000fe2000c101506 */
[----:B------:R-:W-:Y:S05]  /*0890*/  EXIT ;  /* 0x000000000000794d */ /* 0x000fea0003800000 */
.L_x_350:
        /* <DEDUP_REMOVED lines=14> */
.L_x_393:


//--------------------- .text._ZN17fastertransformer25normalize_for_FMHA_kernelEP7__half2PK6__halfiiiif --------------------------
	.section	.text._ZN17fastertransformer25normalize_for_FMHA_kernelEP7__half2PK6__halfiiiif,"ax",@progbits
	.align	128
        .global         _ZN17fastertransformer25normalize_for_FMHA_kernelEP7__half2PK6__halfiiiif
        .type           _ZN17fastertransformer25normalize_for_FMHA_kernelEP7__half2PK6__halfiiiif,@function
        .size           _ZN17fastertransformer25normalize_for_FMHA_kernelEP7__half2PK6__halfiiiif,(.L_x_394 - _ZN17fastertransformer25normalize_for_FMHA_kernelEP7__half2PK6__halfiiiif)
        .other          _ZN17fastertransformer25normalize_for_FMHA_kernelEP7__half2PK6__halfiiiif,@"STO_CUDA_ENTRY STV_DEFAULT"
_ZN17fastertransformer25normalize_for_FMHA_kernelEP7__half2PK6__halfiiiif:
.text._ZN17fastertransformer25normalize_for_FMHA_kernelEP7__half2PK6__halfiiiif:
[----:B------:R-:W0:Y:S01]  /*0000*/  LDC R1, c[0x0][0x37c] ;  /* 0x0000df00ff017b82 */ /* 0x000e220000000800 */
[----:B------:R-:W1:Y:S07]  /*0010*/  S2R R13, SR_CTAID.X ;  /* 0x00000000000d7919 */ /* 0x000e6e0000002500 */
[----:B------:R-:W-:Y:S01]  /*0020*/  S2UR UR4, SR_CTAID.Z ;  /* 0x00000000000479c3 */ /* 0x000fe20000002700 */
[----:B------:R-:W2:Y:S01]  /*0030*/  LDCU UR6, c[0x0][0x394] ;  /* 0x00007280ff0677ac */ /* 0x000ea20008000800 */
[----:B0-----:R-:W-:Y:S01]  /*0040*/  IADD3 R1, PT, PT, R1, -0x8, RZ ;  /* 0xfffffff801017810 */ /* 0x001fe20007ffe0ff */
[----:B------:R-:W0:Y:S04]  /*0050*/  S2R R10, SR_TID.X ;  /* 0x00000000000a7919 */ /* 0x000e280000002100 */
[----:B------:R3:W-:Y:S01]  /*0060*/  STL [R1], RZ ;  /* 0x000000ff01007387 */ /* 0x0007e20000100800 */
[----:B------:R-:W2:Y:S08]  /*0070*/  S2UR UR5, SR_CTAID.Y ;  /* 0x00000000000579c3 */ /* 0x000eb00000002600 */
[----:B------:R-:W4:Y:S08]  /*0080*/  LDC.64 R6, c[0x0][0x398] ;  /* 0x0000e600ff067b82 */ /* 0x000f300000000a00 */
[----:B------:R-:W5:Y:S01]  /*0090*/  LDC.64 R8, c[0x0][0x380] ;  /* 0x0000e000ff087b82 */ /* 0x000f620000000a00 */
[----:B-1----:R-:W-:Y:S01]  /*00a0*/  LOP3.LUT R0, R13, 0x1, RZ, 0xc0, !PT ;  /* 0x000000010d007812 */ /* 0x002fe200078ec0ff */
[----:B--2---:R-:W-:Y:S01]  /*00b0*/  UIMAD UR4, UR4, UR6, UR5 ;  /* 0x00000006040472a4 */ /* 0x004fe2000f8e0205 */
[----:B------:R-:W-:Y:S01]  /*00c0*/  SHF.R.U32.HI R13, RZ, 0x1, R13 ;  /* 0x00000001ff0d7819 */ /* 0x000fe2000001160d */
[----:B------:R-:W1:Y:S01]  /*00d0*/  LDCU UR5, c[0x0][0x2fc] ;  /* 0x00005f80ff0577ac */ /* 0x000e620008000800 */
[----:B------:R-:W-:Y:S01]  /*00e0*/  ISETP.NE.U32.AND P0, PT, R0, 0x1, PT ;  /* 0x000000010000780c */ /* 0x000fe20003f05070 */
[----:B------:R-:W2:Y:S02]  /*00f0*/  LDCU.64 UR6, c[0x0][0x358] ;  /* 0x00006b00ff0677ac */ /* 0x000ea40008000a00 */
[----:B----4-:R-:W-:Y:S01]  /*0100*/  IMAD R3, R6, UR4, R13 ;  /* 0x0000000406037c24 */ /* 0x010fe2000f8e020d */
[----:B------:R-:W-:-:S04]  /*0110*/  LEA.HI R11, R7, R7, RZ, 0x1 ;  /* 0x00000007070b7211 */ /* 0x000fc800078f08ff */
[----:B------:R-:W4:Y:S01]  /*0120*/  LDCU UR4, c[0x0][0x2f8] ;  /* 0x00005f00ff0477ac */ /* 0x000f220008000800 */
[----:B------:R-:W-:Y:S01]  /*0130*/  IMAD R0, R3, 0x3, R0 ;  /* 0x0000000303007824 */ /* 0x000fe200078e0200 */
[----:B------:R-:W-:-:S03]  /*0140*/  SHF.R.S32.HI R11, RZ, 0x1, R11 ;  /* 0x00000001ff0b7819 */ /* 0x000fc6000001140b */
[----:B------:R-:W3:Y:S01]  /*0150*/  @P0 LDC.64 R2, c[0x0][0x388] ;  /* 0x0000e200ff020b82 */ /* 0x000ee20000000a00 */
[----:B------:R-:W-:Y:S01]  /*0160*/  IMAD R0, R0, R7, RZ ;  /* 0x0000000700007224 */ /* 0x000fe200078e02ff */
[----:B0-----:R-:W-:-:S04]  /*0170*/  ISETP.GE.AND P1, PT, R10, R11, PT ;  /* 0x0000000b0a00720c */ /* 0x001fc80003f26270 */
[----:B------:R-:W-:Y:S02]  /*0180*/  LEA.HI R5, R0, R0, RZ, 0x1 ;  /* 0x0000000000057211 */ /* 0x000fe400078f08ff */
[----:B------:R-:W0:Y:S02]  /*0190*/  @P0 LDC R7, c[0x0][0x3a0] ;  /* 0x0000e800ff070b82 */ /* 0x000e240000000800 */
[----:B------:R-:W-:Y:S02]  /*01a0*/  LEA.HI.SX32 R5, R5, R10, 0x1f ;  /* 0x0000000a05057211 */ /* 0x000fe400078ffaff */
[----:B----4-:R-:W-:-:S03]  /*01b0*/  IADD3 R15, P2, PT, R1, UR4, RZ ;  /* 0x00000004010f7c10 */ /* 0x010fc6000ff5e0ff */
[----:B-----5:R-:W-:Y:S01]  /*01c0*/  IMAD.WIDE R8, R5, 0x4, R8 ;  /* 0x0000000405087825 */ /* 0x020fe200078e0208 */
[----:B-1----:R-:W-:Y:S02]  /*01d0*/  IADD3.X R5, PT, PT, RZ, UR5, RZ, P2, !PT ;  /* 0x00000005ff057c10 */ /* 0x002fe400097fe4ff */
[----:B------:R-:W-:Y:S02]  /*01e0*/  SEL R14, R8, R15, !P1 ;  /* 0x0000000f080e7207 */ /* 0x000fe40004800000 */
[----:B------:R-:W-:Y:S01]  /*01f0*/  SEL R15, R9, R5, !P1 ;  /* 0x00000005090f7207 */ /* 0x000fe20004800000 */
[----:B---3--:R-:W-:-:S04]  /*0200*/  @P0 IMAD.WIDE.U32 R12, R13, 0x2, R2 ;  /* 0x000000020d0c0825 */ /* 0x008fc800078e0002 */
[----:B--2---:R-:W2:Y:S04]  /*0210*/  LD.E R5, desc[UR6][R14.64] ;  /* 0x000000060e057980 */ /* 0x004ea8000c101900 */
[----:B------:R-:W3:Y:S01]  /*0220*/  @P0 LDG.E.U16 R3, desc[UR6][R12.64] ;  /* 0x000000060c030981 */ /* 0x000ee2000c1e1500 */
[----:B------:R-:W1:Y:S01]  /*0230*/  LDCU UR4, c[0x0][0x360] ;  /* 0x00006c00ff0477ac */ /* 0x000e620008000800 */
[----:B------:R-:W-:Y:S01]  /*0240*/  HFMA2 R2, -RZ, RZ, 1.875, 0 ;  /* 0x3f800000ff027431 */ /* 0x000fe200000001ff */
[----:B-1----:R-:W-:Y:S01]  /*0250*/  UISETP.GT.U32.AND UP0, UPT, UR4, 0x20, UPT ;  /* 0x000000200400788c */ /* 0x002fe2000bf04070 */
[----:B--2---:R-:W-:Y:S02]  /*0260*/  HADD2.F32 R0, -RZ, R5.H1_H1 ;  /* 0x30000005ff007230 */ /* 0x004fe40000004100 */
[----:B---3--:R-:W-:-:S03]  /*0270*/  @P0 HADD2.F32 R4, -RZ, R3.H0_H0 ;  /* 0x20000003ff040230 */ /* 0x008fc60000004100 */
[----:B------:R-:W-:Y:S01]  /*0280*/  FMUL.FTZ R6, R0, R0 ;  /* 0x0000000000067220 */ /* 0x000fe20000410000 */
[----:B------:R-:W-:Y:S02]  /*0290*/  HADD2.F32 R3, -RZ, R5.H0_H0 ;  /* 0x20000005ff037230 */ /* 0x000fe40000004100 */
[----:B0-----:R-:W-:-:S03]  /*02a0*/  @P0 FMUL.FTZ R2, R4, R7 ;  /* 0x0000000704020220 */ /* 0x001fc60000410000 */
        /* <DEDUP_REMOVED lines=13> */
.L_x_351:
        /* <DEDUP_REMOVED lines=39> */
.L_x_352:
        /* <DEDUP_REMOVED lines=30> */
.L_x_354:
[----:B------:R-:W-:Y:S05]  /*07d0*/  BSYNC.RECONVERGENT B0 ;  /* 0x0000000000007941 */ /* 0x000fea0003800200 */
.L_x_353:
        /* <DEDUP_REMOVED lines=12> */
.L_x_355:
        /* <DEDUP_REMOVED lines=14> */
.L_x_394:


//--------------------- .nv.global.init           --------------------------
	.section	.nv.global.init,"aw",@progbits
	.align	4
.nv.global.init:
	.type		mrg32k3aM1SubSeq,@object
	.size		mrg32k3aM1SubSeq,(mrg32k3aM2SubSeq - mrg32k3aM1SubSeq)
mrg32k3aM1SubSeq:
        /*0000*/ 	.byte	0x0b, 0xcc, 0xee, 0x04, 0x73, 0x29, 0x8b, 0x6f, 0xf6, 0x53, 0x03, 0xf6, 0x23, 0xf6, 0xea, 0xda
        /* <DEDUP_REMOVED lines=125> */
	.type		mrg32k3aM2SubSeq,@object
	.size		mrg32k3aM2SubSeq,(mrg32k3aM1 - mrg32k3aM2SubSeq)
mrg32k3aM2SubSeq:
        /* <DEDUP_REMOVED lines=126> */
	.type		mrg32k3aM1,@object
	.size		mrg32k3aM1,(mrg32k3aM1Seq - mrg32k3aM1)
mrg32k3aM1:
        /* <DEDUP_REMOVED lines=144> */
	.type		mrg32k3aM1Seq,@object
	.size		mrg32k3aM1Seq,(mrg32k3aM2 - mrg32k3aM1Seq)
mrg32k3aM1Seq:
        /* <DEDUP_REMOVED lines=144> */
	.type		mrg32k3aM2,@object
	.size		mrg32k3aM2,(mrg32k3aM2Seq - mrg32k3aM2)
mrg32k3aM2:
        /* <DEDUP_REMOVED lines=144> */
	.type		mrg32k3aM2Seq,@object
	.size		mrg32k3aM2Seq,(precalc_xorwow_matrix - mrg32k3aM2Seq)
mrg32k3aM2Seq:
        /* <DEDUP_REMOVED lines=144> */
	.type		precalc_xorwow_matrix,@object
	.size		precalc_xorwow_matrix,(precalc_xorwow_offset_matrix - precalc_xorwow_matrix)
precalc_xorwow_matrix:
        /* <DEDUP_REMOVED lines=6400> */
	.type		precalc_xorwow_offset_matrix,@object
	.size		precalc_xorwow_offset_matrix,(.L_1 - precalc_xorwow_offset_matrix)
precalc_xorwow_offset_matrix:
        /* <DEDUP_REMOVED lines=6400> */
.L_1:


//--------------------- .nv.shared._ZN17fastertransformer19normalize_kernel_v2ILi4ELi1ELi4EEEvP5char4PK6__halfiiiiff --------------------------
	.section	.nv.shared._ZN17fastertransformer19normalize_kernel_v2ILi4ELi1ELi4EEEvP5char4PK6__halfiiiiff,"aw",@nobits
	.sectionflags	@""
	.align	16
.nv.shared._ZN17fastertransformer19normalize_kernel_v2ILi4ELi1ELi4EEEvP5char4PK6__halfiiiiff:
	.zero		1040


//--------------------- .nv.shared.reserved.0     --------------------------
	.section	.nv.shared.reserved.0,"aw",@nobits
	.weak		__nv_reservedSMEM_offset_0_alias
	.size		__nv_reservedSMEM_offset_0_alias, 0, 64
	.other		__nv_reservedSMEM_offset_0_alias,@"STO_CUDA_RESERVED_SHARED STV_DEFAULT"
__nv_reservedSMEM_offset_0_alias:
	.zero		0
	.zero		64


//--------------------- .nv.global                --------------------------
	.section	.nv.global,"aw",@nobits
.nv.global:
	.type		_ZN51_INTERNAL_1fd921f6_20_normalize_kernels_cu_b578a2214cuda3std6ranges3__45__cpo9iter_moveE,@object
	.size		_ZN51_INTERNAL_1fd921f6_20_normalize_kernels_cu_b578a2214cuda3std6ranges3__45__cpo9iter_moveE,(_ZN51_INTERNAL_1fd921f6_20_normalize_kernels_cu_b578a2214cuda3std3__453_GLOBAL__N__1fd921f6_20_normalize_kernels_cu_b578a2216ignoreE - _ZN51_INTERNAL_1fd921f6_20_normalize_kernels_cu_b578a2214cuda3std6ranges3__45__cpo9iter_moveE)
_ZN51_INTERNAL_1fd921f6_20_normalize_kernels_cu_b578a2214cuda3std6ranges3__45__cpo9iter_moveE:
	.zero		1
	.type		_ZN51_INTERNAL_1fd921f6_20_normalize_kernels_cu_b578a2214cuda3std3__453_GLOBAL__N__1fd921f6_20_normalize_kernels_cu_b578a2216ignoreE,@object
	.size		_ZN51_INTERNAL_1fd921f6_20_normalize_kernels_cu_b578a2214cuda3std3__453_GLOBAL__N__1fd921f6_20_normalize_kernels_cu_b578a2216ignoreE,(_ZN51_INTERNAL_1fd921f6_20_normalize_kernels_cu_b578a2214cuda3std3__45__cpo4cendE - _ZN51_INTERNAL_1fd921f6_20_normalize_kernels_cu_b578a2214cuda3std3__453_GLOBAL__N__1fd921f6_20_normalize_kernels_cu_b578a2216ignoreE)
_ZN51_INTERNAL_1fd921f6_20_normalize_kernels_cu_b578a2214cuda3std3__453_GLOBAL__N__1fd921f6_20_normalize_kernels_cu_b578a2216ignoreE:
	.zero		1
	.type		_ZN51_INTERNAL_1fd921f6_20_normalize_kernels_cu_b578a2214cuda3std3__45__cpo4cendE,@object
	.size		_ZN51_INTERNAL_1fd921f6_20_normalize_kernels_cu_b578a2214cuda3std3__45__cpo4cendE,(_ZN51_INTERNAL_1fd921f6_20_normalize_kernels_cu_b578a2214cuda3std3__45__cpo3endE - _ZN51_INTERNAL_1fd921f6_20_normalize_kernels_cu_b578a2214cuda3std3__45__cpo4cendE)
_ZN51_INTERNAL_1fd921f6_20_normalize_kernels_cu_b578a2214cuda3std3__45__cpo4cendE:
	.zero		1
	.type		_ZN51_INTERNAL_1fd921f6_20_normalize_kernels_cu_b578a2214cuda3std3__45__cpo3endE,@object
	.size		_ZN51_INTERNAL_1fd921f6_20_normalize_kernels_cu_b578a2214cuda3std3__45__cpo3endE,(_ZN51_INTERNAL_1fd921f6_20_normalize_kernels_cu_b578a2214cuda3std3__48in_placeE - _ZN51_INTERNAL_1fd921f6_20_normalize_kernels_cu_b578a2214cuda3std3__45__cpo3endE)
_ZN51_INTERNAL_1fd921f6_20_normalize_kernels_cu_b578a2214cuda3std3__45__cpo3endE:
	.zero		1
	.type		_ZN51_INTERNAL_1fd921f6_20_normalize_kernels_cu_b578a2214cuda3std3__48in_placeE,@object
	.size		_ZN51_INTERNAL_1fd921f6_20_normalize_kernels_cu_b578a2214cuda3std3__48in_placeE,(_ZN51_INTERNAL_1fd921f6_20_normalize_kernels_cu_b578a2214cuda3std6ranges3__45__cpo7advanceE - _ZN51_INTERNAL_1fd921f6_20_normalize_kernels_cu_b578a2214cuda3std3__48in_placeE)
_ZN51_INTERNAL_1fd921f6_20_normalize_kernels_cu_b578a2214cuda3std3__48in_placeE:
	.zero		1
	.type		_ZN51_INTERNAL_1fd921f6_20_normalize_kernels_cu_b578a2214cuda3std6ranges3__45__cpo7advanceE,@object
	.size		_ZN51_INTERNAL_1fd921f6_20_normalize_kernels_cu_b578a2214cuda3std6ranges3__45__cpo7advanceE,(_ZN51_INTERNAL_1fd921f6_20_normalize_kernels_cu_b578a2214cuda3std3__45__cpo5beginE - _ZN51_INTERNAL_1fd921f6_20_normalize_kernels_cu_b578a2214cuda3std6ranges3__45__cpo7advanceE)
_ZN51_INTERNAL_1fd921f6_20_normalize_kernels_cu_b578a2214cuda3std6ranges3__45__cpo7advanceE:
	.zero		1
	.type		_ZN51_INTERNAL_1fd921f6_20_normalize_kernels_cu_b578a2214cuda3std3__45__cpo5beginE,@object
	.size		_ZN51_INTERNAL_1fd921f6_20_normalize_kernels_cu_b578a2214cuda3std3__45__cpo5beginE,(_ZN51_INTERNAL_1fd921f6_20_normalize_kernels_cu_b578a2214cuda3std3__419piecewise_constructE - _ZN51_INTERNAL_1fd921f6_20_normalize_kernels_cu_b578a2214cuda3std3__45__cpo5beginE)
_ZN51_INTERNAL_1fd921f6_20_normalize_kernels_cu_b578a2214cuda3std3__45__cpo5beginE:
	.zero		1
	.type		_ZN51_INTERNAL_1fd921f6_20_normalize_kernels_cu_b578a2214cuda3std3__419piecewise_constructE,@object
	.size		_ZN51_INTERNAL_1fd921f6_20_normalize_kernels_cu_b578a2214cuda3std3__419piecewise_constructE,(_ZN51_INTERNAL_1fd921f6_20_normalize_kernels_cu_b578a2214cuda3std3__45__cpo6cbeginE - _ZN51_INTERNAL_1fd921f6_20_normalize_kernels_cu_b578a2214cuda3std3__419piecewise_constructE)
_ZN51_INTERNAL_1fd921f6_20_normalize_kernels_cu_b578a2214cuda3std3__419piecewise_constructE:
	.zero		1
	.type		_ZN51_INTERNAL_1fd921f6_20_normalize_kernels_cu_b578a2214cuda3std3__45__cpo6cbeginE,@object
	.size		_ZN51_INTERNAL_1fd921f6_20_normalize_kernels_cu_b578a2214cuda3std3__45__cpo6cbeginE,(_ZN51_INTERNAL_1fd921f6_20_normalize_kernels_cu_b578a2214cuda3std6ranges3__45__cpo4swapE - _ZN51_INTERNAL_1fd921f6_20_normalize_kernels_cu_b578a2214cuda3std3__45__cpo6cbeginE)
_ZN51_INTERNAL_1fd921f6_20_normalize_kernels_cu_b578a2214cuda3std3__45__cpo6cbeginE:
	.zero		1
	.type		_ZN51_INTERNAL_1fd921f6_20_normalize_kernels_cu_b578a2214cuda3std6ranges3__45__cpo4swapE,@object
	.size		_ZN51_INTERNAL_1fd921f6_20_normalize_kernels_cu_b578a2214cuda3std6ranges3__45__cpo4swapE,(.L_16 - _ZN51_INTERNAL_1fd921f6_20_normalize_kernels_cu_b578a2214cuda3std6ranges3__45__cpo4swapE)
_ZN51_INTERNAL_1fd921f6_20_normalize_kernels_cu_b578a2214cuda3std6ranges3__45__cpo4swapE:
	.zero		1
.L_16:


//--------------------- .nv.shared._ZN17fastertransformer19normalize_kernel_v2ILi4ELi2ELi4EEEvP5char4PK6__halfiiiiff --------------------------
	.section	.nv.shared._ZN17fastertransformer19normalize_kernel_v2ILi4ELi2ELi4EEEvP5char4PK6__halfiiiiff,"aw",@nobits
	.sectionflags	@""
	.align	16
.nv.shared._ZN17fastertransformer19normalize_kernel_v2ILi4ELi2ELi4EEEvP5char4PK6__halfiiiiff:
	.zero		1056


//--------------------- .nv.shared._ZN17fastertransformer19normalize_kernel_v2ILi4ELi4ELi4EEEvP5char4PK6__halfiiiiff --------------------------
	.section	.nv.shared._ZN17fastertransformer19normalize_kernel_v2ILi4ELi4ELi4EEEvP5char4PK6__halfiiiiff,"aw",@nobits
	.sectionflags	@""
	.align	16
.nv.shared._ZN17fastertransformer19normalize_kernel_v2ILi4ELi4ELi4EEEvP5char4PK6__halfiiiiff:
	.zero		1088


//--------------------- .nv.shared._ZN17fastertransformer16normalize_kernelI6__halfS1_EEvPT_PKT0_iiii --------------------------
	.section	.nv.shared._ZN17fastertransformer16normalize_kernelI6__halfS1_EEvPT_PKT0_iiii,"aw",@nobits
	.sectionflags	@""
	.align	16
.nv.shared._ZN17fastertransformer16normalize_kernelI6__halfS1_EEvPT_PKT0_iiii:
	.zero		1168


//--------------------- .nv.shared._ZN17fastertransformer19normalize_kernel_v2I6__halfS1_Li1ELi4ELi1EEEvPT_PKT0_iiii --------------------------
	.section	.nv.shared._ZN17fastertransformer19normalize_kernel_v2I6__halfS1_Li1ELi4ELi1EEEvPT_PKT0_iiii,"aw",@nobits
	.sectionflags	@""
	.align	16
.nv.shared._ZN17fastertransformer19normalize_kernel_v2I6__halfS1_Li1ELi4ELi1EEEvPT_PKT0_iiii:
	.zero		1040


//--------------------- .nv.shared._ZN17fastertransformer19normalize_kernel_v2I7__half26__halfLi1ELi4ELi2EEEvPT_PKT0_iiii --------------------------
	.section	.nv.shared._ZN17fastertransformer19normalize_kernel_v2I7__half26__halfLi1ELi4ELi2EEEvPT_PKT0_iiii,"aw",@nobits
	.sectionflags	@""
	.align	16
.nv.shared._ZN17fastertransformer19normalize_kernel_v2I7__half26__halfLi1ELi4ELi2EEEvPT_PKT0_iiii:
	.zero		1040


//--------------------- .nv.shared._ZN17fastertransformer19normalize_kernel_v2INS_5half4E6__halfLi1ELi4ELi4EEEvPT_PKT0_iiii --------------------------
	.section	.nv.shared._ZN17fastertransformer19normalize_kernel_v2INS_5half4E6__halfLi1ELi4ELi4EEEvPT_PKT0_iiii,"aw",@nobits
	.sectionflags	@""
	.align	16
.nv.shared._ZN17fastertransformer19normalize_kernel_v2INS_5half4E6__halfLi1ELi4ELi4EEEvPT_PKT0_iiii:
	.zero		1040


//--------------------- .nv.shared._ZN17fastertransformer19normalize_kernel_v2I6__halfS1_Li2ELi4ELi1EEEvPT_PKT0_iiii --------------------------
	.section	.nv.shared._ZN17fastertransformer19normalize_kernel_v2I6__halfS1_Li2ELi4ELi1EEEvPT_PKT0_iiii,"aw",@nobits
	.sectionflags	@""
	.align	16
.nv.shared._ZN17fastertransformer19normalize_kernel_v2I6__halfS1_Li2ELi4ELi1EEEvPT_PKT0_iiii:
	.zero		1056


//--------------------- .nv.shared._ZN17fastertransformer19normalize_kernel_v2I7__half26__halfLi2ELi4ELi2EEEvPT_PKT0_iiii --------------------------
	.section	.nv.shared._ZN17fastertransformer19normalize_kernel_v2I7__half26__halfLi2ELi4ELi2EEEvPT_PKT0_iiii,"aw",@nobits
	.sectionflags	@""
	.align	16
.nv.shared._ZN17fastertransformer19normalize_kernel_v2I7__half26__halfLi2ELi4ELi2EEEvPT_PKT0_iiii:
	.zero		1056


//--------------------- .nv.shared._ZN17fastertransformer19normalize_kernel_v2INS_5half4E6__halfLi2ELi4ELi4EEEvPT_PKT0_iiii --------------------------
	.section	.nv.shared._ZN17fastertransformer19normalize_kernel_v2INS_5half4E6__halfLi2ELi4ELi4EEEvPT_PKT0_iiii,"aw",@nobits
	.sectionflags	@""
	.align	16
.nv.shared._ZN17fastertransformer19normalize_kernel_v2INS_5half4E6__halfLi2ELi4ELi4EEEvPT_PKT0_iiii:
	.zero		1056


//--------------------- .nv.shared._ZN17fastertransformer19normalize_kernel_v2I6__halfS1_Li4ELi4ELi1EEEvPT_PKT0_iiii --------------------------
	.section	.nv.shared._ZN17fastertransformer19normalize_kernel_v2I6__halfS1_Li4ELi4ELi1EEEvPT_PKT0_iiii,"aw",@nobits
	.sectionflags	@""
	.align	16
.nv.shared._ZN17fastertransformer19normalize_kernel_v2I6__halfS1_Li4ELi4ELi1EEEvPT_PKT0_iiii:
	.zero		1088


//--------------------- .nv.shared._ZN17fastertransformer19normalize_kernel_v2I7__half26__halfLi4ELi4ELi2EEEvPT_PKT0_iiii --------------------------
	.section	.nv.shared._ZN17fastertransformer19normalize_kernel_v2I7__half26__halfLi4ELi4ELi2EEEvPT_PKT0_iiii,"aw",@nobits
	.sectionflags	@""
	.align	16
.nv.shared._ZN17fastertransformer19normalize_kernel_v2I7__half26__halfLi4ELi4ELi2EEEvPT_PKT0_iiii:
	.zero		1088


//--------------------- .nv.shared._ZN17fastertransformer19normalize_kernel_v2INS_5half4E6__halfLi4ELi4ELi4EEEvPT_PKT0_iiii --------------------------
	.section	.nv.shared._ZN17fastertransformer19normalize_kernel_v2INS_5half4E6__halfLi4ELi4ELi4EEEvPT_PKT0_iiii,"aw",@nobits
	.sectionflags	@""
	.align	16
.nv.shared._ZN17fastertransformer19normalize_kernel_v2INS_5half4E6__halfLi4ELi4ELi4EEEvPT_PKT0_iiii:
	.zero		1088


//--------------------- .nv.shared._ZN17fastertransformer16normalize_kernelIffEEvPT_PKT0_iiii --------------------------
	.section	.nv.shared._ZN17fastertransformer16normalize_kernelIffEEvPT_PKT0_iiii,"aw",@nobits
	.sectionflags	@""
	.align	16
.nv.shared._ZN17fastertransformer16normalize_kernelIffEEvPT_PKT0_iiii:
	.zero		1168


//--------------------- .nv.shared._ZN17fastertransformer19normalize_kernel_v2IffLi1ELi4ELi1EEEvPT_PKT0_iiii --------------------------
	.section	.nv.shared._ZN17fastertransformer19normalize_kernel_v2IffLi1ELi4ELi1EEEvPT_PKT0_iiii,"aw",@nobits
	.sectionflags	@""
	.align	16
.nv.shared._ZN17fastertransformer19normalize_kernel_v2IffLi1ELi4ELi1EEEvPT_PKT0_iiii:
	.zero		1040


//--------------------- .nv.shared._ZN17fastertransformer19normalize_kernel_v2I6float2fLi1ELi4ELi2EEEvPT_PKT0_iiii --------------------------
	.section	.nv.shared._ZN17fastertransformer19normalize_kernel_v2I6float2fLi1ELi4ELi2EEEvPT_PKT0_iiii,"aw",@nobits
	.sectionflags	@""
	.align	16
.nv.shared._ZN17fastertransformer19normalize_kernel_v2I6float2fLi1ELi4ELi2EEEvPT_PKT0_iiii:
	.zero		1040


//--------------------- .nv.shared._ZN17fastertransformer19normalize_kernel_v2I6float4fLi1ELi4ELi4EEEvPT_PKT0_iiii --------------------------
	.section	.nv.shared._ZN17fastertransformer19normalize_kernel_v2I6float4fLi1ELi4ELi4EEEvPT_PKT0_iiii,"aw",@nobits
	.sectionflags	@""
	.align	16
.nv.shared._ZN17fastertransformer19normalize_kernel_v2I6float4fLi1ELi4ELi4EEEvPT_PKT0_iiii:
	.zero		1040


//--------------------- .nv.shared._ZN17fastertransformer19normalize_kernel_v2IffLi2ELi4ELi1EEEvPT_PKT0_iiii --------------------------
	.section	.nv.shared._ZN17fastertransformer19normalize_kernel_v2IffLi2ELi4ELi1EEEvPT_PKT0_iiii,"aw",@nobits
	.sectionflags	@""
	.align	16
.nv.shared._ZN17fastertransformer19normalize_kernel_v2IffLi2ELi4ELi1EEEvPT_PKT0_iiii:
	.zero		1056


//--------------------- .nv.shared._ZN17fastertransformer19normalize_kernel_v2I6float2fLi2ELi4ELi2EEEvPT_PKT0_iiii --------------------------
	.section	.nv.shared._ZN17fastertransformer19normalize_kernel_v2I6float2fLi2ELi4ELi2EEEvPT_PKT0_iiii,"aw",@nobits
	.sectionflags	@""
	.align	16
.nv.shared._ZN17fastertransformer19normalize_kernel_v2I6float2fLi2ELi4ELi2EEEvPT_PKT0_iiii:
	.zero		1056


//--------------------- .nv.shared._ZN17fastertransformer19normalize_kernel_v2I6float4fLi2ELi4ELi4EEEvPT_PKT0_iiii --------------------------
	.section	.nv.shared._ZN17fastertransformer19normalize_kernel_v2I6float4fLi2ELi4ELi4EEEvPT_PKT0_iiii,"aw",@nobits
	.sectionflags	@""
	.align	16
.nv.shared._ZN17fastertransformer19normalize_kernel_v2I6float4fLi2ELi4ELi4EEEvPT_PKT0_iiii:
	.zero		1056


//--------------------- .nv.shared._ZN17fastertransformer19normalize_kernel_v2IffLi4ELi4ELi1EEEvPT_PKT0_iiii --------------------------
	.section	.nv.shared._ZN17fastertransformer19normalize_kernel_v2IffLi4ELi4ELi1EEEvPT_PKT0_iiii,"aw",@nobits
	.sectionflags	@""
	.align	16
.nv.shared._ZN17fastertransformer19normalize_kernel_v2IffLi4ELi4ELi1EEEvPT_PKT0_iiii:
	.zero		1088


//--------------------- .nv.shared._ZN17fastertransformer19normalize_kernel_v2I6float2fLi4ELi4ELi2EEEvPT_PKT0_iiii --------------------------
	.section	.nv.shared._ZN17fastertransformer19normalize_kernel_v2I6float2fLi4ELi4ELi2EEEvPT_PKT0_iiii,"aw",@nobits
	.sectionflags	@""
	.align	16
.nv.shared._ZN17fastertransformer19normalize_kernel_v2I6float2fLi4ELi4ELi2EEEvPT_PKT0_iiii:
	.zero		1088


//--------------------- .nv.shared._ZN17fastertransformer19normalize_kernel_v2I6float4fLi4ELi4ELi4EEEvPT_PKT0_iiii --------------------------
	.section	.nv.shared._ZN17fastertransformer19normalize_kernel_v2I6float4fLi4ELi4ELi4EEEvPT_PKT0_iiii,"aw",@nobits
	.sectionflags	@""
	.align	16
.nv.shared._ZN17fastertransformer19normalize_kernel_v2I6float4fLi4ELi4ELi4EEEvPT_PKT0_iiii:
	.zero		1088


//--------------------- .nv.shared._ZN17fastertransformer38normalize_for_FMHA_headz32_INT8_kernelILi1ELi1ELi1EEEvP5char2PK6__halfiiiiffff --------------------------
	.section	.nv.shared._ZN17fastertransformer38normalize_for_FMHA_headz32_INT8_kernelILi1ELi1ELi1EEEvP5char2PK6__halfiiiiffff,"aw",@nobits
	.sectionflags	@""
	.align	16
.nv.shared._ZN17fastertransformer38normalize_for_FMHA_headz32_INT8_kernelILi1ELi1ELi1EEEvP5char2PK6__halfiiiiffff:
	.zero		1104


//--------------------- .nv.shared._ZN17fastertransformer38normalize_for_FMHA_headz32_INT8_kernelILi1ELi2ELi1EEEvP5char2PK6__halfiiiiffff --------------------------
	.section	.nv.shared._ZN17fastertransformer38normalize_for_FMHA_headz32_INT8_kernelILi1ELi2ELi1EEEvP5char2PK6__halfiiiiffff,"aw",@nobits
	.sectionflags	@""
	.align	16
.nv.shared._ZN17fastertransformer38normalize_for_FMHA_headz32_INT8_kernelILi1ELi2ELi1EEEvP5char2PK6__halfiiiiffff:
	.zero		1168


//--------------------- .nv.shared._ZN17fastertransformer38normalize_for_FMHA_headz32_INT8_kernelILi1ELi2ELi2EEEvP5char2PK6__halfiiiiffff --------------------------
	.section	.nv.shared._ZN17fastertransformer38normalize_for_FMHA_headz32_INT8_kernelILi1ELi2ELi2EEEvP5char2PK6__halfiiiiffff,"aw",@nobits
	.sectionflags	@""
	.align	16
.nv.shared._ZN17fastertransformer38normalize_for_FMHA_headz32_INT8_kernelILi1ELi2ELi2EEEvP5char2PK6__halfiiiiffff:
	.zero		1312


//--------------------- .nv.shared._ZN17fastertransformer38normalize_for_FMHA_headz32_INT8_kernelILi1ELi4ELi2EEEvP5char2PK6__halfiiiiffff --------------------------
	.section	.nv.shared._ZN17fastertransformer38normalize_for_FMHA_headz32_INT8_kernelILi1ELi4ELi2EEEvP5char2PK6__halfiiiiffff,"aw",@nobits
	.sectionflags	@""
	.align	16
.nv.shared._ZN17fastertransformer38normalize_for_FMHA_headz32_INT8_kernelILi1ELi4ELi2EEEvP5char2PK6__halfiiiiffff:
	.zero		1600


//--------------------- .nv.shared._ZN17fastertransformer38normalize_for_FMHA_headz32_INT8_kernelILi2ELi4ELi2EEEvP5char2PK6__halfiiiiffff --------------------------
	.section	.nv.shared._ZN17fastertransformer38normalize_for_FMHA_headz32_INT8_kernelILi2ELi4ELi2EEEvP5char2PK6__halfiiiiffff,"aw",@nobits
	.sectionflags	@""
	.align	16
.nv.shared._ZN17fastertransformer38normalize_for_FMHA_headz32_INT8_kernelILi2ELi4ELi2EEEvP5char2PK6__halfiiiiffff:
	.zero		2176


//--------------------- .nv.shared._ZN17fastertransformer33normalize_for_FMHA_headz32_kernelILi1ELi1ELi1EEEvP7__half2PK6__halfiiiif --------------------------
	.section	.nv.shared._ZN17fastertransformer33normalize_for_FMHA_headz32_kernelILi1ELi1ELi1EEEvP7__half2PK6__halfiiiif,"aw",@nobits
	.sectionflags	@""
	.align	16
.nv.shared._ZN17fastertransformer33normalize_for_FMHA_headz32_kernelILi1ELi1ELi1EEEvP7__half2PK6__halfiiiif:
	.zero		1168


//--------------------- .nv.shared._ZN17fastertransformer33normalize_for_FMHA_headz32_kernelILi1ELi2ELi1EEEvP7__half2PK6__halfiiiif --------------------------
	.section	.nv.shared._ZN17fastertransformer33normalize_for_FMHA_headz32_kernelILi1ELi2ELi1EEEvP7__half2PK6__halfiiiif,"aw",@nobits
	.sectionflags	@""
	.align	16
.nv.shared._ZN17fastertransformer33normalize_for_FMHA_headz32_kernelILi1ELi2ELi1EEEvP7__half2PK6__halfiiiif:
	.zero		1296


//--------------------- .nv.shared._ZN17fastertransformer33normalize_for_FMHA_headz32_kernelILi1ELi2ELi2EEEvP7__half2PK6__halfiiiif --------------------------
	.section	.nv.shared._ZN17fastertransformer33normalize_for_FMHA_headz32_kernelILi1ELi2ELi2EEEvP7__half2PK6__halfiiiif,"aw",@nobits
	.sectionflags	@""
	.align	16
.nv.shared._ZN17fastertransformer33normalize_for_FMHA_headz32_kernelILi1ELi2ELi2EEEvP7__half2PK6__halfiiiif:
	.zero		1568


//--------------------- .nv.shared._ZN17fastertransformer33normalize_for_FMHA_headz32_kernelILi1ELi4ELi2EEEvP7__half2PK6__halfiiiif --------------------------
	.section	.nv.shared._ZN17fastertransformer33normalize_for_FMHA_headz32_kernelILi1ELi4ELi2EEEvP7__half2PK6__halfiiiif,"aw",@nobits
	.sectionflags	@""
	.align	16
.nv.shared._ZN17fastertransformer33normalize_for_FMHA_headz32_kernelILi1ELi4ELi2EEEvP7__half2PK6__halfiiiif:
	.zero		2112


//--------------------- .nv.shared._ZN17fastertransformer33normalize_for_FMHA_headz32_kernelILi2ELi4ELi2EEEvP7__half2PK6__halfiiiif --------------------------
	.section	.nv.shared._ZN17fastertransformer33normalize_for_FMHA_headz32_kernelILi2ELi4ELi2EEEvP7__half2PK6__halfiiiif,"aw",@nobits
	.sectionflags	@""
	.align	16
.nv.shared._ZN17fastertransformer33normalize_for_FMHA_headz32_kernelILi2ELi4ELi2EEEvP7__half2PK6__halfiiiif:
	.zero		3200


//--------------------- .nv.shared._ZN17fastertransformer16normalize_kernelI6__halfEEvPaPKT_iiiiff --------------------------
	.section	.nv.shared._ZN17fastertransformer16normalize_kernelI6__halfEEvPaPKT_iiiiff,"aw",@nobits
	.sectionflags	@""
	.align	16
.nv.shared._ZN17fastertransformer16normalize_kernelI6__halfEEvPaPKT_iiiiff:
	.zero		1168


//--------------------- .nv.shared._ZN17fastertransformer16normalize_kernelI7__half26__halfEEvPT_PKT0_iiii --------------------------
	.section	.nv.shared._ZN17fastertransformer16normalize_kernelI7__half26__halfEEvPT_PKT0_iiii,"aw",@nobits
	.sectionflags	@""
	.align	16
.nv.shared._ZN17fastertransformer16normalize_kernelI7__half26__halfEEvPT_PKT0_iiii:
	.zero		1168


//--------------------- .nv.shared._ZN17fastertransformer30normalize_for_FMHA_INT8_kernelEP5char2PK6__halfiiiiffff --------------------------
	.section	.nv.shared._ZN17fastertransformer30normalize_for_FMHA_INT8_kernelEP5char2PK6__halfiiiiffff,"aw",@nobits
	.sectionflags	@""
	.align	16
.nv.shared._ZN17fastertransformer30normalize_for_FMHA_INT8_kernelEP5char2PK6__halfiiiiffff:
	.zero		1168


//--------------------- .nv.shared._ZN17fastertransformer25normalize_for_FMHA_kernelEP7__half2PK6__halfiiiif --------------------------
	.section	.nv.shared._ZN17fastertransformer25normalize_for_FMHA_kernelEP7__half2PK6__halfiiiif,"aw",@nobits
	.sectionflags	@""
	.align	16
.nv.shared._ZN17fastertransformer25normalize_for_FMHA_kernelEP7__half2PK6__halfiiiif:
	.zero		1168


//--------------------- .nv.constant0._ZN17fastertransformer19normalize_kernel_v2ILi4ELi1ELi4EEEvP5char4PK6__halfiiiiff --------------------------
	.section	.nv.constant0._ZN17fastertransformer19normalize_kernel_v2ILi4ELi1ELi4EEEvP5char4PK6__halfiiiiff,"a",@progbits
	.sectionflags	@""
	.align	4
.nv.constant0._ZN17fastertransformer19normalize_kernel_v2ILi4ELi1ELi4EEEvP5char4PK6__halfiiiiff:
	.zero		936


//--------------------- .nv.constant0._ZN17fastertransformer19normalize_kernel_v2ILi4ELi2ELi4EEEvP5char4PK6__halfiiiiff --------------------------
	.section	.nv.constant0._ZN17fastertransformer19normalize_kernel_v2ILi4ELi2ELi4EEEvP5char4PK6__halfiiiiff,"a",@progbits
	.sectionflags	@""
	.align	4
.nv.constant0._ZN17fastertransformer19normalize_kernel_v2ILi4ELi2ELi4EEEvP5char4PK6__halfiiiiff:
	.zero		936


//--------------------- .nv.constant0._ZN17fastertransformer19normalize_kernel_v2ILi4ELi4ELi4EEEvP5char4PK6__halfiiiiff --------------------------
	.section	.nv.constant0._ZN17fastertransformer19normalize_kernel_v2ILi4ELi4ELi4EEEvP5char4PK6__halfiiiiff,"a",@progbits
	.sectionflags	@""
	.align	4
.nv.constant0._ZN17fastertransformer19normalize_kernel_v2ILi4ELi4ELi4EEEvP5char4PK6__halfiiiiff:
	.zero		936


//--------------------- .nv.constant0._ZN17fastertransformer16normalize_kernelI6__halfS1_EEvPT_PKT0_iiii --------------------------
	.section	.nv.constant0._ZN17fastertransformer16normalize_kernelI6__halfS1_EEvPT_PKT0_iiii,"a",@progbits
	.sectionflags	@""
	.align	4
.nv.constant0._ZN17fastertransformer16normalize_kernelI6__halfS1_EEvPT_PKT0_iiii:
	.zero		928


//--------------------- .nv.constant0._ZN17fastertransformer19normalize_kernel_v2I6__halfS1_Li1ELi4ELi1EEEvPT_PKT0_iiii --------------------------
	.section	.nv.constant0._ZN17fastertransformer19normalize_kernel_v2I6__halfS1_Li1ELi4ELi1EEEvPT_PKT0_iiii,"a",@progbits
	.sectionflags	@""
	.align	4
.nv.constant0._ZN17fastertransformer19normalize_kernel_v2I6__halfS1_Li1ELi4ELi1EEEvPT_PKT0_iiii:
	.zero		928


//--------------------- .nv.constant0._ZN17fastertransformer19normalize_kernel_v2I7__half26__halfLi1ELi4ELi2EEEvPT_PKT0_iiii --------------------------
	.section	.nv.constant0._ZN17fastertransformer19normalize_kernel_v2I7__half26__halfLi1ELi4ELi2EEEvPT_PKT0_iiii,"a",@progbits
	.sectionflags	@""
	.align	4
.nv.constant0._ZN17fastertransformer19normalize_kernel_v2I7__half26__halfLi1ELi4ELi2EEEvPT_PKT0_iiii:
	.zero		928


//--------------------- .nv.constant0._ZN17fastertransformer19normalize_kernel_v2INS_5half4E6__halfLi1ELi4ELi4EEEvPT_PKT0_iiii --------------------------
	.section	.nv.constant0._ZN17fastertransformer19normalize_kernel_v2INS_5half4E6__halfLi1ELi4ELi4EEEvPT_PKT0_iiii,"a",@progbits
	.sectionflags	@""
	.align	4
.nv.constant0._ZN17fastertransformer19normalize_kernel_v2INS_5half4E6__halfLi1ELi4ELi4EEEvPT_PKT0_iiii:
	.zero		928


//--------------------- .nv.constant0._ZN17fastertransformer19normalize_kernel_v2I6__halfS1_Li2ELi4ELi1EEEvPT_PKT0_iiii --------------------------
	.section	.nv.constant0._ZN17fastertransformer19normalize_kernel_v2I6__halfS1_Li2ELi4ELi1EEEvPT_PKT0_iiii,"a",@progbits
	.sectionflags	@""
	.align	4
.nv.constant0._ZN17fastertransformer19normalize_kernel_v2I6__halfS1_Li2ELi4ELi1EEEvPT_PKT0_iiii:
	.zero		928


//--------------------- .nv.constant0._ZN17fastertransformer19normalize_kernel_v2I7__half26__halfLi2ELi4ELi2EEEvPT_PKT0_iiii --------------------------
	.section	.nv.constant0._ZN17fastertransformer19normalize_kernel_v2I7__half26__halfLi2ELi4ELi2EEEvPT_PKT0_iiii,"a",@progbits
	.sectionflags	@""
	.align	4
.nv.constant0._ZN17fastertransformer19normalize_kernel_v2I7__half26__halfLi2ELi4ELi2EEEvPT_PKT0_iiii:
	.zero		928


//--------------------- .nv.constant0._ZN17fastertransformer19normalize_kernel_v2INS_5half4E6__halfLi2ELi4ELi4EEEvPT_PKT0_iiii --------------------------
	.section	.nv.constant0._ZN17fastertransformer19normalize_kernel_v2INS_5half4E6__halfLi2ELi4ELi4EEEvPT_PKT0_iiii,"a",@progbits
	.sectionflags	@""
	.align	4
.nv.constant0._ZN17fastertransformer19normalize_kernel_v2INS_5half4E6__halfLi2ELi4ELi4EEEvPT_PKT0_iiii:
	.zero		928


//--------------------- .nv.constant0._ZN17fastertransformer19normalize_kernel_v2I6__halfS1_Li4ELi4ELi1EEEvPT_PKT0_iiii --------------------------
	.section	.nv.constant0._ZN17fastertransformer19normalize_kernel_v2I6__halfS1_Li4ELi4ELi1EEEvPT_PKT0_iiii,"a",@progbits
	.sectionflags	@""
	.align	4
.nv.constant0._ZN17fastertransformer19normalize_kernel_v2I6__halfS1_Li4ELi4ELi1EEEvPT_PKT0_iiii:
	.zero		928


//--------------------- .nv.constant0._ZN17fastertransformer19normalize_kernel_v2I7__half26__halfLi4ELi4ELi2EEEvPT_PKT0_iiii --------------------------
	.section	.nv.constant0._ZN17fastertransformer19normalize_kernel_v2I7__half26__halfLi4ELi4ELi2EEEvPT_PKT0_iiii,"a",@progbits
	.sectionflags	@""
	.align	4
.nv.constant0._ZN17fastertransformer19normalize_kernel_v2I7__half26__halfLi4ELi4ELi2EEEvPT_PKT0_iiii:
	.zero		928


//--------------------- .nv.constant0._ZN17fastertransformer19normalize_kernel_v2INS_5half4E6__halfLi4ELi4ELi4EEEvPT_PKT0_iiii --------------------------
	.section	.nv.constant0._ZN17fastertransformer19normalize_kernel_v2INS_5half4E6__halfLi4ELi4ELi4EEEvPT_PKT0_iiii,"a",@progbits
	.sectionflags	@""
	.align	4
.nv.constant0._ZN17fastertransformer19normalize_kernel_v2INS_5half4E6__halfLi4ELi4ELi4EEEvPT_PKT0_iiii:
	.zero		928


//--------------------- .nv.constant0._ZN17fastertransformer16normalize_kernelIffEEvPT_PKT0_iiii --------------------------
	.section	.nv.constant0._ZN17fastertransformer16normalize_kernelIffEEvPT_PKT0_iiii,"a",@progbits
	.sectionflags	@""
	.align	4
.nv.constant0._ZN17fastertransformer16normalize_kernelIffEEvPT_PKT0_iiii:
	.zero		928


//--------------------- .nv.constant0._ZN17fastertransformer19normalize_kernel_v2IffLi1ELi4ELi1EEEvPT_PKT0_iiii --------------------------
	.section	.nv.constant0._ZN17fastertransformer19normalize_kernel_v2IffLi1ELi4ELi1EEEvPT_PKT0_iiii,"a",@progbits
	.sectionflags	@""
	.align	4
.nv.constant0._ZN17fastertransformer19normalize_kernel_v2IffLi1ELi4ELi1EEEvPT_PKT0_iiii:
	.zero		928


//--------------------- .nv.constant0._ZN17fastertransformer19normalize_kernel_v2I6float2fLi1ELi4ELi2EEEvPT_PKT0_iiii --------------------------
	.section	.nv.constant0._ZN17fastertransformer19normalize_kernel_v2I6float2fLi1ELi4ELi2EEEvPT_PKT0_iiii,"a",@progbits
	.sectionflags	@""
	.align	4
.nv.constant0._ZN17fastertransformer19normalize_kernel_v2I6float2fLi1ELi4ELi2EEEvPT_PKT0_iiii:
	.zero		928


//--------------------- .nv.constant0._ZN17fastertransformer19normalize_kernel_v2I6float4fLi1ELi4ELi4EEEvPT_PKT0_iiii --------------------------
	.section	.nv.constant0._ZN17fastertransformer19normalize_kernel_v2I6float4fLi1ELi4ELi4EEEvPT_PKT0_iiii,"a",@progbits
	.sectionflags	@""
	.align	4
.nv.constant0._ZN17fastertransformer19normalize_kernel_v2I6float4fLi1ELi4ELi4EEEvPT_PKT0_iiii:
	.zero		928


//--------------------- .nv.constant0._ZN17fastertransformer19normalize_kernel_v2IffLi2ELi4ELi1EEEvPT_PKT0_iiii --------------------------
	.section	.nv.constant0._ZN17fastertransformer19normalize_kernel_v2IffLi2ELi4ELi1EEEvPT_PKT0_iiii,"a",@progbits
	.sectionflags	@""
	.align	4
.nv.constant0._ZN17fastertransformer19normalize_kernel_v2IffLi2ELi4ELi1EEEvPT_PKT0_iiii:
	.zero		928


//--------------------- .nv.constant0._ZN17fastertransformer19normalize_kernel_v2I6float2fLi2ELi4ELi2EEEvPT_PKT0_iiii --------------------------
	.section	.nv.constant0._ZN17fastertransformer19normalize_kernel_v2I6float2fLi2ELi4ELi2EEEvPT_PKT0_iiii,"a",@progbits
	.sectionflags	@""
	.align	4
.nv.constant0._ZN17fastertransformer19normalize_kernel_v2I6float2fLi2ELi4ELi2EEEvPT_PKT0_iiii:
	.zero		928


//--------------------- .nv.constant0._ZN17fastertransformer19normalize_kernel_v2I6float4fLi2ELi4ELi4EEEvPT_PKT0_iiii --------------------------
	.section	.nv.constant0._ZN17fastertransformer19normalize_kernel_v2I6float4fLi2ELi4ELi4EEEvPT_PKT0_iiii,"a",@progbits
	.sectionflags	@""
	.align	4
.nv.constant0._ZN17fastertransformer19normalize_kernel_v2I6float4fLi2ELi4ELi4EEEvPT_PKT0_iiii:
	.zero		928


//--------------------- .nv.constant0._ZN17fastertransformer19normalize_kernel_v2IffLi4ELi4ELi1EEEvPT_PKT0_iiii --------------------------
	.section	.nv.constant0._ZN17fastertransformer19normalize_kernel_v2IffLi4ELi4ELi1EEEvPT_PKT0_iiii,"a",@progbits
	.sectionflags	@""
	.align	4
.nv.constant0._ZN17fastertransformer19normalize_kernel_v2IffLi4ELi4ELi1EEEvPT_PKT0_iiii:
	.zero		928


//--------------------- .nv.constant0._ZN17fastertransformer19normalize_kernel_v2I6float2fLi4ELi4ELi2EEEvPT_PKT0_iiii --------------------------
	.section	.nv.constant0._ZN17fastertransformer19normalize_kernel_v2I6float2fLi4ELi4ELi2EEEvPT_PKT0_iiii,"a",@progbits
	.sectionflags	@""
	.align	4
.nv.constant0._ZN17fastertransformer19normalize_kernel_v2I6float2fLi4ELi4ELi2EEEvPT_PKT0_iiii:
	.zero		928


//--------------------- .nv.constant0._ZN17fastertransformer19normalize_kernel_v2I6float4fLi4ELi4ELi4EEEvPT_PKT0_iiii --------------------------
	.section	.nv.constant0._ZN17fastertransformer19normalize_kernel_v2I6float4fLi4ELi4ELi4EEEvPT_PKT0_iiii,"a",@progbits
	.sectionflags	@""
	.align	4
.nv.constant0._ZN17fastertransformer19normalize_kernel_v2I6float4fLi4ELi4ELi4EEEvPT_PKT0_iiii:
	.zero		928


//--------------------- .nv.constant0._ZN17fastertransformer38normalize_for_FMHA_headz32_INT8_kernelILi1ELi1ELi1EEEvP5char2PK6__halfiiiiffff --------------------------
	.section	.nv.constant0._ZN17fastertransformer38normalize_for_FMHA_headz32_INT8_kernelILi1ELi1ELi1EEEvP5char2PK6__halfiiiiffff,"a",@progbits
	.sectionflags	@""
	.align	4
.nv.constant0._ZN17fastertransformer38normalize_for_FMHA_headz32_INT8_kernelILi1ELi1ELi1EEEvP5char2PK6__halfiiiiffff:
	.zero		944


//--------------------- .nv.constant0._ZN17fastertransformer38normalize_for_FMHA_headz32_INT8_kernelILi1ELi2ELi1EEEvP5char2PK6__halfiiiiffff --------------------------
	.section	.nv.constant0._ZN17fastertransformer38normalize_for_FMHA_headz32_INT8_kernelILi1ELi2ELi1EEEvP5char2PK6__halfiiiiffff,"a",@progbits
	.sectionflags	@""
	.align	4
.nv.constant0._ZN17fastertransformer38normalize_for_FMHA_headz32_INT8_kernelILi1ELi2ELi1EEEvP5char2PK6__halfiiiiffff:
	.zero		944


//--------------------- .nv.constant0._ZN17fastertransformer38normalize_for_FMHA_headz32_INT8_kernelILi1ELi2ELi2EEEvP5char2PK6__halfiiiiffff --------------------------
	.section	.nv.constant0._ZN17fastertransformer38normalize_for_FMHA_headz32_INT8_kernelILi1ELi2ELi2EEEvP5char2PK6__halfiiiiffff,"a",@progbits
	.sectionflags	@""
	.align	4
.nv.constant0._ZN17fastertransformer38normalize_for_FMHA_headz32_INT8_kernelILi1ELi2ELi2EEEvP5char2PK6__halfiiiiffff:
	.zero		944


//--------------------- .nv.constant0._ZN17fastertransformer38normalize_for_FMHA_headz32_INT8_kernelILi1ELi4ELi2EEEvP5char2PK6__halfiiiiffff --------------------------
	.section	.nv.constant0._ZN17fastertransformer38normalize_for_FMHA_headz32_INT8_kernelILi1ELi4ELi2EEEvP5char2PK6__halfiiiiffff,"a",@progbits
	.sectionflags	@""
	.align	4
.nv.constant0._ZN17fastertransformer38normalize_for_FMHA_headz32_INT8_kernelILi1ELi4ELi2EEEvP5char2PK6__halfiiiiffff:
	.zero		944


//--------------------- .nv.constant0._ZN17fastertransformer38normalize_for_FMHA_headz32_INT8_kernelILi2ELi4ELi2EEEvP5char2PK6__halfiiiiffff --------------------------
	.section	.nv.constant0._ZN17fastertransformer38normalize_for_FMHA_headz32_INT8_kernelILi2ELi4ELi2EEEvP5char2PK6__halfiiiiffff,"a",@progbits
	.sectionflags	@""
	.align	4
.nv.constant0._ZN17fastertransformer38normalize_for_FMHA_headz32_INT8_kernelILi2ELi4ELi2EEEvP5char2PK6__halfiiiiffff:
	.zero		944


//--------------------- .nv.constant0._ZN17fastertransformer33normalize_for_FMHA_headz32_kernelILi1ELi1ELi1EEEvP7__half2PK6__halfiiiif --------------------------
	.section	.nv.constant0._ZN17fastertransformer33normalize_for_FMHA_headz32_kernelILi1ELi1ELi1EEEvP7__half2PK6__halfiiiif,"a",@progbits
	.sectionflags	@""
	.align	4
.nv.constant0._ZN17fastertransformer33normalize_for_FMHA_headz32_kernelILi1ELi1ELi1EEEvP7__half2PK6__halfiiiif:
	.zero		932


//--------------------- .nv.constant0._ZN17fastertransformer33normalize_for_FMHA_headz32_kernelILi1ELi2ELi1EEEvP7__half2PK6__halfiiiif --------------------------
	.section	.nv.constant0._ZN17fastertransformer33normalize_for_FMHA_headz32_kernelILi1ELi2ELi1EEEvP7__half2PK6__halfiiiif,"a",@progbits
	.sectionflags	@""
	.align	4
.nv.constant0._ZN17fastertransformer33normalize_for_FMHA_headz32_kernelILi1ELi2ELi1EEEvP7__half2PK6__halfiiiif:
	.zero		932


//--------------------- .nv.constant0._ZN17fastertransformer33normalize_for_FMHA_headz32_kernelILi1ELi2ELi2EEEvP7__half2PK6__halfiiiif --------------------------
	.section	.nv.constant0._ZN17fastertransformer33normalize_for_FMHA_headz32_kernelILi1ELi2ELi2EEEvP7__half2PK6__halfiiiif,"a",@progbits
	.sectionflags	@""
	.align	4
.nv.constant0._ZN17fastertransformer33normalize_for_FMHA_headz32_kernelILi1ELi2ELi2EEEvP7__half2PK6__halfiiiif:
	.zero		932


//--------------------- .nv.constant0._ZN17fastertransformer33normalize_for_FMHA_headz32_kernelILi1ELi4ELi2EEEvP7__half2PK6__halfiiiif --------------------------
	.section	.nv.constant0._ZN17fastertransformer33normalize_for_FMHA_headz32_kernelILi1ELi4ELi2EEEvP7__half2PK6__halfiiiif,"a",@progbits
	.sectionflags	@""
	.align	4
.nv.constant0._ZN17fastertransformer33normalize_for_FMHA_headz32_kernelILi1ELi4ELi2EEEvP7__half2PK6__halfiiiif:
	.zero		932


//--------------------- .nv.constant0._ZN17fastertransformer33normalize_for_FMHA_headz32_kernelILi2ELi4ELi2EEEvP7__half2PK6__halfiiiif --------------------------
	.section	.nv.constant0._ZN17fastertransformer33normalize_for_FMHA_headz32_kernelILi2ELi4ELi2EEEvP7__half2PK6__halfiiiif,"a",@progbits
	.sectionflags	@""
	.align	4
.nv.constant0._ZN17fastertransformer33normalize_for_FMHA_headz32_kernelILi2ELi4ELi2EEEvP7__half2PK6__halfiiiif:
	.zero		932


//--------------------- .nv.constant0._ZN17fastertransformer16normalize_kernelI6__halfEEvPaPKT_iiiiff --------------------------
	.section	.nv.constant0._ZN17fastertransformer16normalize_kernelI6__halfEEvPaPKT_iiiiff,"a",@progbits
	.sectionflags	@""
	.align	4
.nv.constant0._ZN17fastertransformer16normalize_kernelI6__halfEEvPaPKT_iiiiff:
	.zero		936


//--------------------- .nv.constant0._ZN17fastertransformer16normalize_kernelI7__half26__halfEEvPT_PKT0_iiii --------------------------
	.section	.nv.constant0._ZN17fastertransformer16normalize_kernelI7__half26__halfEEvPT_PKT0_iiii,"a",@progbits
	.sectionflags	@""
	.align	4
.nv.constant0._ZN17fastertransformer16normalize_kernelI7__half26__halfEEvPT_PKT0_iiii:
	.zero		928


//--------------------- .nv.constant0._ZN17fastertransformer30normalize_for_FMHA_INT8_kernelEP5char2PK6__halfiiiiffff --------------------------
	.section	.nv.constant0._ZN17fastertransformer30normalize_for_FMHA_INT8_kernelEP5char2PK6__halfiiiiffff,"a",@progbits
	.sectionflags	@""
	.align	4
.nv.constant0._ZN17fastertransformer30normalize_for_FMHA_INT8_kernelEP5char2PK6__halfiiiiffff:
	.zero		944


//--------------------- .nv.constant0._ZN17fastertransformer25normalize_for_FMHA_kernelEP7__half2PK6__halfiiiif --------------------------
	.section	.nv.constant0._ZN17fastertransformer25normalize_for_FMHA_kernelEP7__half2PK6__halfiiiif,"a",@progbits
	.sectionflags	@""
	.align	4
.nv.constant0._ZN17fastertransformer25normalize_for_FMHA_kernelEP7__half2PK6__halfiiiif:
	.zero		932


//--------------------- SYMBOLS --------------------------

	.type		.nv.reservedSmem.offset0,@object
	.size		.nv.reservedSmem.offset0,0x4
	.type		.nv.reservedSmem.cap,@object
	.size		.nv.reservedSmem.cap,0x4
